def matmul_kernel(
    a_ptr,
    b_ptr,
    c_ptr,
    M,
    N,
    K,
    stride_am,
    stride_ak,
    stride_bk,
    stride_bn,
    stride_cm,
    stride_cn,
    BLOCK_M: tl.constexpr,
    BLOCK_N: tl.constexpr,
    BLOCK_K: tl.constexpr,
    GROUP_M: tl.constexpr,
):
    pid = tl.program_id(axis=0)
    num_pid_m = tl.cdiv(M, BLOCK_M)
    num_pid_n = tl.cdiv(N, BLOCK_N)
    num_pid_in_group = GROUP_M * num_pid_n
    group_id = pid // num_pid_in_group
    first_pid_m = group_id * GROUP_M
    group_size_m = min(num_pid_m - first_pid_m, GROUP_M)
    pid_m = first_pid_m + ((pid % num_pid_in_group) % group_size_m)
    pid_n = (pid % num_pid_in_group) // group_size_m

    offs_am = (pid_m * BLOCK_M + tl.arange(0, BLOCK_M)) % M
    offs_bn = (pid_n * BLOCK_N + tl.arange(0, BLOCK_N)) % N
    offs_k = tl.arange(0, BLOCK_K)
    a_ptrs = a_ptr + offs_am[:, None] * stride_am + offs_k[None, :] * stride_ak
    b_ptrs = b_ptr + offs_k[:, None] * stride_bk + offs_bn[None, :] * stride_bn

    acc = tl.zeros((BLOCK_M, BLOCK_N), dtype=tl.float32)
    for kk in range(0, tl.cdiv(K, BLOCK_K)):
        a = tl.load(a_ptrs, mask=offs_k[None, :] < K - kk * BLOCK_K, other=0.0)
        b = tl.load(b_ptrs, mask=offs_k[:, None] < K - kk * BLOCK_K, other=0.0)
        acc = tl.dot(a, b, acc)
        a_ptrs += BLOCK_K * stride_ak
        b_ptrs += BLOCK_K * stride_bk

    c = acc.to(c_ptr.dtype.element_ty)
    offs_cm = pid_m * BLOCK_M + tl.arange(0, BLOCK_M)
    offs_cn = pid_n * BLOCK_N + tl.arange(0, BLOCK_N)
    c_ptrs = c_ptr + offs_cm[:, None] * stride_cm + offs_cn[None, :] * stride_cn
    mask = (offs_cm[:, None] < M) & (offs_cn[None, :] < N)
    tl.store(c_ptrs, c, mask=mask)

# config = {"BLOCK_K": 128, "BLOCK_M": 128, "BLOCK_N": 64, "GROUP_M": 8, "arch": "sm_90", "dtype": "fp8e5m2", "num_ctas": 1, "num_stages": 3, "num_warps": 2}
# arch = sm_90


// ===== COMPILED SASS (sm_90a) =====

	.target	sm_90a

	.elftype	@"ET_EXEC"


//--------------------- .note.nv.tkinfo           --------------------------
	.section	.note.nv.tkinfo,"",@"SHT_NOTE"
	.sectionflags	@"SHF_NOTE_NV_TKINFO"
	.tkinfo
        /*0018*/ 	.word	0x00000002
        /*0030*/ 	.string	""
        /*0030*/ 	.string	"ptxas"
        /*0030*/ 	.string	"Cuda compilation tools, release 13.0, V13.0.88"
        /*0030*/ 	.string	"Build cuda_13.0.r13.0/compiler.36424714_0"
        /*0030*/ 	.string	"-v  -suppress-debug-info  -lineinfo  -arch sm_90a "



//--------------------- .note.nv.cuinfo           --------------------------
	.section	.note.nv.cuinfo,"",@"SHT_NOTE"
	.sectionflags	@"SHF_NOTE_NV_CUINFO"
        /*0018*/ 	.short	0x0002
        /*001a*/ 	.short	0x005a
        /*001c*/ 	.short	0x0082
	.zero		2


//--------------------- .nv.info                  --------------------------
	.section	.nv.info,"",@"SHT_CUDA_INFO"
	.align	4


	//----- nvinfo : EIATTR_REGCOUNT
	.align		4
        /*0000*/ 	.byte	0x04, 0x2f
        /*0002*/ 	.short	(.L_1 - .L_0)
	.align		4
.L_0:
        /*0004*/ 	.word	index@(matmul_kernel)
        /*0008*/ 	.word	0x00000020


	//----- nvinfo : EIATTR_FRAME_SIZE
	.align		4
.L_1:
        /*000c*/ 	.byte	0x04, 0x11
        /*000e*/ 	.short	(.L_3 - .L_2)
	.align		4
.L_2:
        /*0010*/ 	.word	index@(matmul_kernel)
        /*0014*/ 	.word	0x00002898


	//----- nvinfo : EIATTR_MIN_STACK_SIZE
	.align		4
.L_3:
        /*0018*/ 	.byte	0x04, 0x12
        /*001a*/ 	.short	(.L_5 - .L_4)
	.align		4
.L_4:
        /*001c*/ 	.word	index@(matmul_kernel)
        /*0020*/ 	.word	0x00002898
.L_5:


//--------------------- .nv.compat                --------------------------
	.section	.nv.compat,"",@"SHT_CUDA_COMPAT_INFO"
	.align	4
        /*0000*/ 	.byte	0x02, 0x09, 0x01, 0x00, 0x02, 0x02, 0x02, 0x00, 0x02, 0x05, 0x05, 0x00, 0x03, 0x07, 0x01, 0x01
        /*0010*/ 	.byte	0x02, 0x03, 0x00, 0x00, 0x02, 0x06, 0x01, 0x00, 0x04, 0x0b, 0x08, 0x00, 0x00, 0x00, 0x00, 0x00
        /*0020*/ 	.byte	0x00, 0x00, 0x00, 0x00


//--------------------- .nv.info.matmul_kernel    --------------------------
	.section	.nv.info.matmul_kernel,"",@"SHT_CUDA_INFO"
	.sectionflags	@""
	.align	4


	//----- nvinfo : EIATTR_CUDA_API_VERSION
	.align		4
        /*0000*/ 	.byte	0x04, 0x37
        /*0002*/ 	.short	(.L_7 - .L_6)
.L_6:
        /*0004*/ 	.word	0x00000082


	//----- nvinfo : EIATTR_KPARAM_INFO
	.align		4
.L_7:
        /*0008*/ 	.byte	0x04, 0x17
        /*000a*/ 	.short	(.L_9 - .L_8)
.L_8:
        /*000c*/ 	.word	0x00000000
        /*0010*/ 	.short	0x000d
        /*0012*/ 	.short	0x0048
        /*0014*/ 	.byte	0x00, 0xf4, 0x21, 0x00


	//----- nvinfo : EIATTR_KPARAM_INFO
	.align		4
.L_9:
        /*0018*/ 	.byte	0x04, 0x17
        /*001a*/ 	.short	(.L_11 - .L_10)
.L_10:
        /*001c*/ 	.word	0x00000000
        /*0020*/ 	.short	0x000c
        /*0022*/ 	.short	0x0040
        /*0024*/ 	.byte	0x00, 0xf4, 0x21, 0x00


	//----- nvinfo : EIATTR_KPARAM_INFO
	.align		4
.L_11:
        /*0028*/ 	.byte	0x04, 0x17
        /*002a*/ 	.short	(.L_13 - .L_12)
.L_12:
        /*002c*/ 	.word	0x00000000
        /*0030*/ 	.short	0x000b
        /*0032*/ 	.short	0x0038
        /*0034*/ 	.byte	0x00, 0xf0, 0x11, 0x00


	//----- nvinfo : EIATTR_KPARAM_INFO
	.align		4
.L_13:
        /*0038*/ 	.byte	0x04, 0x17
        /*003a*/ 	.short	(.L_15 - .L_14)
.L_14:
        /*003c*/ 	.word	0x00000000
        /*0040*/ 	.short	0x000a
        /*0042*/ 	.short	0x0034
        /*0044*/ 	.byte	0x00, 0xf0, 0x11, 0x00


	//----- nvinfo : EIATTR_KPARAM_INFO
	.align		4
.L_15:
        /*0048*/ 	.byte	0x04, 0x17
        /*004a*/ 	.short	(.L_17 - .L_16)
.L_16:
        /*004c*/ 	.word	0x00000000
        /*0050*/ 	.short	0x0009
        /*0052*/ 	.short	0x0030
        /*0054*/ 	.byte	0x00, 0xf0, 0x11, 0x00


	//----- nvinfo : EIATTR_KPARAM_INFO
	.align		4
.L_17:
        /*0058*/ 	.byte	0x04, 0x17
        /*005a*/ 	.short	(.L_19 - .L_18)
.L_18:
        /*005c*/ 	.word	0x00000000
        /*0060*/ 	.short	0x0008
        /*0062*/ 	.short	0x002c
        /*0064*/ 	.byte	0x00, 0xf0, 0x11, 0x00


	//----- nvinfo : EIATTR_KPARAM_INFO
	.align		4
.L_19:
        /*0068*/ 	.byte	0x04, 0x17
        /*006a*/ 	.short	(.L_21 - .L_20)
.L_20:
        /*006c*/ 	.word	0x00000000
        /*0070*/ 	.short	0x0007
        /*0072*/ 	.short	0x0028
        /*0074*/ 	.byte	0x00, 0xf0, 0x11, 0x00


	//----- nvinfo : EIATTR_KPARAM_INFO
	.align		4
.L_21:
        /*0078*/ 	.byte	0x04, 0x17
        /*007a*/ 	.short	(.L_23 - .L_22)
.L_22:
        /*007c*/ 	.word	0x00000000
        /*0080*/ 	.short	0x0006
        /*0082*/ 	.short	0x0024
        /*0084*/ 	.byte	0x00, 0xf0, 0x11, 0x00


	//----- nvinfo : EIATTR_KPARAM_INFO
	.align		4
.L_23:
        /*0088*/ 	.byte	0x04, 0x17
        /*008a*/ 	.short	(.L_25 - .L_24)
.L_24:
        /*008c*/ 	.word	0x00000000
        /*0090*/ 	.short	0x0005
        /*0092*/ 	.short	0x0020
        /*0094*/ 	.byte	0x00, 0xf0, 0x11, 0x00


	//----- nvinfo : EIATTR_KPARAM_INFO
	.align		4
.L_25:
        /*0098*/ 	.byte	0x04, 0x17
        /*009a*/ 	.short	(.L_27 - .L_26)
.L_26:
        /*009c*/ 	.word	0x00000000
        /*00a0*/ 	.short	0x0004
        /*00a2*/ 	.short	0x001c
        /*00a4*/ 	.byte	0x00, 0xf0, 0x11, 0x00


	//----- nvinfo : EIATTR_KPARAM_INFO
	.align		4
.L_27:
        /*00a8*/ 	.byte	0x04, 0x17
        /*00aa*/ 	.short	(.L_29 - .L_28)
.L_28:
        /*00ac*/ 	.word	0x00000000
        /*00b0*/ 	.short	0x0003
        /*00b2*/ 	.short	0x0018
        /*00b4*/ 	.byte	0x00, 0xf0, 0x11, 0x00


	//----- nvinfo : EIATTR_KPARAM_INFO
	.align		4
.L_29:
        /*00b8*/ 	.byte	0x04, 0x17
        /*00ba*/ 	.short	(.L_31 - .L_30)
.L_30:
        /*00bc*/ 	.word	0x00000000
        /*00c0*/ 	.short	0x0002
        /*00c2*/ 	.short	0x0010
        /*00c4*/ 	.byte	0x00, 0xf4, 0x21, 0x00


	//----- nvinfo : EIATTR_KPARAM_INFO
	.align		4
.L_31:
        /*00c8*/ 	.byte	0x04, 0x17
        /*00ca*/ 	.short	(.L_33 - .L_32)
.L_32:
        /*00cc*/ 	.word	0x00000000
        /*00d0*/ 	.short	0x0001
        /*00d2*/ 	.short	0x0008
        /*00d4*/ 	.byte	0x00, 0xf4, 0x21, 0x00


	//----- nvinfo : EIATTR_KPARAM_INFO
	.align		4
.L_33:
        /*00d8*/ 	.byte	0x04, 0x17
        /*00da*/ 	.short	(.L_35 - .L_34)
.L_34:
        /*00dc*/ 	.word	0x00000000
        /*00e0*/ 	.short	0x0000
        /*00e2*/ 	.short	0x0000
        /*00e4*/ 	.byte	0x00, 0xf4, 0x21, 0x00


	//----- nvinfo : EIATTR_SPARSE_MMA_MASK
	.align		4
.L_35:
        /*00e8*/ 	.byte	0x03, 0x50
        /*00ea*/ 	.short	0x0000


	//----- nvinfo : EIATTR_MAXREG_COUNT
	.align		4
        /*00ec*/ 	.byte	0x03, 0x1b
        /*00ee*/ 	.short	0x00ff


	//----- nvinfo : EIATTR_NUM_BARRIERS
	.align		4
        /*00f0*/ 	.byte	0x02, 0x4c
        /*00f2*/ 	.byte	0x01
	.zero		1


	//----- nvinfo : EIATTR_ANNOTATIONS
	.align		4
        /*00f4*/ 	.byte	0x04, 0x55
        /*00f6*/ 	.short	(.L_37 - .L_36)


	//   ....[0]....
.L_36:
        /*00f8*/ 	.word	0x00000001
        /*00fc*/ 	.byte	0x60, 0x00, 0x00, 0x00, 0x01, 0x00, 0x00, 0x00, 0x80, 0x00, 0x00, 0x00, 0x01, 0x00, 0x00, 0x00
        /* <DEDUP_REMOVED lines=393> */
        /*199c*/ 	.byte	0x40, 0x8b, 0x00, 0x00


	//----- nvinfo : EIATTR_MERCURY_ISA_VERSION
	.align		4
.L_37:
        /*19a0*/ 	.byte	0x03, 0x5f
        /*19a2*/ 	.short	0x0101


	//----- nvinfo : EIATTR_EXIT_INSTR_OFFSETS
	.align		4
        /*19a4*/ 	.byte	0x04, 0x1c
        /*19a6*/ 	.short	(.L_39 - .L_38)


	//   ....[0]....
.L_38:
        /*19a8*/ 	.word	0x00042640


	//   ....[1]....
        /*19ac*/ 	.word	0x00042660


	//----- nvinfo : EIATTR_REQNTID
	.align		4
.L_39:
        /*19b0*/ 	.byte	0x04, 0x10
        /*19b2*/ 	.short	(.L_41 - .L_40)
.L_40:
        /*19b4*/ 	.word	0x00000040
        /*19b8*/ 	.word	0x00000001
        /*19bc*/ 	.word	0x00000001


	//----- nvinfo : EIATTR_CBANK_PARAM_SIZE
	.align		4
.L_41:
        /*19c0*/ 	.byte	0x03, 0x19
        /*19c2*/ 	.short	0x0050


	//----- nvinfo : EIATTR_PARAM_CBANK
	.align		4
        /*19c4*/ 	.byte	0x04, 0x0a
        /*19c6*/ 	.short	(.L_43 - .L_42)
	.align		4
.L_42:
        /*19c8*/ 	.word	index@(.nv.constant0.matmul_kernel)
        /*19cc*/ 	.short	0x0210
        /*19ce*/ 	.short	0x0050


	//----- nvinfo : EIATTR_SW_WAR
	.align		4
.L_43:
        /*19d0*/ 	.byte	0x04, 0x36
        /*19d2*/ 	.short	(.L_45 - .L_44)
.L_44:
        /*19d4*/ 	.word	0x00000008
.L_45:


//--------------------- .nv.callgraph             --------------------------
	.section	.nv.callgraph,"",@"SHT_CUDA_CALLGRAPH"
	.align	4
	.sectionentsize	8
	.align		4
        /*0000*/ 	.word	0x00000000
	.align		4
        /*0004*/ 	.word	0xffffffff
	.align		4
        /*0008*/ 	.word	0x00000000
	.align		4
        /*000c*/ 	.word	0xfffffffe
	.align		4
        /*0010*/ 	.word	0x00000000
	.align		4
        /*0014*/ 	.word	0xfffffffd
	.align		4
        /*0018*/ 	.word	0x00000000
	.align		4
        /*001c*/ 	.word	0xfffffffc


//--------------------- .text.matmul_kernel       --------------------------
	.section	.text.matmul_kernel,"ax",@progbits
	.align	128
        .global         matmul_kernel
        .type           matmul_kernel,@function
        .size           matmul_kernel,(.L_x_3 - matmul_kernel)
        .other          matmul_kernel,@"STO_CUDA_ENTRY STV_DEFAULT"
matmul_kernel:
.text.matmul_kernel:
[----:B------:R-:W0:Y:S08]  /*0000*/  LDC R1, c[0x0][0x28] ;  /* 0x00000a00ff017b82 */ /* 0x000e300000000800 */
[----:B------:R-:W1:Y:S01]  /*0010*/  LDC.64 R2, c[0x0][0x228] ;  /* 0x00008a00ff027b82 */ /* 0x000e620000000a00 */
[----:B0-----:R-:W-:Y:S01]  /*0020*/  VIADD R1, R1, 0xffffd768 ;  /* 0xffffd76801017836 */ /* 0x001fe20000000000 */
[----:B------:R-:W0:Y:S01]  /*0030*/  S2R R14, SR_TID.X ;  /* 0x00000000000e7919 */ /* 0x000e220000002100 */
[----:B------:R-:W-:Y:S01]  /*0040*/  UMOV UR4, 0x400 ;  /* 0x0000040000047882 */ /* 0x000fe20000000000 */
[----:B------:R-:W-:-:S02]  /*0050*/  ULDC.64 UR32, c[0x0][0x208] ;  /* 0x0000820000207ab9 */ /* 0x000fc40000000a00 */
[----:B------:R-:W-:Y:S02]  /*0060*/  STL [R1+0x3a0], RZ ;  /* 0x0003a0ff01007387 */ /* 0x000fe40000100800 */
[----:B------:R-:W2:Y:S02]  /*0070*/  S2UR UR5, SR_CgaCtaId ;  /* 0x00000000000579c3 */ /* 0x000ea40000008800 */
[----:B------:R-:W-:Y:S04]  /*0080*/  STL [R1+0x3a4], RZ ;  /* 0x0003a4ff01007387 */ /* 0x000fe80000100800 */
[----:B------:R-:W-:Y:S04]  /*0090*/  STL [R1+0x3a8], RZ ;  /* 0x0003a8ff01007387 */ /* 0x000fe80000100800 */
[----:B------:R-:W-:Y:S04]  /*00a0*/  STL [R1+0x3ac], RZ ;  /* 0x0003acff01007387 */ /* 0x000fe80000100800 */
[----:B------:R-:W-:Y:S01]  /*00b0*/  STL [R1+0x390], RZ ;  /* 0x000390ff01007387 */ /* 0x000fe20000100800 */
[----:B-1----:R-:W-:-:S03]  /*00c0*/  VIADD R0, R3, 0x3f ;  /* 0x0000003f03007836 */ /* 0x002fc60000000000 */
[----:B------:R-:W-:Y:S02]  /*00d0*/  STL [R1+0x394], RZ ;  /* 0x000394ff01007387 */ /* 0x000fe40000100800 */
[----:B------:R-:W-:Y:S02]  /*00e0*/  SHF.R.S32.HI R5, RZ, 0x1f, R0 ;  /* 0x0000001fff057819 */ /* 0x000fe40000011400 */
[----:B------:R-:W-:Y:S01]  /*00f0*/  STL [R1+0x398], RZ ;  /* 0x000398ff01007387 */ /* 0x000fe20000100800 */
[----:B--2---:R-:W-:Y:S01]  /*0100*/  ULEA UR4, UR5, UR4, 0x18 ;  /* 0x0000000405047291 */ /* 0x004fe2000f8ec03f */
[----:B------:R-:W-:Y:S02]  /*0110*/  LEA.HI R5, R5, R0, RZ, 0x6 ;  /* 0x0000000005057211 */ /* 0x000fe400078f30ff */
[----:B------:R-:W-:Y:S02]  /*0120*/  STL [R1+0x39c], RZ ;  /* 0x00039cff01007387 */ /* 0x000fe40000100800 */
[----:B------:R-:W-:-:S02]  /*0130*/  SHF.R.S32.HI R0, RZ, 0x6, R5 ;  /* 0x00000006ff007819 */ /* 0x000fc40000011405 */
[----:B------:R-:W-:Y:S03]  /*0140*/  STL [R1+0x380], RZ ;  /* 0x000380ff01007387 */ /* 0x000fe60000100800 */
[----:B------:R-:W-:Y:S01]  /*0150*/  IMAD.SHL.U32 R0, R0, 0x8, RZ ;  /* 0x0000000800007824 */ /* 0x000fe200078e00ff */
[----:B------:R-:W1:Y:S04]  /*0160*/  S2R R5, SR_CTAID.X ;  /* 0x0000000000057919 */ /* 0x000e680000002500 */
[-C--:B------:R-:W-:Y:S01]  /*0170*/  IABS R9, R0.reuse ;  /* 0x0000000000097213 */ /* 0x080fe20000000000 */
[----:B------:R-:W-:Y:S01]  /*0180*/  STL [R1+0x384], RZ ;  /* 0x000384ff01007387 */ /* 0x000fe20000100800 */
[----:B------:R-:W-:-:S02]  /*0190*/  IABS R12, R0 ;  /* 0x00000000000c7213 */ /* 0x000fc40000000000 */
[----:B------:R-:W2:Y:S01]  /*01a0*/  I2F.RP R4, R9 ;  /* 0x0000000900047306 */ /* 0x000ea20000209400 */
[----:B------:R-:W-:Y:S04]  /*01b0*/  STL [R1+0x388], RZ ;  /* 0x000388ff01007387 */ /* 0x000fe80000100800 */
[----:B------:R-:W-:Y:S04]  /*01c0*/  STL [R1+0x38c], RZ ;  /* 0x00038cff01007387 */ /* 0x000fe80000100800 */
[----:B------:R-:W-:Y:S04]  /*01d0*/  STL [R1+0x430], RZ ;  /* 0x000430ff01007387 */ /* 0x000fe80000100800 */
[----:B------:R-:W-:Y:S01]  /*01e0*/  STL [R1+0x434], RZ ;  /* 0x000434ff01007387 */ /* 0x000fe20000100800 */
[----:B--2---:R-:W2:Y:S03]  /*01f0*/  MUFU.RCP R4, R4 ;  /* 0x0000000400047308 */ /* 0x004ea60000001000 */
[----:B------:R-:W-:Y:S04]  /*0200*/  STL [R1+0x438], RZ ;  /* 0x000438ff01007387 */ /* 0x000fe80000100800 */
[----:B------:R-:W-:Y:S01]  /*0210*/  STL [R1+0x43c], RZ ;  /* 0x00043cff01007387 */ /* 0x000fe20000100800 */
[----:B-1----:R-:W-:-:S03]  /*0220*/  IABS R10, R5 ;  /* 0x00000005000a7213 */ /* 0x002fc60000000000 */
[----:B------:R-:W-:Y:S04]  /*0230*/  STL [R1+0x440], RZ ;  /* 0x000440ff01007387 */ /* 0x000fe80000100800 */
[----:B------:R-:W-:Y:S01]  /*0240*/  STL [R1+0x444], RZ ;  /* 0x000444ff01007387 */ /* 0x000fe20000100800 */
[----:B--2---:R-:W-:-:S03]  /*0250*/  VIADD R6, R4, 0xffffffe ;  /* 0x0ffffffe04067836 */ /* 0x004fc60000000000 */
[----:B------:R-:W-:Y:S01]  /*0260*/  STL [R1+0x448], RZ ;  /* 0x000448ff01007387 */ /* 0x000fe20000100800 */
[----:B------:R-:W-:Y:S01]  /*0270*/  IMAD.MOV R4, RZ, RZ, -R12 ;  /* 0x000000ffff047224 */ /* 0x000fe200078e0a0c */
[----:B0-----:R-:W-:Y:S01]  /*0280*/  LOP3.LUT R12, R14, 0x3f, RZ, 0xc0, !PT ;  /* 0x0000003f0e0c7812 */ /* 0x001fe200078ec0ff */
[----:B------:R0:W1:Y:S01]  /*0290*/  F2I.FTZ.U32.TRUNC.NTZ R7, R6 ;  /* 0x0000000600077305 */ /* 0x000062000021f000 */
[----:B------:R-:W-:Y:S04]  /*02a0*/  STL [R1+0x44c], RZ ;  /* 0x00044cff01007387 */ /* 0x000fe80000100800 */
[----:B------:R-:W-:Y:S01]  /*02b0*/  STL [R1+0x420], RZ ;  /* 0x000420ff01007387 */ /* 0x000fe20000100800 */
[----:B0-----:R-:W-:-:S03]  /*02c0*/  IMAD.MOV.U32 R6, RZ, RZ, RZ ;  /* 0x000000ffff067224 */ /* 0x001fc600078e00ff */
[----:B------:R-:W-:Y:S04]  /*02d0*/  STL [R1+0x424], RZ ;  /* 0x000424ff01007387 */ /* 0x000fe80000100800 */
[----:B------:R-:W-:Y:S01]  /*02e0*/  STL [R1+0x428], RZ ;  /* 0x000428ff01007387 */ /* 0x000fe20000100800 */
[----:B-1----:R-:W-:-:S03]  /*02f0*/  IMAD.MOV R8, RZ, RZ, -R7 ;  /* 0x000000ffff087224 */ /* 0x002fc600078e0a07 */
[----:B------:R-:W-:Y:S01]  /*0300*/  STL [R1+0x42c], RZ ;  /* 0x00042cff01007387 */ /* 0x000fe20000100800 */
[----:B------:R-:W-:Y:S02]  /*0310*/  IMAD R11, R8, R9, RZ ;  /* 0x00000009080b7224 */ /* 0x000fe400078e02ff */
[----:B------:R-:W-:Y:S01]  /*0320*/  IMAD.MOV.U32 R8, RZ, RZ, R10 ;  /* 0x000000ffff087224 */ /* 0x000fe200078e000a */
[----:B------:R-:W-:Y:S01]  /*0330*/  STL [R1+0x3d0], RZ ;  /* 0x0003d0ff01007387 */ /* 0x000fe20000100800 */
[----:B------:R-:W-:-:S03]  /*0340*/  IMAD.HI.U32 R7, R7, R11, R6 ;  /* 0x0000000b07077227 */ /* 0x000fc600078e0006 */
[----:B------:R-:W-:Y:S03]  /*0350*/  STL [R1+0x3d4], RZ ;  /* 0x0003d4ff01007387 */ /* 0x000fe60000100800 */
[----:B------:R-:W-:Y:S01]  /*0360*/  IMAD.HI.U32 R7, R7, R8, RZ ;  /* 0x0000000807077227 */ /* 0x000fe200078e00ff */
[----:B------:R-:W-:Y:S03]  /*0370*/  STL [R1+0x3d8], RZ ;  /* 0x0003d8ff01007387 */ /* 0x000fe60000100800 */
[----:B------:R-:W-:Y:S01]  /*0380*/  IMAD R4, R7, R4, R8 ;  /* 0x0000000407047224 */ /* 0x000fe200078e0208 */
[----:B------:R-:W-:Y:S04]  /*0390*/  STL [R1+0x3dc], RZ ;  /* 0x0003dcff01007387 */ /* 0x000fe80000100800 */
[----:B------:R-:W-:Y:S01]  /*03a0*/  ISETP.GT.U32.AND P1, PT, R9, R4, PT ;  /* 0x000000040900720c */ /* 0x000fe20003f24070 */
[----:B------:R-:W-:Y:S04]  /*03b0*/  STL [R1+0x370], RZ ;  /* 0x000370ff01007387 */ /* 0x000fe80000100800 */
[----:B------:R-:W-:Y:S04]  /*03c0*/  STL [R1+0x374], RZ ;  /* 0x000374ff01007387 */ /* 0x000fe80000100800 */
[----:B------:R-:W-:Y:S04]  /*03d0*/  STL [R1+0x378], RZ ;  /* 0x000378ff01007387 */ /* 0x000fe80000100800 */
[----:B------:R-:W-:Y:S01]  /*03e0*/  @!P1 IMAD.IADD R4, R4, 0x1, -R9 ;  /* 0x0000000104049824 */ /* 0x000fe200078e0a09 */
[----:B------:R-:W-:Y:S01]  /*03f0*/  STL [R1+0x37c], RZ ;  /* 0x00037cff01007387 */ /* 0x000fe20000100800 */
[----:B------:R-:W-:Y:S01]  /*0400*/  @!P1 VIADD R7, R7, 0x1 ;  /* 0x0000000107079836 */ /* 0x000fe20000000000 */
[----:B------:R-:W-:-:S02]  /*0410*/  ISETP.NE.AND P1, PT, R0, RZ, PT ;  /* 0x000000ff0000720c */ /* 0x000fc40003f25270 */
[----:B------:R-:W-:Y:S01]  /*0420*/  ISETP.GE.U32.AND P0, PT, R4, R9, PT ;  /* 0x000000090400720c */ /* 0x000fe20003f06070 */
[----:B------:R-:W-:Y:S01]  /*0430*/  STL [R1+0x2e0], RZ ;  /* 0x0002e0ff01007387 */ /* 0x000fe20000100800 */
[----:B------:R-:W-:-:S03]  /*0440*/  LOP3.LUT R4, R5, R0, RZ, 0x3c, !PT ;  /* 0x0000000005047212 */ /* 0x000fc600078e3cff */
[----:B------:R-:W-:Y:S01]  /*0450*/  STL [R1+0x2e4], RZ ;  /* 0x0002e4ff01007387 */ /* 0x000fe20000100800 */
[----:B------:R-:W-:Y:S01]  /*0460*/  ISETP.GE.AND P2, PT, R4, RZ, PT ;  /* 0x000000ff0400720c */ /* 0x000fe20003f46270 */
[----:B------:R-:W-:Y:S02]  /*0470*/  VIADD R4, R2, 0x7f ;  /* 0x0000007f02047836 */ /* 0x000fe40000000000 */
[----:B------:R-:W-:Y:S04]  /*0480*/  STL [R1+0x2e8], RZ ;  /* 0x0002e8ff01007387 */ /* 0x000fe80000100800 */
[----:B------:R-:W-:Y:S01]  /*0490*/  @P0 VIADD R7, R7, 0x1 ;  /* 0x0000000107070836 */ /* 0x000fe20000000000 */
[----:B------:R-:W-:Y:S03]  /*04a0*/  STL [R1+0x2ec], RZ ;  /* 0x0002ecff01007387 */ /* 0x000fe60000100800 */
[----:B------:R-:W-:Y:S01]  /*04b0*/  IMAD.MOV.U32 R6, RZ, RZ, R7 ;  /* 0x000000ffff067224 */ /* 0x000fe200078e0007 */
[----:B------:R-:W-:Y:S01]  /*04c0*/  SHF.R.S32.HI R7, RZ, 0x1f, R4 ;  /* 0x0000001fff077819 */ /* 0x000fe20000011404 */
[----:B------:R-:W-:Y:S02]  /*04d0*/  STL [R1+0x2d0], RZ ;  /* 0x0002d0ff01007387 */ /* 0x000fe40000100800 */
[----:B------:R-:W-:Y:S01]  /*04e0*/  @!P2 IMAD.MOV R6, RZ, RZ, -R6 ;  /* 0x000000ffff06a224 */ /* 0x000fe200078e0a06 */
[----:B------:R-:W-:Y:S01]  /*04f0*/  @!P1 LOP3.LUT R6, RZ, R0, RZ, 0x33, !PT ;  /* 0x00000000ff069212 */ /* 0x000fe200078e33ff */
[----:B------:R-:W-:Y:S01]  /*0500*/  STL [R1+0x2d4], RZ ;  /* 0x0002d4ff01007387 */ /* 0x000fe20000100800 */
[----:B------:R-:W-:-:S03]  /*0510*/  LEA.HI R7, R7, R4, RZ, 0x7 ;  /* 0x0000000407077211 */ /* 0x000fc600078f38ff */
[----:B------:R-:W-:Y:S01]  /*0520*/  IMAD.SHL.U32 R4, R6, 0x8, RZ ;  /* 0x0000000806047824 */ /* 0x000fe200078e00ff */
[----:B------:R-:W-:Y:S01]  /*0530*/  STL [R1+0x2d8], RZ ;  /* 0x0002d8ff01007387 */ /* 0x000fe20000100800 */
[----:B------:R-:W-:-:S03]  /*0540*/  IMAD.MOV R6, RZ, RZ, -R6 ;  /* 0x000000ffff067224 */ /* 0x000fc600078e0a06 */
[----:B------:R-:W-:Y:S01]  /*0550*/  LEA.HI.SX32 R7, R7, -R4, 0x19 ;  /* 0x8000000407077211 */ /* 0x000fe200078fcaff */
[----:B------:R-:W-:Y:S01]  /*0560*/  IMAD R13, R0, R6, R5 ;  /* 0x00000006000d7224 */ /* 0x000fe200078e0205 */
[----:B------:R-:W-:Y:S01]  /*0570*/  STL [R1+0x2dc], RZ ;  /* 0x0002dcff01007387 */ /* 0x000fe20000100800 */
[----:B------:R-:W-:Y:S01]  /*0580*/  IMAD.MOV.U32 R6, RZ, RZ, RZ ;  /* 0x000000ffff067224 */ /* 0x000fe200078e00ff */
[----:B------:R-:W-:Y:S02]  /*0590*/  VIMNMX R8, R7, 0x8, PT ;  /* 0x0000000807087848 */ /* 0x000fe40003fe0100 */
[----:B------:R-:W-:Y:S02]  /*05a0*/  STL [R1+0x2c0], RZ ;  /* 0x0002c0ff01007387 */ /* 0x000fe40000100800 */
[-C--:B------:R-:W-:Y:S02]  /*05b0*/  IABS R10, R8.reuse ;  /* 0x00000008000a7213 */ /* 0x080fe40000000000 */
[----:B------:R-:W-:Y:S01]  /*05c0*/  IABS R0, R8 ;  /* 0x0000000800007213 */ /* 0x000fe20000000000 */
[----:B------:R-:W-:Y:S01]  /*05d0*/  STL [R1+0x2c4], RZ ;  /* 0x0002c4ff01007387 */ /* 0x000fe20000100800 */
[----:B------:R-:W0:Y:S03]  /*05e0*/  I2F.RP R9, R10 ;  /* 0x0000000a00097306 */ /* 0x000e260000209400 */
[----:B------:R-:W-:Y:S04]  /*05f0*/  STL [R1+0x2c8], RZ ;  /* 0x0002c8ff01007387 */ /* 0x000fe80000100800 */
[----:B------:R-:W-:Y:S04]  /*0600*/  STL [R1+0x2cc], RZ ;  /* 0x0002ccff01007387 */ /* 0x000fe80000100800 */
[----:B------:R-:W-:Y:S01]  /*0610*/  STL [R1+0x2b0], RZ ;  /* 0x0002b0ff01007387 */ /* 0x000fe20000100800 */
[----:B0-----:R-:W0:Y:S03]  /*0620*/  MUFU.RCP R9, R9 ;  /* 0x0000000900097308 */ /* 0x001e260000001000 */
[----:B------:R-:W-:Y:S04]  /*0630*/  STL [R1+0x2b4], RZ ;  /* 0x0002b4ff01007387 */ /* 0x000fe80000100800 */
[----:B------:R-:W-:Y:S04]  /*0640*/  STL [R1+0x2b8], RZ ;  /* 0x0002b8ff01007387 */ /* 0x000fe80000100800 */
[----:B------:R-:W-:Y:S04]  /*0650*/  STL [R1+0x2bc], RZ ;  /* 0x0002bcff01007387 */ /* 0x000fe80000100800 */
[----:B------:R-:W-:Y:S01]  /*0660*/  STL [R1+0x410], RZ ;  /* 0x000410ff01007387 */ /* 0x000fe20000100800 */
[----:B0-----:R-:W-:-:S03]  /*0670*/  VIADD R7, R9, 0xffffffe ;  /* 0x0ffffffe09077836 */ /* 0x001fc60000000000 */
[----:B------:R-:W-:Y:S04]  /*0680*/  STL [R1+0x414], RZ ;  /* 0x000414ff01007387 */ /* 0x000fe80000100800 */
[----:B------:R-:W-:Y:S01]  /*0690*/  STL [R1+0x418], RZ ;  /* 0x000418ff01007387 */ /* 0x000fe20000100800 */
[----:B------:R-:W0:Y:S03]  /*06a0*/  F2I.FTZ.U32.TRUNC.NTZ R7, R7 ;  /* 0x0000000700077305 */ /* 0x000e26000021f000 */
[----:B------:R-:W-:Y:S04]  /*06b0*/  STL [R1+0x41c], RZ ;  /* 0x00041cff01007387 */ /* 0x000fe80000100800 */
[----:B------:R-:W-:Y:S04]  /*06c0*/  STL [R1+0x400], RZ ;  /* 0x000400ff01007387 */ /* 0x000fe80000100800 */
[----:B------:R-:W-:Y:S01]  /*06d0*/  STL [R1+0x404], RZ ;  /* 0x000404ff01007387 */ /* 0x000fe20000100800 */
[----:B0-----:R-:W-:-:S03]  /*06e0*/  IMAD.MOV R11, RZ, RZ, -R7 ;  /* 0x000000ffff0b7224 */ /* 0x001fc600078e0a07 */
[----:B------:R-:W-:Y:S01]  /*06f0*/  STL [R1+0x408], RZ ;  /* 0x000408ff01007387 */ /* 0x000fe20000100800 */
[----:B------:R-:W-:Y:S01]  /*0700*/  IMAD.MOV.U32 R5, RZ, RZ, R11 ;  /* 0x000000ffff057224 */ /* 0x000fe200078e000b */
[----:B------:R-:W-:Y:S02]  /*0710*/  IABS R11, R13 ;  /* 0x0000000d000b7213 */ /* 0x000fe40000000000 */
[----:B------:R-:W-:Y:S01]  /*0720*/  STL [R1+0x40c], RZ ;  /* 0x00040cff01007387 */ /* 0x000fe20000100800 */
[----:B------:R-:W-:-:S03]  /*0730*/  IMAD R5, R5, R10, RZ ;  /* 0x0000000a05057224 */ /* 0x000fc600078e02ff */
[----:B------:R-:W-:Y:S01]  /*0740*/  STL [R1+0x3c0], RZ ;  /* 0x0003c0ff01007387 */ /* 0x000fe20000100800 */
[----:B------:R-:W-:-:S03]  /*0750*/  IMAD.HI.U32 R6, R7, R5, R6 ;  /* 0x0000000507067227 */ /* 0x000fc600078e0006 */
[----:B------:R-:W-:Y:S01]  /*0760*/  STL [R1+0x3c4], RZ ;  /* 0x0003c4ff01007387 */ /* 0x000fe20000100800 */
[----:B------:R-:W-:Y:S02]  /*0770*/  IMAD.MOV R5, RZ, RZ, -R0 ;  /* 0x000000ffff057224 */ /* 0x000fe400078e0a00 */
        /* <DEDUP_REMOVED lines=12> */
[----:B------:R-:W-:Y:S01]  /*0840*/  STL [R1+0x290], RZ ;  /* 0x000290ff01007387 */ /* 0x000fe20000100800 */
[----:B------:R-:W-:Y:S02]  /*0850*/  ISETP.GE.U32.AND P0, PT, R5, R10, PT ;  /* 0x0000000a0500720c */ /* 0x000fe40003f06070 */
[----:B------:R-:W-:Y:S01]  /*0860*/  LOP3.LUT R5, R13, R8, RZ, 0x3c, !PT ;  /* 0x000000080d057212 */ /* 0x000fe200078e3cff */
[----:B------:R-:W-:Y:S03]  /*0870*/  STL [R1+0x294], RZ ;  /* 0x000294ff01007387 */ /* 0x000fe60000100800 */
[----:B------:R-:W-:Y:S01]  /*0880*/  ISETP.GE.AND P2, PT, R5, RZ, PT ;  /* 0x000000ff0500720c */ /* 0x000fe20003f46270 */
[----:B------:R-:W-:Y:S04]  /*0890*/  STL [R1+0x298], RZ ;  /* 0x000298ff01007387 */ /* 0x000fe80000100800 */
[----:B------:R-:W-:Y:S02]  /*08a0*/  STL [R1+0x29c], RZ ;  /* 0x00029cff01007387 */ /* 0x000fe40000100800 */
[----:B------:R-:W-:-:S02]  /*08b0*/  @P0 VIADD R0, R0, 0x1 ;  /* 0x0000000100000836 */ /* 0x000fc40000000000 */
[----:B------:R-:W-:Y:S04]  /*08c0*/  STL [R1+0x280], RZ ;  /* 0x000280ff01007387 */ /* 0x000fe80000100800 */
[----:B------:R-:W-:Y:S01]  /*08d0*/  STL [R1+0x284], RZ ;  /* 0x000284ff01007387 */ /* 0x000fe20000100800 */
[----:B------:R-:W-:Y:S01]  /*08e0*/  @!P2 IMAD.MOV R0, RZ, RZ, -R0 ;  /* 0x000000ffff00a224 */ /* 0x000fe200078e0a00 */
[----:B------:R-:W-:Y:S02]  /*08f0*/  @!P1 LOP3.LUT R0, RZ, R8, RZ, 0x33, !PT ;  /* 0x00000008ff009212 */ /* 0x000fe400078e33ff */
[----:B------:R-:W-:Y:S03]  /*0900*/  STL [R1+0x288], RZ ;  /* 0x000288ff01007387 */ /* 0x000fe60000100800 */
[----:B------:R-:W-:Y:S01]  /*0910*/  IMAD.MOV R5, RZ, RZ, -R0 ;  /* 0x000000ffff057224 */ /* 0x000fe200078e0a00 */
[----:B------:R-:W-:Y:S01]  /*0920*/  STL [R1+0x28c], RZ ;  /* 0x00028cff01007387 */ /* 0x000fe20000100800 */
[----:B------:R-:W-:-:S02]  /*0930*/  IMAD.SHL.U32 R15, R0, 0x40, RZ ;  /* 0x00000040000f7824 */ /* 0x000fc400078e00ff */
[----:B------:R-:W-:Y:S01]  /*0940*/  IMAD R5, R8, R5, R13 ;  /* 0x0000000508057224 */ /* 0x000fe200078e020d */
[----:B------:R-:W-:Y:S01]  /*0950*/  STL [R1+0x270], RZ ;  /* 0x000270ff01007387 */ /* 0x000fe20000100800 */
[C---:B------:R-:W-:Y:S02]  /*0960*/  VIADD R0, R15.reuse, 0x1 ;  /* 0x000000010f007836 */ /* 0x040fe40000000000 */
[----:B------:R-:W-:Y:S01]  /*0970*/  IMAD.IADD R4, R4, 0x1, R5 ;  /* 0x0000000104047824 */ /* 0x000fe200078e0205 */
[----:B------:R-:W-:Y:S01]  /*0980*/  STL [R1+0x274], RZ ;  /* 0x000274ff01007387 */ /* 0x000fe20000100800 */
[----:B------:R-:W0:Y:S01]  /*0990*/  LDC R5, c[0x0][0x230] ;  /* 0x00008c00ff057b82 */ /* 0x000e220000000800 */
[C---:B------:R-:W-:Y:S02]  /*09a0*/  VIADD R6, R15.reuse, 0x2 ;  /* 0x000000020f067836 */ /* 0x040fe40000000000 */
[----:B------:R-:W-:Y:S01]  /*09b0*/  STL [R1+0x278], RZ ;  /* 0x000278ff01007387 */ /* 0x000fe20000100800 */
[----:B------:R-:W-:-:S02]  /*09c0*/  VIADD R13, R15, 0xe ;  /* 0x0000000e0f0d7836 */ /* 0x000fc40000000000 */
[C---:B------:R-:W-:Y:S01]  /*09d0*/  VIADD R29, R15.reuse, 0x2f ;  /* 0x0000002f0f1d7836 */ /* 0x040fe20000000000 */
[----:B------:R-:W-:Y:S01]  /*09e0*/  STL [R1+0x27c], RZ ;  /* 0x00027cff01007387 */ /* 0x000fe20000100800 */
[C---:B------:R-:W-:Y:S02]  /*09f0*/  VIADD R28, R15.reuse, 0x30 ;  /* 0x000000300f1c7836 */ /* 0x040fe40000000000 */
[C---:B------:R-:W-:Y:S01]  /*0a00*/  VIADD R27, R15.reuse, 0x31 ;  /* 0x000000310f1b7836 */ /* 0x040fe20000000000 */
[----:B------:R-:W-:Y:S01]  /*0a10*/  STL [R1+0x1f0], RZ ;  /* 0x0001f0ff01007387 */ /* 0x000fe20000100800 */
[C---:B------:R-:W-:Y:S02]  /*0a20*/  VIADD R26, R15.reuse, 0x32 ;  /* 0x000000320f1a7836 */ /* 0x040fe40000000000 */
[C---:B------:R-:W-:Y:S01]  /*0a30*/  VIADD R20, R15.reuse, 0x33 ;  /* 0x000000330f147836 */ /* 0x040fe20000000000 */
[----:B------:R-:W-:Y:S01]  /*0a40*/  STL [R1+0x1f4], RZ ;  /* 0x0001f4ff01007387 */ /* 0x000fe20000100800 */
[----:B------:R-:W-:-:S02]  /*0a50*/  VIADD R19, R15, 0x34 ;  /* 0x000000340f137836 */ /* 0x000fc40000000000 */
[C---:B------:R-:W-:Y:S01]  /*0a60*/  VIADD R18, R15.reuse, 0x35 ;  /* 0x000000350f127836 */ /* 0x040fe20000000000 */
[----:B------:R-:W-:Y:S01]  /*0a70*/  STL [R1+0x1f8], RZ ;  /* 0x0001f8ff01007387 */ /* 0x000fe20000100800 */
[C---:B------:R-:W-:Y:S02]  /*0a80*/  VIADD R17, R15.reuse, 0x36 ;  /* 0x000000360f117836 */ /* 0x040fe40000000000 */
[----:B------:R-:W-:Y:S01]  /*0a90*/  VIADD R16, R15, 0x37 ;  /* 0x000000370f107836 */ /* 0x000fe20000000000 */
[----:B------:R-:W-:Y:S01]  /*0aa0*/  STL [R1+0x1fc], RZ ;  /* 0x0001fcff01007387 */ /* 0x000fe20000100800 */
[----:B0-----:R-:W-:Y:S02]  /*0ab0*/  VIADD R5, R5, 0x7f ;  /* 0x0000007f05057836 */ /* 0x001fe40000000000 */
[C---:B------:R-:W-:Y:S01]  /*0ac0*/  VIADD R11, R15.reuse, 0x38 ;  /* 0x000000380f0b7836 */ /* 0x040fe20000000000 */
[----:B------:R-:W-:Y:S01]  /*0ad0*/  STL [R1+0x3f0], RZ ;  /* 0x0003f0ff01007387 */ /* 0x000fe20000100800 */
[----:B------:R-:W-:Y:S01]  /*0ae0*/  VIADD R10, R15, 0x39 ;  /* 0x000000390f0a7836 */ /* 0x000fe20000000000 */
[----:B------:R-:W-:Y:S01]  /*0af0*/  ISETP.GE.AND P0, PT, R5, 0x80, PT ;  /* 0x000000800500780c */ /* 0x000fe20003f06270 */
[C---:B------:R-:W-:Y:S01]  /*0b00*/  VIADD R5, R15.reuse, 0x3 ;  /* 0x000000030f057836 */ /* 0x040fe20000000000 */
[----:B------:R-:W-:Y:S01]  /*0b10*/  STL [R1+0x3f4], RZ ;  /* 0x0003f4ff01007387 */ /* 0x000fe20000100800 */
[----:B------:R-:W-:-:S02]  /*0b20*/  VIADD R9, R15, 0x3a ;  /* 0x0000003a0f097836 */ /* 0x000fc40000000000 */
[C---:B------:R-:W-:Y:S01]  /*0b30*/  VIADD R8, R15.reuse, 0x3b ;  /* 0x0000003b0f087836 */ /* 0x040fe20000000000 */
[----:B------:R-:W-:Y:S01]  /*0b40*/  STL [R1+0x3f8], RZ ;  /* 0x0003f8ff01007387 */ /* 0x000fe20000100800 */
[----:B------:R-:W-:-:S03]  /*0b50*/  VIADD R7, R15, 0x3c ;  /* 0x0000003c0f077836 */ /* 0x000fc60000000000 */
[----:B------:R-:W-:Y:S04]  /*0b60*/  STL [R1+0x3fc], RZ ;  /* 0x0003fcff01007387 */ /* 0x000fe80000100800 */
        /* <DEDUP_REMOVED lines=44> */
[----:B------:R-:W-:Y:S04]  /*0e30*/  STL [R1+0x5b8], R15 ;  /* 0x0005b80f01007387 */ /* 0x000fe80000100800 */
[----:B------:R0:W-:Y:S04]  /*0e40*/  STL [R1+0x114], R0 ;  /* 0x0001140001007387 */ /* 0x0001e80000100800 */
[----:B------:R1:W-:Y:S04]  /*0e50*/  STL [R1+0x110], R6 ;  /* 0x0001100601007387 */ /* 0x0003e80000100800 */
[----:B------:R2:W-:Y:S01]  /*0e60*/  STL [R1+0x10c], R5 ;  /* 0x00010c0501007387 */ /* 0x0005e20000100800 */
[----:B0-----:R-:W-:-:S02]  /*0e70*/  VIADD R0, R15, 0x4 ;  /* 0x000000040f007836 */ /* 0x001fc40000000000 */
[----:B-1----:R-:W-:-:S03]  /*0e80*/  VIADD R6, R15, 0x5 ;  /* 0x000000050f067836 */ /* 0x002fc60000000000 */
[----:B------:R0:W-:Y:S01]  /*0e90*/  STL [R1+0x108], R0 ;  /* 0x0001080001007387 */ /* 0x0001e20000100800 */
[----:B--2---:R-:W-:-:S03]  /*0ea0*/  VIADD R5, R15, 0x6 ;  /* 0x000000060f057836 */ /* 0x004fc60000000000 */
[----:B------:R1:W-:Y:S04]  /*0eb0*/  STL [R1+0x104], R6 ;  /* 0x0001040601007387 */ /* 0x0003e80000100800 */
[----:B------:R2:W-:Y:S01]  /*0ec0*/  STL [R1+0x100], R5 ;  /* 0x0001000501007387 */ /* 0x0005e20000100800 */
[C---:B0-----:R-:W-:Y:S02]  /*0ed0*/  VIADD R0, R15.reuse, 0x7 ;  /* 0x000000070f007836 */ /* 0x041fe40000000000 */
        /* <DEDUP_REMOVED lines=20> */
[----:B--2---:R-:W-:-:S05]  /*1020*/  VIADD R5, R15, 0x12 ;  /* 0x000000120f057836 */ /* 0x004fca0000000000 */
[----:B------:R1:W-:Y:S01]  /*1030*/  STL [R1+0xbc], R5 ;  /* 0x0000bc0501007387 */ /* 0x0003e20000100800 */
[----:B0-----:R-:W-:-:S05]  /*1040*/  VIADD R0, R15, 0x13 ;  /* 0x000000130f007836 */ /* 0x001fca0000000000 */
[----:B------:R0:W-:Y:S01]  /*1050*/  STL [R1+0xb8], R0 ;  /* 0x0000b80001007387 */ /* 0x0001e20000100800 */
[----:B-1----:R-:W-:-:S03]  /*1060*/  VIADD R5, R15, 0x15 ;  /* 0x000000150f057836 */ /* 0x002fc60000000000 */
        /* <DEDUP_REMOVED lines=52> */
[----:B------:R0:W-:Y:S01]  /*13b0*/  STL [R1], R0 ;  /* 0x0000000001007387 */ /* 0x0001e20000100800 */
[C---:B--2---:R-:W-:Y:S02]  /*13c0*/  VIADD R5, R15.reuse, 0x3e ;  /* 0x0000003e0f057836 */ /* 0x044fe40000000000 */
[----:B0-----:R-:W-:Y:S02]  /*13d0*/  IMAD.SHL.U32 R0, R4, 0x80, RZ ;  /* 0x0000008004007824 */ /* 0x001fe400078e00ff */
[----:B------:R-:W-:-:S03]  /*13e0*/  VIADD R4, R15, 0x3f ;  /* 0x0000003f0f047836 */ /* 0x000fc60000000000 */
[C---:B------:R-:W-:Y:S02]  /*13f0*/  LOP3.LUT R14, R0.reuse, 0x3f, R14, 0xf8, !PT ;  /* 0x0000003f000e7812 */ /* 0x040fe400078ef80e */
[----:B------:R-:W-:-:S05]  /*1400*/  LOP3.LUT R0, R0, 0x40, R12, 0xfe, !PT ;  /* 0x0000004000007812 */ /* 0x000fca00078efe0c */
[----:B------:R0:W-:Y:S04]  /*1410*/  STL [R1+0x768], R0 ;  /* 0x0007680001007387 */ /* 0x0001e80000100800 */
[----:B------:R0:W-:Y:S01]  /*1420*/  STL [R1+0x764], R14 ;  /* 0x0007640e01007387 */ /* 0x0001e20000100800 */
[----:B------:R-:W-:Y:S05]  /*1430*/  @!P0 BRA `(.L_x_0) ;  /* 0x00000398001c8947 */ /* 0x000fea0003800000 */
[----:B------:R1:W-:Y:S01]  /*1440*/  STL [R1+0x15e4], R28 ;  /* 0x0015e41c01007387 */ /* 0x0003e20000100800 */
[----:B------:R-:W-:Y:S01]  /*1450*/  IABS R21, R2 ;  /* 0x0000000200157213 */ /* 0x000fe20000000000 */
[----:B------:R-:W-:Y:S01]  /*1460*/  ULDC.64 UR6, c[0x0][0x218] ;  /* 0x0000860000067ab9 */ /* 0x000fe20000000a00 */
[----:B0-----:R-:W-:Y:S01]  /*1470*/  IABS R0, R3 ;  /* 0x0000000300007213 */ /* 0x001fe20000000000 */
[----:B------:R-:W-:Y:S01]  /*1480*/  ULDC UR35, c[0x0][0x240] ;  /* 0x0000900000237ab9 */ /* 0x000fe20000000800 */
[----:B------:R-:W-:Y:S01]  /*1490*/  IABS R24, R4 ;  /* 0x0000000400187213 */ /* 0x000fe20000000000 */
[----:B------:R-:W-:Y:S01]  /*14a0*/  ULDC UR34, c[0x0][0x234] ;  /* 0x00008d0000227ab9 */ /* 0x000fe20000000800 */
[----:B------:R-:W-:Y:S01]  /*14b0*/  ISETP.GE.AND P5, PT, R4, RZ, PT ;  /* 0x000000ff0400720c */ /* 0x000fe20003fa6270 */
[----:B------:R-:W-:Y:S01]  /*14c0*/  ULDC UR46, c[0x0][0x238] ;  /* 0x00008e00002e7ab9 */ /* 0x000fe20000000800 */
[----:B------:R-:W-:Y:S01]  /*14d0*/  ULDC UR22, c[0x0][0x238] ;  /* 0x00008e0000167ab9 */ /* 0x000fe20000000800 */
[----:B-1----:R-:W2:Y:S01]  /*14e0*/  LDL R28, [R1+0x764] ;  /* 0x00076400011c7983 */ /* 0x002ea20000100800 */
[----:B------:R-:W-:Y:S01]  /*14f0*/  ULDC UR24, c[0x0][0x238] ;  /* 0x00008e0000187ab9 */ /* 0x000fe20000000800 */
[----:B------:R-:W-:Y:S01]  /*1500*/  ULDC UR20, c[0x0][0x238] ;  /* 0x00008e0000147ab9 */ /* 0x000fe20000000800 */
[----:B------:R-:W-:Y:S01]  /*1510*/  ULDC UR16, c[0x0][0x238] ;  /* 0x00008e0000107ab9 */ /* 0x000fe20000000800 */
[----:B------:R0:W-:Y:S01]  /*1520*/  STL [R1+0x15e0], R29 ;  /* 0x0015e01d01007387 */ /* 0x0001e20000100800 */
[----:B------:R-:W-:Y:S01]  /*1530*/  ULDC UR26, c[0x0][0x238] ;  /* 0x00008e00001a7ab9 */ /* 0x000fe20000000800 */
        /* <DEDUP_REMOVED lines=8> */
[----:B0-----:R-:W3:Y:S01]  /*15c0*/  LDL R29, [R1+0x768] ;  /* 0x00076800011d7983 */ /* 0x001ee20000100800 */
[----:B------:R-:W0:Y:S01]  /*15d0*/  I2F.RP R12, R21 ;  /* 0x00000015000c7306 */ /* 0x000e220000209400 */
[----:B------:R-:W-:Y:S01]  /*15e0*/  ULDC UR19, c[0x0][0x238] ;  /* 0x00008e0000137ab9 */ /* 0x000fe20000000800 */
[----:B------:R-:W-:Y:S01]  /*15f0*/  ULDC UR58, c[0x0][0x238] ;  /* 0x00008e00003a7ab9 */ /* 0x000fe20000000800 */
[----:B------:R1:W-:Y:S01]  /*1600*/  STL [R1+0x15bc], R3 ;  /* 0x0015bc0301007387 */ /* 0x0003e20000100800 */
[----:B------:R-:W-:Y:S01]  /*1610*/  ULDC UR50, c[0x0][0x238] ;  /* 0x00008e0000327ab9 */ /* 0x000fe20000000800 */
[----:B------:R-:W-:Y:S01]  /*1620*/  ULDC UR42, c[0x0][0x238] ;  /* 0x00008e00002a7ab9 */ /* 0x000fe20000000800 */
[----:B------:R-:W-:Y:S01]  /*1630*/  ULDC UR30, c[0x0][0x238] ;  /* 0x00008e00001e7ab9 */ /* 0x000fe20000000800 */
[----:B------:R-:W-:Y:S01]  /*1640*/  ULDC UR23, c[0x0][0x238] ;  /* 0x00008e0000177ab9 */ /* 0x000fe20000000800 */
[----:B------:R-:W4:Y:S01]  /*1650*/  I2F.RP R14, R0 ;  /* 0x00000000000e7306 */ /* 0x000f220000209400 */
[----:B------:R-:W-:Y:S01]  /*1660*/  ULDC UR15, c[0x0][0x238] ;  /* 0x00008e00000f7ab9 */ /* 0x000fe20000000800 */
[----:B------:R-:W-:Y:S01]  /*1670*/  ULDC UR60, c[0x0][0x238] ;  /* 0x00008e00003c7ab9 */ /* 0x000fe20000000800 */
[----:B------:R-:W-:Y:S01]  /*1680*/  ULDC UR56, c[0x0][0x238] ;  /* 0x00008e0000387ab9 */ /* 0x000fe20000000800 */
[----:B------:R-:W-:Y:S01]  /*1690*/  ULDC UR52, c[0x0][0x238] ;  /* 0x00008e0000347ab9 */ /* 0x000fe20000000800 */
[----:B-1----:R-:W-:Y:S01]  /*16a0*/  IMAD.MOV.U32 R3, RZ, RZ, R13 ;  /* 0x000000ffff037224 */ /* 0x002fe200078e000d */
[----:B------:R-:W-:Y:S01]  /*16b0*/  ULDC UR48, c[0x0][0x238] ;  /* 0x00008e0000307ab9 */ /* 0x000fe20000000800 */
[----:B------:R-:W-:Y:S01]  /*16c0*/  ULDC UR44, c[0x0][0x238] ;  /* 0x00008e00002c7ab9 */ /* 0x000fe20000000800 */
[----:B0-----:R-:W0:Y:S01]  /*16d0*/  MUFU.RCP R12, R12 ;  /* 0x0000000c000c7308 */ /* 0x001e220000001000 */
[----:B------:R-:W-:Y:S01]  /*16e0*/  ULDC UR40, c[0x0][0x238] ;  /* 0x00008e0000287ab9 */ /* 0x000fe20000000800 */
[----:B------:R-:W-:Y:S01]  /*16f0*/  ULDC UR36, c[0x0][0x238] ;  /* 0x00008e0000247ab9 */ /* 0x000fe20000000800 */
[----:B------:R-:W-:Y:S01]  /*1700*/  ULDC UR28, c[0x0][0x238] ;  /* 0x00008e00001c7ab9 */ /* 0x000fe20000000800 */
[----:B------:R-:W-:Y:S01]  /*1710*/  ULDC UR25, c[0x0][0x238] ;  /* 0x00008e0000197ab9 */ /* 0x000fe20000000800 */
[----:B------:R-:W-:Y:S01]  /*1720*/  ULDC UR21, c[0x0][0x238] ;  /* 0x00008e0000157ab9 */ /* 0x000fe20000000800 */
[----:B------:R-:W-:Y:S01]  /*1730*/  ULDC UR17, c[0x0][0x238] ;  /* 0x00008e0000117ab9 */ /* 0x000fe20000000800 */
[----:B------:R-:W-:Y:S01]  /*1740*/  ULDC UR13, c[0x0][0x238] ;  /* 0x00008e00000d7ab9 */ /* 0x000fe20000000800 */
[----:B----4-:R-:W1:Y:S01]  /*1750*/  MUFU.RCP R14, R14 ;  /* 0x0000000e000e7308 */ /* 0x010e620000001000 */
        /* <DEDUP_REMOVED lines=8> */
[----:B0-----:R-:W-:Y:S01]  /*17e0*/  VIADD R12, R12, 0xffffffe ;  /* 0x0ffffffe0c0c7836 */ /* 0x001fe20000000000 */
[----:B------:R-:W-:Y:S01]  /*17f0*/  ULDC UR49, c[0x0][0x238] ;  /* 0x00008e0000317ab9 */ /* 0x000fe20000000800 */
[----:B------:R-:W-:Y:S01]  /*1800*/  ULDC UR47, c[0x0][0x238] ;  /* 0x00008e00002f7ab9 */ /* 0x000fe20000000800 */
[----:B------:R-:W-:Y:S01]  /*1810*/  ULDC UR45, c[0x0][0x238] ;  /* 0x00008e00002d7ab9 */ /* 0x000fe20000000800 */
[----:B------:R-:W0:Y:S01]  /*1820*/  F2I.FTZ.U32.TRUNC.NTZ R13, R12 ;  /* 0x0000000c000d7305 */ /* 0x000e22000021f000 */
[----:B------:R-:W-:Y:S01]  /*1830*/  ULDC UR43, c[0x0][0x238] ;  /* 0x00008e00002b7ab9 */ /* 0x000fe20000000800 */
[----:B------:R-:W-:Y:S01]  /*1840*/  ULDC UR41, c[0x0][0x238] ;  /* 0x00008e0000297ab9 */ /* 0x000fe20000000800 */
[----:B------:R-:W-:Y:S01]  /*1850*/  ULDC UR39, c[0x0][0x238] ;  /* 0x00008e0000277ab9 */ /* 0x000fe20000000800 */
[----:B-1----:R-:W-:Y:S01]  /*1860*/  VIADD R14, R14, 0xffffffe ;  /* 0x0ffffffe0e0e7836 */ /* 0x002fe20000000000 */
[----:B------:R-:W-:Y:S01]  /*1870*/  ULDC UR37, c[0x0][0x238] ;  /* 0x00008e0000257ab9 */ /* 0x000fe20000000800 */
[----:B------:R-:W-:Y:S01]  /*1880*/  ULDC UR31, c[0x0][0x238] ;  /* 0x00008e00001f7ab9 */ /* 0x000fe20000000800 */
[----:B------:R-:W-:Y:S01]  /*1890*/  ULDC UR29, c[0x0][0x238] ;  /* 0x00008e00001d7ab9 */ /* 0x000fe20000000800 */
[----:B------:R1:W4:Y:S01]  /*18a0*/  F2I.FTZ.U32.TRUNC.NTZ R15, R14 ;  /* 0x0000000e000f7305 */ /* 0x000322000021f000 */
[----:B0-----:R-:W-:-:S02]  /*18b0*/  IMAD.MOV R12, RZ, RZ, -R13 ;  /* 0x000000ffff0c7224 */ /* 0x001fc400078e0a0d */
[----:B-1----:R-:W-:Y:S02]  /*18c0*/  IMAD.MOV.U32 R14, RZ, RZ, RZ ;  /* 0x000000ffff0e7224 */ /* 0x002fe400078e00ff */
[----:B------:R-:W-:Y:S02]  /*18d0*/  IMAD R25, R12, R21, RZ ;  /* 0x000000150c197224 */ /* 0x000fe400078e02ff */
[----:B------:R-:W-:-:S04]  /*18e0*/  IMAD.MOV.U32 R12, RZ, RZ, RZ ;  /* 0x000000ffff0c7224 */ /* 0x000fc800078e00ff */
[----:B------:R-:W-:-:S04]  /*18f0*/  IMAD.HI.U32 R25, R13, R25, R12 ;  /* 0x000000190d197227 */ /* 0x000fc800078e000c */
[----:B----4-:R-:W-:-:S04]  /*1900*/  IMAD.MOV R12, RZ, RZ, -R15 ;  /* 0x000000ffff0c7224 */ /* 0x010fc800078e0a0f */
[----:B------:R-:W-:-:S04]  /*1910*/  IMAD R12, R12, R0, RZ ;  /* 0x000000000c0c7224 */ /* 0x000fc800078e02ff */
[----:B------:R-:W-:Y:S02]  /*1920*/  IMAD.HI.U32 R12, R15, R12, R14 ;  /* 0x0000000c0f0c7227 */ /* 0x000fe400078e000e */
[----:B------:R-:W4:Y:S01]  /*1930*/  LDL.LU R15, [R1] ;  /* 0x00000000010f7983 */ /* 0x000f220000300800 */
[----:B------:R-:W-:Y:S02]  /*1940*/  IABS R14, R5 ;  /* 0x00000005000e7213 */ /* 0x000fe40000000000 */
[----:B--2---:R-:W-:-:S05]  /*1950*/  IABS R22, R28 ;  /* 0x0000001c00167213 */ /* 0x004fca0000000000 */
[----:B------:R-:W-:-:S04]  /*1960*/  IMAD.HI.U32 R23, R25, R22, RZ ;  /* 0x0000001619177227 */ /* 0x000fc800078e00ff */
[----:B------:R-:W-:-:S04]  /*1970*/  IMAD.MOV R23, RZ, RZ, -R23 ;  /* 0x000000ffff177224 */ /* 0x000fc800078e0a17 */
[C---:B------:R-:W-:Y:S01]  /*1980*/  IMAD R22, R21.reuse, R23, R22 ;  /* 0x0000001715167224 */ /* 0x040fe200078e0216 */
[----:B------:R-:W-:Y:S02]  /*1990*/  ISETP.GE.AND P6, PT, R28, RZ, PT ;  /* 0x000000ff1c00720c */ /* 0x000fe40003fc6270 */
[----:B------:R-:W2:Y:S01]  /*19a0*/  LDL.LU R28, [R1+0x15e4] ;  /* 0x0015e400011c7983 */ /* 0x000ea20000300800 */
[----:B---3--:R-:W-:Y:S02]  /*19b0*/  IABS R13, R29 ;  /* 0x0000001d000d7213 */ /* 0x008fe40000000000 */
[----:B------:R-:W-:Y:S01]  /*19c0*/  ISETP.GT.U32.AND P0, PT, R21, R22, PT ;  /* 0x000000161500720c */ /* 0x000fe20003f04070 */
[----:B------:R-:W3:Y:S01]  /*19d0*/  LDL R4, [R1+0x8] ;  /* 0x0000080001047983 */ /* 0x000ee20000100800 */
[----:B------:R-:W-:Y:S01]  /*19e0*/  ISETP.GE.AND P2, PT, R29, RZ, PT ;  /* 0x000000ff1d00720c */ /* 0x000fe20003f46270 */
[----:B------:R-:W-:Y:S02]  /*19f0*/  IMAD.HI.U32 R25, R25, R13, RZ ;  /* 0x0000000d19197227 */ /* 0x000fe400078e00ff */
[----:B------:R-:W5:Y:S02]  /*1a00*/  LDL.LU R29, [R1+0x15e0] ;  /* 0x0015e000011d7983 */ /* 0x000f640000300800 */
[----:B------:R-:W-:-:S06]  /*1a10*/  IMAD.MOV R25, RZ, RZ, -R25 ;  /* 0x000000ffff197224 */ /* 0x000fcc00078e0a19 */
[----:B------:R-:W-:-:S05]  /*1a20*/  @!P0 IMAD.IADD R22, R22, 0x1, -R21 ;  /* 0x0000000116168824 */ /* 0x000fca00078e0a15 */
[----:B------:R-:W-:-:S13]  /*1a30*/  ISETP.GT.U32.AND P0, PT, R21, R22, PT ;  /* 0x000000161500720c */ /* 0x000fda0003f04070 */
[----:B------:R-:W-:Y:S01]  /*1a40*/  @!P0 IMAD.IADD R22, R22, 0x1, -R21 ;  /* 0x0000000116168824 */ /* 0x000fe200078e0a15 */
[----:B------:R-:W-:Y:S02]  /*1a50*/  ISETP.GE.AND P0, PT, R5, RZ, PT ;  /* 0x000000ff0500720c */ /* 0x000fe40003f06270 */
[----:B------:R-:W2:Y:S01]  /*1a60*/  LDL R5, [R1+0x4] ;  /* 0x0000040001057983 */ /* 0x000ea20000100800 */
[----:B------:R-:W-:Y:S02]  /*1a70*/  IMAD R13, R21, R25, R13 ;  /* 0x00000019150d7224 */ /* 0x000fe400078e020d */
[----:B------:R-:W-:-:S03]  /*1a80*/  IMAD.HI.U32 R23, R12, R24, RZ ;  /* 0x000000180c177227 */ /* 0x000fc600078e00ff */
[----:B------:R-:W-:Y:S01]  /*1a90*/  ISETP.GT.U32.AND P1, PT, R21, R13, PT ;  /* 0x0000000d1500720c */ /* 0x000fe20003f24070 */
[----:B------:R-:W-:-:S04]  /*1aa0*/  IMAD.MOV R23, RZ, RZ, -R23 ;  /* 0x000000ffff177224 */ /* 0x000fc800078e0a17 */
[----:B------:R-:W-:-:S05]  /*1ab0*/  IMAD R24, R0, R23, R24 ;  /* 0x0000001700187224 */ /* 0x000fca00078e0218 */
[----:B------:R-:W-:-:S03]  /*1ac0*/  ISETP.GT.U32.AND P3, PT, R0, R24, PT ;  /* 0x000000180000720c */ /* 0x000fc60003f64070 */
[----:B------:R-:W-:Y:S02]  /*1ad0*/  @!P1 IMAD.IADD R13, R13, 0x1, -R21 ;  /* 0x000000010d0d9824 */ /* 0x000fe400078e0a15 */
[----:B----4-:R-:W-:Y:S02]  /*1ae0*/  IMAD.MOV.U32 R25, RZ, RZ, R15 ;  /* 0x000000ffff197224 */ /* 0x010fe400078e000f */
[----:B------:R-:W-:-:S04]  /*1af0*/  IMAD.HI.U32 R15, R12, R14, RZ ;  /* 0x0000000e0c0f7227 */ /* 0x000fc800078e00ff */
[----:B------:R-:W-:-:S04]  /*1b00*/  IMAD.MOV R15, RZ, RZ, -R15 ;  /* 0x000000ffff0f7224 */ /* 0x000fc800078e0a0f */
[----:B------:R-:W-:Y:S01]  /*1b10*/  IMAD R14, R0, R15, R14 ;  /* 0x0000000f000e7224 */ /* 0x000fe200078e020e */
[----:B------:R-:W-:-:S04]  /*1b20*/  ISETP.GT.U32.AND P4, PT, R21, R13, PT ;  /* 0x0000000d1500720c */ /* 0x000fc80003f84070 */
[----:B------:R-:W-:Y:S02]  /*1b30*/  ISETP.GT.U32.AND P1, PT, R0, R14, PT ;  /* 0x0000000e0000720c */ /* 0x000fe40003f24070 */
[----:B------:R-:W-:Y:S01]  /*1b40*/  IABS R23, R6 ;  /* 0x0000000600177213 */ /* 0x000fe20000000000 */
[----:B------:R-:W-:-:S04]  /*1b50*/  @!P3 IMAD.IADD R24, R24, 0x1, -R0 ;  /* 0x000000011818b824 */ /* 0x000fc800078e0a00 */
[----:B------:R-:W-:Y:S01]  /*1b60*/  IMAD.HI.U32 R15, R12, R23, RZ ;  /* 0x000000170c0f7227 */ /* 0x000fe200078e00ff */
[----:B------:R-:W-:-:S03]  /*1b70*/  ISETP.GT.U32.AND P3, PT, R0, R24, PT ;  /* 0x000000180000720c */ /* 0x000fc60003f64070 */
[----:B------:R-:W-:Y:S02]  /*1b80*/  @!P4 IMAD.IADD R13, R13, 0x1, -R21 ;  /* 0x000000010d0dc824 */ /* 0x000fe400078e0a15 */
[----:B------:R-:W-:Y:S02]  /*1b90*/  @!P1 IMAD.IADD R14, R14, 0x1, -R0 ;  /* 0x000000010e0e9824 */ /* 0x000fe400078e0a00 */
[----:B------:R-:W-:Y:S01]  /*1ba0*/  IMAD.MOV R15, RZ, RZ, -R15 ;  /* 0x000000ffff0f7224 */ /* 0x000fe200078e0a0f */
[----:B------:R-:W-:Y:S01]  /*1bb0*/  ISETP.GE.AND P4, PT, R6, RZ, PT ;  /* 0x000000ff0600720c */ /* 0x000fe20003f86270 */
[----:B------:R-:W-:Y:S01]  /*1bc0*/  @!P6 IMAD.MOV R22, RZ, RZ, -R22 ;  /* 0x000000ffff16e224 */ /* 0x000fe200078e0a16 */
[----:B------:R-:W-:Y:S01]  /*1bd0*/  ISETP.NE.AND P6, PT, R2, RZ, PT ;  /* 0x000000ff0200720c */ /* 0x000fe20003fc5270 */
[----:B------:R-:W-:Y:S01]  /*1be0*/  @!P2 IMAD.MOV R13, RZ, RZ, -R13 ;  /* 0x000000ffff0da224 */ /* 0x000fe200078e0a0d */
[C---:B------:R-:W-:Y:S01]  /*1bf0*/  ISETP.GT.U32.AND P1, PT, R0.reuse, R14, PT ;  /* 0x0000000e0000720c */ /* 0x040fe20003f24070 */
[----:B------:R-:W-:Y:S01]  /*1c00*/  IMAD R15, R0, R15, R23 ;  /* 0x0000000f000f7224 */ /* 0x000fe200078e0217 */
[----:B------:R-:W-:-:S02]  /*1c10*/  LOP3.LUT R2, RZ, R2, RZ, 0x33, !PT ;  /* 0x00000002ff027212 */ /* 0x000fc400078e33ff */
[----:B------:R-:W-:Y:S01]  /*1c20*/  ISETP.GE.AND P2, PT, R7, RZ, PT ;  /* 0x000000ff0700720c */ /* 0x000fe20003f46270 */
[----:B------:R-:W-:Y:S01]  /*1c30*/  @!P3 IMAD.IADD R24, R24, 0x1, -R0 ;  /* 0x000000011818b824 */ /* 0x000fe200078e0a00 */
[----:B------:R-:W-:-:S07]  /*1c40*/  ISETP.GE.AND P3, PT, R8, RZ, PT ;  /* 0x000000ff0800720c */ /* 0x000fce0003f66270 */
[----:B------:R-:W-:Y:S01]  /*1c50*/  @!P1 IMAD.IADD R14, R14, 0x1, -R0 ;  /* 0x000000010e0e9824 */ /* 0x000fe200078e0a00 */
[----:B------:R-:W-:Y:S01]  /*1c60*/  ISETP.GE.AND P1, PT, R9, RZ, PT ;  /* 0x000000ff0900720c */ /* 0x000fe20003f26270 */
[----:B------:R-:W-:Y:S02]  /*1c70*/  @!P5 IMAD.MOV R24, RZ, RZ, -R24 ;  /* 0x000000ffff18d224 */ /* 0x000fe400078e0a18 */
[----:B---3--:R-:W-:Y:S01]  /*1c80*/  IMAD.MOV.U32 R6, RZ, RZ, R4 ;  /* 0x000000ffff067224 */ /* 0x008fe200078e0004 */
[----:B------:R-:W-:-:S03]  /*1c90*/  IABS R4, R8 ;  /* 0x0000000800047213 */ /* 0x000fc60000000000 */
[----:B------:R-:W-:Y:S02]  /*1ca0*/  IMAD.MOV.U32 R23, RZ, RZ, R6 ;  /* 0x000000ffff177224 */ /* 0x000fe400078e0006 */
[----:B------:R-:W-:-:S04]  /*1cb0*/  IMAD.HI.U32 R8, R12, R4, RZ ;  /* 0x000000040c087227 */ /* 0x000fc800078e00ff */
[----:B--2---:R-:W-:Y:S01]  /*1cc0*/  IMAD.MOV.U32 R21, RZ, RZ, R5 ;  /* 0x000000ffff157224 */ /* 0x004fe200078e0005 */
[----:B------:R-:W-:Y:S02]  /*1cd0*/  IABS R5, R7 ;  /* 0x0000000700057213 */ /* 0x000fe40000000000 */
[C---:B------:R-:W-:Y:S02]  /*1ce0*/  SEL R7, R2.reuse, R22, !P6 ;  /* 0x0000001602077207 */ /* 0x040fe40007000000 */
[----:B------:R-:W-:Y:S01]  /*1cf0*/  SEL R2, R2, R13, !P6 ;  /* 0x0000000d02027207 */ /* 0x000fe20007000000 */
[----:B------:R-:W-:Y:S01]  /*1d00*/  IMAD.HI.U32 R6, R12, R5, RZ ;  /* 0x000000050c067227 */ /* 0x000fe200078e00ff */
[----:B------:R-:W-:Y:S01]  /*1d10*/  ISETP.GT.U32.AND P6, PT, R0, R15, PT ;  /* 0x0000000f0000720c */ /* 0x000fe20003fc4070 */
[----:B------:R-:W-:Y:S02]  /*1d20*/  STL [R1+0x128], R7 ;  /* 0x0001280701007387 */ /* 0x000fe40000100800 */
[----:B------:R-:W-:-:S02]  /*1d30*/  IMAD.MOV R6, RZ, RZ, -R6 ;  /* 0x000000ffff067224 */ /* 0x000fc400078e0a06 */
[----:B------:R0:W-:Y:S01]  /*1d40*/  STL [R1+0x120], R2 ;  /* 0x0001200201007387 */ /* 0x0001e20000100800 */
[----:B------:R-:W-:Y:S01]  /*1d50*/  IABS R13, R10 ;  /* 0x0000000a000d7213 */ /* 0x000fe20000000000 */
[----:B------:R-:W-:Y:S01]  /*1d60*/  IMAD R5, R0, R6, R5 ;  /* 0x0000000600057224 */ /* 0x000fe200078e0205 */
[----:B0-----:R-:W-:Y:S01]  /*1d70*/  IABS R2, R9 ;  /* 0x0000000900027213 */ /* 0x001fe20000000000 */
[----:B------:R-:W-:-:S03]  /*1d80*/  IMAD.MOV R9, RZ, RZ, -R8 ;  /* 0x000000ffff097224 */ /* 0x000fc600078e0a08 */
[C---:B------:R-:W-:Y:S01]  /*1d90*/  ISETP.GT.U32.AND P5, PT, R0.reuse, R5, PT ;  /* 0x000000050000720c */ /* 0x040fe20003fa4070 */
[----:B------:R-:W-:Y:S02]  /*1da0*/  @!P6 IMAD.IADD R15, R15, 0x1, -R0 ;  /* 0x000000010f0fe824 */ /* 0x000fe400078e0a00 */
[----:B------:R-:W-:Y:S02]  /*1db0*/  IMAD R9, R0, R9, R4 ;  /* 0x0000000900097224 */ /* 0x000fe400078e0204 */
[----:B------:R-:W-:Y:S01]  /*1dc0*/  IMAD.HI.U32 R4, R12, R13, RZ ;  /* 0x0000000d0c047227 */ /* 0x000fe200078e00ff */
[----:B------:R-:W-:-:S03]  /*1dd0*/  ISETP.GT.U32.AND P6, PT, R0, R15, PT ;  /* 0x0000000f0000720c */ /* 0x000fc60003fc4070 */
[----:B------:R-:W-:Y:S02]  /*1de0*/  IMAD.MOV.U32 R22, RZ, RZ, R14 ;  /* 0x000000ffff167224 */ /* 0x000fe400078e000e */
[----:B------:R-:W-:Y:S02]  /*1df0*/  IMAD.MOV R4, RZ, RZ, -R4 ;  /* 0x000000ffff047224 */ /* 0x000fe400078e0a04 */
[----:B------:R-:W-:Y:S01]  /*1e00*/  @!P0 IMAD.MOV R22, RZ, RZ, -R22 ;  /* 0x000000ffff168224 */ /* 0x000fe200078e0a16 */
[C---:B------:R-:W-:Y:S01]  /*1e10*/  ISETP.GT.U32.AND P0, PT, R0.reuse, R9, PT ;  /* 0x000000090000720c */ /* 0x040fe20003f04070 */
[----:B------:R-:W-:Y:S02]  /*1e20*/  IMAD R13, R0, R4, R13 ;  /* 0x00000004000d7224 */ /* 0x000fe400078e020d */
[----:B------:R-:W-:-:S04]  /*1e30*/  IMAD.HI.U32 R7, R12, R2, RZ ;  /* 0x000000020c077227 */ /* 0x000fc800078e00ff */
[--C-:B------:R-:W-:Y:S01]  /*1e40*/  @!P5 IMAD.IADD R5, R5, 0x1, -R0.reuse ;  /* 0x000000010505d824 */ /* 0x100fe200078e0a00 */
[C---:B------:R-:W-:Y:S01]  /*1e50*/  ISETP.GT.U32.AND P5, PT, R0.reuse, R13, PT ;  /* 0x0000000d0000720c */ /* 0x040fe20003fa4070 */
[----:B------:R-:W-:Y:S01]  /*1e60*/  IMAD.MOV R6, RZ, RZ, -R7 ;  /* 0x000000ffff067224 */ /* 0x000fe200078e0a07 */
[----:B------:R-:W-:Y:S01]  /*1e70*/  IABS R7, R16 ;  /* 0x0000001000077213 */ /* 0x000fe20000000000 */
[----:B------:R-:W-:Y:S02]  /*1e80*/  @!P6 IMAD.IADD R15, R15, 0x1, -R0 ;  /* 0x000000010f0fe824 */ /* 0x000fe400078e0a00 */
[C---:B------:R-:W-:Y:S01]  /*1e90*/  IMAD R2, R0.reuse, R6, R2 ;  /* 0x0000000600027224 */ /* 0x040fe200078e0202 */
[----:B------:R-:W-:Y:S01]  /*1ea0*/  STL [R1+0x78], R24 ;  /* 0x0000781801007387 */ /* 0x000fe20000100800 */
[----:B------:R-:W-:Y:S01]  /*1eb0*/  @!P0 IMAD.IADD R9, R9, 0x1, -R0 ;  /* 0x0000000109098824 */ /* 0x000fe200078e0a00 */
[----:B------:R-:W-:Y:S02]  /*1ec0*/  IABS R8, R11 ;  /* 0x0000000b00087213 */ /* 0x000fe40000000000 */
[----:B------:R0:W-:Y:S01]  /*1ed0*/  STL [R1+0x74], R22 ;  /* 0x0000741601007387 */ /* 0x0001e20000100800 */
[----:B------:R-:W-:Y:S01]  /*1ee0*/  ISETP.GT.U32.AND P6, PT, R0, R2, PT ;  /* 0x000000020000720c */ /* 0x000fe20003fc4070 */
[----:B------:R-:W-:Y:S01]  /*1ef0*/  IMAD.HI.U32 R14, R12, R7, RZ ;  /* 0x000000070c0e7227 */ /* 0x000fe200078e00ff */
[----:B------:R-:W-:-:S02]  /*1f00*/  IABS R4, R17 ;  /* 0x0000001100047213 */ /* 0x000fc40000000000 */
[C---:B------:R-:W-:Y:S01]  /*1f10*/  ISETP.GT.U32.AND P0, PT, R0.reuse, R5, PT ;  /* 0x000000050000720c */ /* 0x040fe20003f04070 */
[----:B------:R-:W-:Y:S02]  /*1f20*/  @!P5 IMAD.IADD R13, R13, 0x1, -R0 ;  /* 0x000000010d0dd824 */ /* 0x000fe400078e0a00 */
[----:B0-----:R-:W-:Y:S02]  /*1f30*/  IMAD.MOV.U32 R22, RZ, RZ, R15 ;  /* 0x000000ffff167224 */ /* 0x001fe400078e000f */
[----:B------:R-:W-:Y:S02]  /*1f40*/  IMAD.MOV R14, RZ, RZ, -R14 ;  /* 0x000000ffff0e7224 */ /* 0x000fe400078e0a0e */
[----:B------:R-:W-:Y:S01]  /*1f50*/  @!P4 IMAD.MOV R22, RZ, RZ, -R22 ;  /* 0x000000ffff16c224 */ /* 0x000fe200078e0a16 */
[----:B------:R-:W-:Y:S01]  /*1f60*/  ISETP.GT.U32.AND P4, PT, R0, R9, PT ;  /* 0x000000090000720c */ /* 0x000fe20003f84070 */
[----:B------:R-:W-:Y:S01]  /*1f70*/  IMAD.HI.U32 R6, R12, R8, RZ ;  /* 0x000000080c067227 */ /* 0x000fe200078e00ff */
[----:B------:R-:W-:-:S03]  /*1f80*/  ISETP.GT.U32.AND P5, PT, R0, R13, PT ;  /* 0x0000000d0000720c */ /* 0x000fc60003fa4070 */
[----:B------:R-:W-:Y:S02]  /*1f90*/  IMAD R7, R0, R14, R7 ;  /* 0x0000000e00077224 */ /* 0x000fe400078e0207 */
[----:B------:R-:W-:Y:S02]  /*1fa0*/  IMAD.MOV R6, RZ, RZ, -R6 ;  /* 0x000000ffff067224 */ /* 0x000fe400078e0a06 */
[----:B------:R-:W-:-:S04]  /*1fb0*/  IMAD.HI.U32 R14, R12, R4, RZ ;  /* 0x000000040c0e7227 */ /* 0x000fc800078e00ff */
[----:B------:R-:W-:Y:S02]  /*1fc0*/  @!P6 IMAD.IADD R2, R2, 0x1, -R0 ;  /* 0x000000010202e824 */ /* 0x000fe400078e0a00 */
[C---:B------:R-:W-:Y:S02]  /*1fd0*/  IMAD R8, R0.reuse, R6, R8 ;  /* 0x0000000600087224 */ /* 0x040fe400078e0208 */
[----:B------:R-:W-:Y:S01]  /*1fe0*/  IMAD.MOV R14, RZ, RZ, -R14 ;  /* 0x000000ffff0e7224 */ /* 0x000fe200078e0a0e */
[C---:B------:R-:W-:Y:S01]  /*1ff0*/  ISETP.GT.U32.AND P6, PT, R0.reuse, R2, PT ;  /* 0x000000020000720c */ /* 0x040fe20003fc4070 */
[--C-:B------:R-:W-:Y:S01]  /*2000*/  @!P0 IMAD.IADD R5, R5, 0x1, -R0.reuse ;  /* 0x0000000105058824 */ /* 0x100fe200078e0a00 */
[C---:B------:R-:W-:Y:S01]  /*2010*/  ISETP.GT.U32.AND P0, PT, R0.reuse, R8, PT ;  /* 0x000000080000720c */ /* 0x040fe20003f04070 */
[----:B------:R-:W-:Y:S01]  /*2020*/  @!P4 IMAD.IADD R9, R9, 0x1, -R0 ;  /* 0x000000010909c824 */ /* 0x000fe200078e0a00 */
[C---:B------:R-:W-:Y:S01]  /*2030*/  ISETP.GT.U32.AND P4, PT, R0.reuse, R7, PT ;  /* 0x000000070000720c */ /* 0x040fe20003f84070 */
[----:B------:R-:W-:-:S02]  /*2040*/  IMAD R4, R0, R14, R4 ;  /* 0x0000000e00047224 */ /* 0x000fc400078e0204 */
[--C-:B------:R-:W-:Y:S01]  /*2050*/  @!P5 IMAD.IADD R13, R13, 0x1, -R0.reuse ;  /* 0x000000010d0dd824 */ /* 0x100fe200078e0a00 */
[----:B------:R-:W-:Y:S02]  /*2060*/  IABS R6, R18 ;  /* 0x0000001200067213 */ /* 0x000fe40000000000 */
[----:B------:R-:W-:Y:S02]  /*2070*/  ISETP.GT.U32.AND P5, PT, R0, R4, PT ;  /* 0x000000040000720c */ /* 0x000fe40003fa4070 */
[----:B------:R-:W-:Y:S01]  /*2080*/  IABS R15, R19 ;  /* 0x00000013000f7213 */ /* 0x000fe20000000000 */
[----:B------:R-:W-:Y:S01]  /*2090*/  IMAD.HI.U32 R14, R12, R6, RZ ;  /* 0x000000060c0e7227 */ /* 0x000fe200078e00ff */
[----:B------:R0:W-:Y:S03]  /*20a0*/  STL [R1+0x70], R22 ;  /* 0x0000701601007387 */ /* 0x0001e60000100800 */
[--C-:B------:R-:W-:Y:S01]  /*20b0*/  @!P6 IMAD.IADD R2, R2, 0x1, -R0.reuse ;  /* 0x000000010202e824 */ /* 0x100fe200078e0a00 */
[----:B------:R-:W-:Y:S01]  /*20c0*/  ISETP.GE.AND P6, PT, R10, RZ, PT ;  /* 0x000000ff0a00720c */ /* 0x000fe20003fc6270 */
[--C-:B------:R-:W-:Y:S01]  /*20d0*/  @!P0 IMAD.IADD R8, R8, 0x1, -R0.reuse ;  /* 0x0000000108088824 */ /* 0x100fe200078e0a00 */
[----:B------:R-:W-:Y:S01]  /*20e0*/  ISETP.GE.AND P0, PT, R11, RZ, PT ;  /* 0x000000ff0b00720c */ /* 0x000fe20003f06270 */
[----:B------:R-:W-:-:S02]  /*20f0*/  @!P4 IMAD.IADD R7, R7, 0x1, -R0 ;  /* 0x000000010707c824 */ /* 0x000fc400078e0a00 */
[----:B------:R-:W-:Y:S02]  /*2100*/  IMAD.MOV R14, RZ, RZ, -R14 ;  /* 0x000000ffff0e7224 */ /* 0x000fe400078e0a0e */
[----:B------:R-:W-:Y:S02]  /*2110*/  IMAD.MOV.U32 R24, RZ, RZ, R5 ;  /* 0x000000ffff187224 */ /* 0x000fe400078e0005 */
[----:B------:R-:W-:Y:S02]  /*2120*/  IMAD.MOV.U32 R11, RZ, RZ, R15 ;  /* 0x000000ffff0b7224 */ /* 0x000fe400078e000f */
[----:B0-----:R-:W-:Y:S01]  /*2130*/  IMAD.MOV.U32 R22, RZ, RZ, R9 ;  /* 0x000000ffff167224 */ /* 0x001fe200078e0009 */
[----:B------:R-:W-:Y:S01]  /*2140*/  IABS R10, R20 ;  /* 0x00000014000a7213 */ /* 0x000fe20000000000 */
[----:B------:R-:W-:Y:S01]  /*2150*/  @!P5 IMAD.IADD R4, R4, 0x1, -R0 ;  /* 0x000000010404d824 */ /* 0x000fe200078e0a00 */
[C---:B------:R-:W-:Y:S01]  /*2160*/  ISETP.GT.U32.AND P5, PT, R0.reuse, R7, PT ;  /* 0x000000070000720c */ /* 0x040fe20003fa4070 */
[----:B------:R-:W-:-:S02]  /*2170*/  IMAD R6, R0, R14, R6 ;  /* 0x0000000e00067224 */ /* 0x000fc400078e0206 */
[----:B------:R-:W-:Y:S02]  /*2180*/  @!P2 IMAD.MOV R24, RZ, RZ, -R24 ;  /* 0x000000ffff18a224 */ /* 0x000fe400078e0a18 */
[----:B------:R-:W-:-:S04]  /*2190*/  IMAD.HI.U32 R14, R12, R11, RZ ;  /* 0x0000000b0c0e7227 */ /* 0x000fc800078e00ff */
[----:B------:R-:W-:Y:S02]  /*21a0*/  @!P3 IMAD.MOV R22, RZ, RZ, -R22 ;  /* 0x000000ffff16b224 */ /* 0x000fe400078e0a16 */
[----:B------:R-:W-:Y:S01]  /*21b0*/  @!P1 IMAD.MOV R2, RZ, RZ, -R2 ;  /* 0x000000ffff029224 */ /* 0x000fe200078e0a02 */
[----:B------:R-:W-:Y:S01]  /*21c0*/  STL [R1+0x6c], R24 ;  /* 0x00006c1801007387 */ /* 0x000fe20000100800 */
[----:B------:R-:W-:-:S03]  /*21d0*/  IMAD.HI.U32 R5, R12, R10, RZ ;  /* 0x0000000a0c057227 */ /* 0x000fc600078e00ff */
[----:B------:R-:W-:Y:S01]  /*21e0*/  STL [R1+0x28], R22 ;  /* 0x0000281601007387 */ /* 0x000fe20000100800 */
[----:B------:R-:W-:Y:S02]  /*21f0*/  IMAD.MOV R14, RZ, RZ, -R14 ;  /* 0x000000ffff0e7224 */ /* 0x000fe400078e0a0e */
[----:B------:R-:W-:Y:S01]  /*2200*/  IMAD.MOV.U32 R9, RZ, RZ, R13 ;  /* 0x000000ffff097224 */ /* 0x000fe200078e000d */
[----:B------:R0:W-:Y:S03]  /*2210*/  STL [R1+0x54], R2 ;  /* 0x0000540201007387 */ /* 0x0001e60000100800 */
[----:B------:R-:W-:Y:S01]  /*2220*/  @!P6 IMAD.MOV R9, RZ, RZ, -R9 ;  /* 0x000000ffff09e224 */ /* 0x000fe200078e0a09 */
[----:B------:R-:W-:Y:S01]  /*2230*/  ISETP.GT.U32.AND P6, PT, R0, R6, PT ;  /* 0x000000060000720c */ /* 0x000fe20003fc4070 */
[----:B------:R-:W-:Y:S02]  /*2240*/  @!P5 IMAD.IADD R7, R7, 0x1, -R0 ;  /* 0x000000010707d824 */ /* 0x000fe400078e0a00 */
[----:B0-----:R-:W-:-:S02]  /*2250*/  IMAD.MOV R2, RZ, RZ, -R5 ;  /* 0x000000ffff027224 */ /* 0x001fc400078e0a05 */
[----:B------:R-:W-:-:S05]  /*2260*/  IMAD R5, R0, R14, R11 ;  /* 0x0000000e00057224 */ /* 0x000fca00078e020b */
[----:B------:R-:W-:-:S03]  /*2270*/  ISETP.GT.U32.AND P5, PT, R0, R5, PT ;  /* 0x000000050000720c */ /* 0x000fc60003fa4070 */
[----:B------:R-:W-:Y:S01]  /*2280*/  @!P6 IMAD.IADD R6, R6, 0x1, -R0 ;  /* 0x000000010606e824 */ /* 0x000fe200078e0a00 */
[C---:B------:R-:W-:Y:S02]  /*2290*/  ISETP.GT.U32.AND P2, PT, R0.reuse, R8, PT ;  /* 0x000000080000720c */ /* 0x040fe40003f44070 */
[----:B------:R-:W-:Y:S02]  /*22a0*/  ISETP.GT.U32.AND P3, PT, R0, R4, PT ;  /* 0x000000040000720c */ /* 0x000fe40003f64070 */
[----:B------:R-:W-:-:S05]  /*22b0*/  ISETP.GE.AND P4, PT, R16, RZ, PT ;  /* 0x000000ff1000720c */ /* 0x000fca0003f86270 */
[----:B------:R-:W-:Y:S01]  /*22c0*/  @!P5 IMAD.IADD R5, R5, 0x1, -R0 ;  /* 0x000000010505d824 */ /* 0x000fe200078e0a00 */
[----:B------:R-:W-:-:S03]  /*22d0*/  ISETP.GT.U32.AND P5, PT, R0, R6, PT ;  /* 0x000000060000720c */ /* 0x000fc60003fa4070 */
[----:B------:R-:W-:Y:S01]  /*22e0*/  @!P2 IMAD.IADD R8, R8, 0x1, -R0 ;  /* 0x000000010808a824 */ /* 0x000fe200078e0a00 */
[----:B------:R-:W-:Y:S02]  /*22f0*/  ISETP.GE.AND P1, PT, R17, RZ, PT ;  /* 0x000000ff1100720c */ /* 0x000fe40003f26270 */
[----:B------:R-:W-:Y:S02]  /*2300*/  ISETP.GE.AND P2, PT, R18, RZ, PT ;  /* 0x000000ff1200720c */ /* 0x000fe40003f46270 */
[----:B------:R-:W-:Y:S01]  /*2310*/  IABS R13, R28 ;  /* 0x0000001c000d7213 */ /* 0x000fe20000000000 */
[----:B------:R-:W-:Y:S02]  /*2320*/  IMAD.MOV.U32 R16, RZ, RZ, R8 ;  /* 0x000000ffff107224 */ /* 0x000fe400078e0008 */
[--C-:B------:R-:W-:Y:S02]  /*2330*/  @!P3 IMAD.IADD R4, R4, 0x1, -R0.reuse ;  /* 0x000000010404b824 */ /* 0x100fe400078e0a00 */
[----:B------:R-:W-:-:S02]  /*2340*/  @!P5 IMAD.IADD R6, R6, 0x1, -R0 ;  /* 0x000000010606d824 */ /* 0x000fc400078e0a00 */
[----:B------:R-:W-:Y:S02]  /*2350*/  IMAD.MOV.U32 R8, RZ, RZ, R13 ;  /* 0x000000ffff087224 */ /* 0x000fe400078e000d */
[----:B------:R-:W-:Y:S02]  /*2360*/  IMAD.MOV.U32 R13, RZ, RZ, R6 ;  /* 0x000000ffff0d7224 */ /* 0x000fe400078e0006 */
[----:B------:R-:W-:Y:S02]  /*2370*/  @!P0 IMAD.MOV R16, RZ, RZ, -R16 ;  /* 0x000000ffff108224 */ /* 0x000fe400078e0a10 */
[----:B------:R-:W-:Y:S02]  /*2380*/  @!P4 IMAD.MOV R7, RZ, RZ, -R7 ;  /* 0x000000ffff07c224 */ /* 0x000fe400078e0a07 */
[----:B------:R-:W-:Y:S01]  /*2390*/  @!P1 IMAD.MOV R4, RZ, RZ, -R4 ;  /* 0x000000ffff049224 */ /* 0x000fe200078e0a04 */
[----:B------:R0:W-:Y:S01]  /*23a0*/  STL [R1+0x64], R9 ;  /* 0x0000640901007387 */ /* 0x0001e20000100800 */
[----:B------:R-:W-:-:S03]  /*23b0*/  @!P2 IMAD.MOV R13, RZ, RZ, -R13 ;  /* 0x000000ffff0da224 */ /* 0x000fc600078e0a0d */
[----:B------:R1:W-:Y:S01]  /*23c0*/  STL [R1+0x24], R16 ;  /* 0x0000241001007387 */ /* 0x0003e20000100800 */
[----:B------:R-:W-:-:S03]  /*23d0*/  ISETP.GE.AND P3, PT, R19, RZ, PT ;  /* 0x000000ff1300720c */ /* 0x000fc60003f66270 */
[----:B------:R2:W-:Y:S04]  /*23e0*/  STL [R1+0x20], R7 ;  /* 0x0000200701007387 */ /* 0x0005e80000100800 */
[----:B------:R3:W-:Y:S04]  /*23f0*/  STL [R1+0x1c], R4 ;  /* 0x00001c0401007387 */ /* 0x0007e80000100800 */
[----:B------:R4:W-:Y:S04]  /*2400*/  STL [R1+0x5c], R13 ;  /* 0x00005c0d01007387 */ /* 0x0009e80000100800 */
[----:B------:R-:W4:Y:S01]  /*2410*/  LDL.LU R19, [R1+0x10] ;  /* 0x0000100001137983 */ /* 0x000f220000300800 */
[----:B------:R-:W-:-:S05]  /*2420*/  IMAD R2, R0, R2, R10 ;  /* 0x0000000200027224 */ /* 0x000fca00078e020a */
[----:B------:R-:W-:-:S13]  /*2430*/  ISETP.GT.U32.AND P6, PT, R0, R2, PT ;  /* 0x000000020000720c */ /* 0x000fda0003fc4070 */
[----:B------:R-:W-:Y:S01]  /*2440*/  @!P6 IMAD.IADD R2, R2, 0x1, -R0 ;  /* 0x000000010202e824 */ /* 0x000fe200078e0a00 */
[----:B------:R-:W-:Y:S02]  /*2450*/  ISETP.GT.U32.AND P6, PT, R0, R5, PT ;  /* 0x000000050000720c */ /* 0x000fe40003fc4070 */
[----:B0-----:R-:W-:Y:S02]  /*2460*/  IABS R9, R26 ;  /* 0x0000001a00097213 */ /* 0x001fe40000000000 */
[----:B------:R-:W-:Y:S02]  /*2470*/  IABS R15, R27 ;  /* 0x0000001b000f7213 */ /* 0x000fe40000000000 */
[----:B------:R-:W-:-:S07]  /*2480*/  ISETP.GE.AND P1, PT, R26, RZ, PT ;  /* 0x000000ff1a00720c */ /* 0x000fce0003f26270 */
[----:B------:R-:W-:Y:S01]  /*2490*/  @!P6 IMAD.IADD R5, R5, 0x1, -R0 ;  /* 0x000000010505e824 */ /* 0x000fe200078e0a00 */
[----:B------:R-:W-:Y:S01]  /*24a0*/  ISETP.GE.AND P2, PT, R27, RZ, PT ;  /* 0x000000ff1b00720c */ /* 0x000fe20003f46270 */
[----:B------:R-:W-:Y:S01]  /*24b0*/  IMAD.MOV.U32 R26, RZ, RZ, R25 ;  /* 0x000000ffff1a7224 */ /* 0x000fe200078e0019 */
[----:B------:R-:W4:Y:S01]  /*24c0*/  LDL.LU R27, [R1+0x14] ;  /* 0x00001400011b7983 */ /* 0x000f220000300800 */
[----:B------:R-:W-:-:S03]  /*24d0*/  @!P3 IMAD.MOV R5, RZ, RZ, -R5 ;  /* 0x000000ffff05b224 */ /* 0x000fc600078e0a05 */
[----:B------:R-:W4:Y:S01]  /*24e0*/  LDL.LU R25, [R1+0x2c] ;  /* 0x00002c0001197983 */ /* 0x000f220000300800 */
[----:B------:R-:W-:-:S03]  /*24f0*/  IMAD.HI.U32 R10, R12, R9, RZ ;  /* 0x000000090c0a7227 */ /* 0x000fc600078e00ff */
[----:B------:R0:W-:Y:S01]  /*2500*/  STL [R1+0x18], R5 ;  /* 0x0000180501007387 */ /* 0x0001e20000100800 */
[----:B-1----:R-:W-:Y:S01]  /*2510*/  IMAD.MOV.U32 R16, RZ, RZ, R23 ;  /* 0x000000ffff107224 */ /* 0x002fe200078e0017 */
[----:B------:R-:W-:Y:S01]  /*2520*/  ISETP.GE.AND P3, PT, R28, RZ, PT ;  /* 0x000000ff1c00720c */ /* 0x000fe20003f66270 */
[----:B------:R-:W-:Y:S01]  /*2530*/  IMAD.MOV.U32 R22, RZ, RZ, R21 ;  /* 0x000000ffff167224 */ /* 0x000fe200078e0015 */
[----:B------:R-:W4:Y:S01]  /*2540*/  LDL.LU R24, [R1+0x30] ;  /* 0x0000300001187983 */ /* 0x000f220000300800 */
[----:B------:R-:W-:-:S03]  /*2550*/  IMAD.MOV R10, RZ, RZ, -R10 ;  /* 0x000000ffff0a7224 */ /* 0x000fc600078e0a0a */
[----:B------:R-:W4:Y:S04]  /*2560*/  LDL.LU R23, [R1+0x34] ;  /* 0x0000340001177983 */ /* 0x000f280000300800 */
[----:B------:R-:W4:Y:S04]  /*2570*/  LDL.LU R21, [R1+0x38] ;  /* 0x0000380001157983 */ /* 0x000f280000300800 */
[----:B------:R-:W4:Y:S01]  /*2580*/  LDL.LU R28, [R1+0xc] ;  /* 0x00000c00011c7983 */ /* 0x000f220000300800 */
[----:B------:R-:W-:Y:S01]  /*2590*/  ISETP.GE.AND P0, PT, R20, RZ, PT ;  /* 0x000000ff1400720c */ /* 0x000fe20003f06270 */
[----:B------:R-:W-:-:S05]  /*25a0*/  IMAD R20, R0, R10, R9 ;  /* 0x0000000a00147224 */ /* 0x000fca00078e0209 */
[----:B------:R-:W-:Y:S01]  /*25b0*/  ISETP.GT.U32.AND P5, PT, R0, R20, PT ;  /* 0x000000140000720c */ /* 0x000fe20003fa4070 */
[----:B------:R-:W-:-:S04]  /*25c0*/  IMAD.HI.U32 R11, R12, R15, RZ ;  /* 0x0000000f0c0b7227 */ /* 0x000fc800078e00ff */
[----:B------:R-:W-:-:S04]  /*25d0*/  IMAD.MOV R11, RZ, RZ, -R11 ;  /* 0x000000ffff0b7224 */ /* 0x000fc800078e0a0b */
[----:B------:R-:W-:-:S04]  /*25e0*/  IMAD R15, R0, R11, R15 ;  /* 0x0000000b000f7224 */ /* 0x000fc800078e020f */
[----:B------:R-:W-:-:S05]  /*25f0*/  @!P5 IMAD.IADD R20, R20, 0x1, -R0 ;  /* 0x000000011414d824 */ /* 0x000fca00078e0a00 */
[----:B------:R-:W-:Y:S01]  /*2600*/  ISETP.GT.U32.AND P5, PT, R0, R20, PT ;  /* 0x000000140000720c */ /* 0x000fe20003fa4070 */
[----:B--2---:R-:W-:-:S04]  /*2610*/  IMAD.HI.U32 R7, R12, R8, RZ ;  /* 0x000000080c077227 */ /* 0x004fc800078e00ff */
[----:B------:R-:W-:-:S04]  /*2620*/  IMAD.MOV R7, RZ, RZ, -R7 ;  /* 0x000000ffff077224 */ /* 0x000fc800078e0a07 */
[----:B---3--:R-:W-:Y:S01]  /*2630*/  IMAD R4, R0, R7, R8 ;  /* 0x0000000700047224 */ /* 0x008fe200078e0208 */
[----:B-----5:R-:W-:-:S03]  /*2640*/  IABS R7, R29 ;  /* 0x0000001d00077213 */ /* 0x020fc60000000000 */
[----:B------:R-:W-:Y:S01]  /*2650*/  @!P5 IMAD.IADD R20, R20, 0x1, -R0 ;  /* 0x000000011414d824 */ /* 0x000fe200078e0a00 */
[----:B------:R-:W-:Y:S02]  /*2660*/  ISETP.GE.AND P5, PT, R29, RZ, PT ;  /* 0x000000ff1d00720c */ /* 0x000fe40003fa6270 */
[----:B----4-:R-:W-:-:S05]  /*2670*/  IABS R11, R19 ;  /* 0x00000013000b7213 */ /* 0x010fca0000000000 */
[----:B------:R-:W-:-:S04]  /*2680*/  IMAD.HI.U32 R18, R12, R11, RZ ;  /* 0x0000000b0c127227 */ /* 0x000fc800078e00ff */
[----:B------:R-:W-:-:S04]  /*2690*/  IMAD.MOV R18, RZ, RZ, -R18 ;  /* 0x000000ffff127224 */ /* 0x000fc800078e0a12 */
[C---:B------:R-:W-:Y:S02]  /*26a0*/  IMAD R11, R0.reuse, R18, R11 ;  /* 0x00000012000b7224 */ /* 0x040fe400078e020b */
[----:B------:R-:W2:Y:S04]  /*26b0*/  LDL.LU R18, [R1+0x4] ;  /* 0x0000040001127983 */ /* 0x000ea80000300800 */
[----:B------:R-:W3:Y:S01]  /*26c0*/  LDL.LU R29, [R1+0x8] ;  /* 0x00000800011d7983 */ /* 0x000ee20000300800 */
[C---:B------:R-:W-:Y:S02]  /*26d0*/  ISETP.GT.U32.AND P4, PT, R0.reuse, R2, PT ;  /* 0x000000020000720c */ /* 0x040fe40003f84070 */
[----:B------:R-:W-:-:S11]  /*26e0*/  ISETP.GT.U32.AND P6, PT, R0, R15, PT ;  /* 0x0000000f0000720c */ /* 0x000fd60003fc4070 */
[--C-:B------:R-:W-:Y:S01]  /*26f0*/  @!P4 IMAD.IADD R2, R2, 0x1, -R0.reuse ;  /* 0x000000010202c824 */ /* 0x100fe200078e0a00 */
[----:B------:R-:W-:Y:S01]  /*2700*/  ISETP.GT.U32.AND P4, PT, R0, R4, PT ;  /* 0x000000040000720c */ /* 0x000fe20003f84070 */
[----:B------:R-:W-:Y:S01]  /*2710*/  @!P6 IMAD.IADD R15, R15, 0x1, -R0 ;  /* 0x000000010f0fe824 */ /* 0x000fe200078e0a00 */
[----:B------:R-:W-:Y:S01]  /*2720*/  IABS R13, R26 ;  /* 0x0000001a000d7213 */ /* 0x000fe20000000000 */
[----:B------:R-:W-:-:S03]  /*2730*/  IMAD.HI.U32 R6, R12, R7, RZ ;  /* 0x000000070c067227 */ /* 0x000fc600078e00ff */
[----:B------:R-:W-:Y:S01]  /*2740*/  ISETP.GT.U32.AND P6, PT, R0, R15, PT ;  /* 0x0000000f0000720c */ /* 0x000fe20003fc4070 */
[----:B0-----:R-:W-:-:S06]  /*2750*/  IMAD.HI.U32 R5, R12, R13, RZ ;  /* 0x0000000d0c057227 */ /* 0x001fcc00078e00ff */
[----:B------:R-:W-:Y:S02]  /*2760*/  @!P4 IMAD.IADD R4, R4, 0x1, -R0 ;  /* 0x000000010404c824 */ /* 0x000fe400078e0a00 */
[----:B------:R-:W-:-:S03]  /*2770*/  IMAD.MOV R6, RZ, RZ, -R6 ;  /* 0x000000ffff067224 */ /* 0x000fc600078e0a06 */
[C---:B------:R-:W-:Y:S01]  /*2780*/  ISETP.GT.U32.AND P4, PT, R0.reuse, R4, PT ;  /* 0x000000040000720c */ /* 0x040fe20003f84070 */
[----:B------:R-:W-:Y:S01]  /*2790*/  IMAD.MOV R8, RZ, RZ, -R5 ;  /* 0x000000ffff087224 */ /* 0x000fe200078e0a05 */
[----:B------:R-:W-:Y:S01]  /*27a0*/  IABS R22, R22 ;  /* 0x0000001600167213 */ /* 0x000fe20000000000 */
[C---:B------:R-:W-:Y:S01]  /*27b0*/  IMAD R7, R0.reuse, R6, R7 ;  /* 0x0000000600077224 */ /* 0x040fe200078e0207 */
[----:B------:R-:W-:Y:S01]  /*27c0*/  IABS R16, R16 ;  /* 0x0000001000107213 */ /* 0x000fe20000000000 */
[C---:B------:R-:W-:Y:S02]  /*27d0*/  IMAD R13, R0.reuse, R8, R13 ;  /* 0x00000008000d7224 */ /* 0x040fe400078e020d */
[----:B------:R-:W-:Y:S01]  /*27e0*/  @!P6 IMAD.IADD R15, R15, 0x1, -R0 ;  /* 0x000000010f0fe824 */ /* 0x000fe200078e0a00 */
[----:B------:R-:W-:Y:S01]  /*27f0*/  ISETP.GT.U32.AND P6, PT, R0, R7, PT ;  /* 0x000000070000720c */ /* 0x000fe20003fc4070 */
[----:B------:R-:W-:-:S04]  /*2800*/  IMAD.HI.U32 R6, R12, R22, RZ ;  /* 0x000000160c067227 */ /* 0x000fc800078e00ff */
[----:B------:R-:W-:Y:S01]  /*2810*/  @!P4 IMAD.IADD R4, R4, 0x1, -R0 ;  /* 0x000000010404c824 */ /* 0x000fe200078e0a00 */
[----:B------:R-:W-:Y:S01]  /*2820*/  ISETP.GT.U32.AND P4, PT, R0, R13, PT ;  /* 0x0000000d0000720c */ /* 0x000fe20003f84070 */
[----:B------:R-:W-:-:S04]  /*2830*/  IMAD.HI.U32 R5, R12, R16, RZ ;  /* 0x000000100c057227 */ /* 0x000fc800078e00ff */
[----:B------:R-:W-:Y:S02]  /*2840*/  IMAD.MOV R6, RZ, RZ, -R6 ;  /* 0x000000ffff067224 */ /* 0x000fe400078e0a06 */
[----:B------:R-:W-:Y:S01]  /*2850*/  IMAD.MOV R5, RZ, RZ, -R5 ;  /* 0x000000ffff057224 */ /* 0x000fe200078e0a05 */
[----:B------:R-:W-:Y:S01]  /*2860*/  IABS R14, R28 ;  /* 0x0000001c000e7213 */ /* 0x000fe20000000000 */
[C---:B------:R-:W-:Y:S02]  /*2870*/  IMAD R22, R0.reuse, R6, R22 ;  /* 0x0000000600167224 */ /* 0x040fe400078e0216 */
[C---:B------:R-:W-:Y:S02]  /*2880*/  IMAD R16, R0.reuse, R5, R16 ;  /* 0x0000000500107224 */ /* 0x040fe400078e0210 */
[----:B------:R-:W-:Y:S01]  /*2890*/  @!P6 IMAD.IADD R7, R7, 0x1, -R0 ;  /* 0x000000010707e824 */ /* 0x000fe200078e0a00 */
[----:B------:R-:W-:Y:S01]  /*28a0*/  ISETP.GT.U32.AND P6, PT, R0, R22, PT ;  /* 0x000000160000720c */ /* 0x000fe20003fc4070 */
[----:B------:R-:W-:-:S04]  /*28b0*/  IMAD.HI.U32 R5, R12, R14, RZ ;  /* 0x0000000e0c057227 */ /* 0x000fc800078e00ff */
[----:B------:R-:W-:Y:S01]  /*28c0*/  @!P4 IMAD.IADD R13, R13, 0x1, -R0 ;  /* 0x000000010d0dc824 */ /* 0x000fe200078e0a00 */
[C---:B------:R-:W-:Y:S01]  /*28d0*/  ISETP.GT.U32.AND P4, PT, R0.reuse, R16, PT ;  /* 0x000000100000720c */ /* 0x040fe20003f84070 */
[----:B------:R-:W-:Y:S01]  /*28e0*/  IMAD.MOV R5, RZ, RZ, -R5 ;  /* 0x000000ffff057224 */ /* 0x000fe200078e0a05 */
[----:B------:R-:W-:Y:S01]  /*28f0*/  IABS R9, R27 ;  /* 0x0000001b00097213 */ /* 0x000fe20000000000 */
[----:B------:R-:W-:Y:S02]  /*2900*/  @!P0 IMAD.MOV R2, RZ, RZ, -R2 ;  /* 0x000000ffff028224 */ /* 0x000fe400078e0a02 */
[C---:B------:R-:W-:Y:S01]  /*2910*/  IMAD R14, R0.reuse, R5, R14 ;  /* 0x00000005000e7224 */ /* 0x040fe200078e020e */
[C---:B------:R-:W-:Y:S01]  /*2920*/  ISETP.GT.U32.AND P0, PT, R0.reuse, R7, PT ;  /* 0x000000070000720c */ /* 0x040fe20003f04070 */
[----:B------:R-:W-:Y:S01]  /*2930*/  @!P1 IMAD.MOV R20, RZ, RZ, -R20 ;  /* 0x000000ffff149224 */ /* 0x000fe200078e0a14 */
[----:B------:R-:W-:Y:S01]  /*2940*/  ISETP.GT.U32.AND P1, PT, R0, R13, PT ;  /* 0x0000000d0000720c */ /* 0x000fe20003f24070 */
[----:B------:R-:W-:-:S04]  /*2950*/  IMAD.HI.U32 R17, R12, R9, RZ ;  /* 0x000000090c117227 */ /* 0x000fc800078e00ff */
[--C-:B------:R-:W-:Y:S01]  /*2960*/  @!P6 IMAD.IADD R22, R22, 0x1, -R0.reuse ;  /* 0x000000011616e824 */ /* 0x100fe200078e0a00 */
[----:B------:R-:W-:Y:S01]  /*2970*/  ISETP.GT.U32.AND P6, PT, R0, R14, PT ;  /* 0x0000000e0000720c */ /* 0x000fe20003fc4070 */
[----:B------:R-:W-:Y:S01]  /*2980*/  @!P4 IMAD.IADD R16, R16, 0x1, -R0 ;  /* 0x000000011010c824 */ /* 0x000fe200078e0a00 */
[----:B------:R-:W-:Y:S01]  /*2990*/  ISETP.GE.AND P4, PT, R26, RZ, PT ;  /* 0x000000ff1a00720c */ /* 0x000fe20003f86270 */
[----:B------:R-:W-:Y:S01]  /*29a0*/  IMAD.MOV R17, RZ, RZ, -R17 ;  /* 0x000000ffff117224 */ /* 0x000fe200078e0a11 */
[----:B------:R-:W4:Y:S01]  /*29b0*/  LDL.LU R26, [R1+0x50] ;  /* 0x00005000011a7983 */ /* 0x000f220000300800 */
[----:B------:R-:W-:-:S03]  /*29c0*/  IABS R10, R25 ;  /* 0x00000019000a7213 */ /* 0x000fc60000000000 */
[----:B------:R0:W-:Y:S01]  /*29d0*/  STL [R1], R2 ;  /* 0x0000000201007387 */ /* 0x0001e20000100800 */
[C---:B------:R-:W-:Y:S02]  /*29e0*/  IMAD R9, R0.reuse, R17, R9 ;  /* 0x0000001100097224 */ /* 0x040fe400078e0209 */
[----:B------:R-:W-:Y:S01]  /*29f0*/  @!P2 IMAD.MOV R15, RZ, RZ, -R15 ;  /* 0x000000ffff0fa224 */ /* 0x000fe200078e0a0f */
[C---:B------:R-:W-:Y:S01]  /*2a00*/  ISETP.GT.U32.AND P2, PT, R0.reuse, R22, PT ;  /* 0x000000160000720c */ /* 0x040fe20003f44070 */
[----:B------:R-:W-:Y:S02]  /*2a10*/  @!P0 IMAD.IADD R7, R7, 0x1, -R0 ;  /* 0x0000000107078824 */ /* 0x000fe400078e0a00 */
[----:B0-----:R-:W-:Y:S01]  /*2a20*/  IMAD.MOV.U32 R2, RZ, RZ, R4 ;  /* 0x000000ffff027224 */ /* 0x001fe200078e0004 */
[----:B------:R-:W-:Y:S01]  /*2a30*/  ISETP.GT.U32.AND P0, PT, R0, R11, PT ;  /* 0x0000000b0000720c */ /* 0x000fe20003f04070 */
[----:B------:R-:W-:-:S04]  /*2a40*/  IMAD.HI.U32 R8, R12, R10, RZ ;  /* 0x0000000a0c087227 */ /* 0x000fc800078e00ff */
[----:B------:R-:W-:Y:S01]  /*2a50*/  @!P3 IMAD.MOV R2, RZ, RZ, -R2 ;  /* 0x000000ffff02b224 */ /* 0x000fe200078e0a02 */
[C---:B------:R-:W-:Y:S01]  /*2a60*/  ISETP.GT.U32.AND P3, PT, R0.reuse, R16, PT ;  /* 0x000000100000720c */ /* 0x040fe20003f64070 */
[--C-:B------:R-:W-:Y:S01]  /*2a70*/  @!P1 IMAD.IADD R13, R13, 0x1, -R0.reuse ;  /* 0x000000010d0d9824 */ /* 0x100fe200078e0a00 */
[----:B------:R-:W-:Y:S01]  /*2a80*/  ISETP.GT.U32.AND P1, PT, R0, R9, PT ;  /* 0x000000090000720c */ /* 0x000fe20003f24070 */
[----:B------:R-:W-:Y:S02]  /*2a90*/  @!P6 IMAD.IADD R14, R14, 0x1, -R0 ;  /* 0x000000010e0ee824 */ /* 0x000fe400078e0a00 */
[----:B------:R-:W-:-:S03]  /*2aa0*/  IMAD.MOV R8, RZ, RZ, -R8 ;  /* 0x000000ffff087224 */ /* 0x000fc600078e0a08 */
[C---:B------:R-:W-:Y:S01]  /*2ab0*/  ISETP.GT.U32.AND P6, PT, R0.reuse, R14, PT ;  /* 0x0000000e0000720c */ /* 0x040fe20003fc4070 */
[----:B------:R-:W-:Y:S02]  /*2ac0*/  IMAD R10, R0, R8, R10 ;  /* 0x00000008000a7224 */ /* 0x000fe400078e020a */
[--C-:B------:R-:W-:Y:S02]  /*2ad0*/  @!P2 IMAD.IADD R22, R22, 0x1, -R0.reuse ;  /* 0x000000011616a824 */ /* 0x100fe400078e0a00 */
[--C-:B------:R-:W-:Y:S01]  /*2ae0*/  @!P3 IMAD.IADD R16, R16, 0x1, -R0.reuse ;  /* 0x000000011010b824 */ /* 0x100fe200078e0a00 */
[----:B------:R-:W-:Y:S01]  /*2af0*/  ISETP.GT.U32.AND P2, PT, R0, R10, PT ;  /* 0x0000000a0000720c */ /* 0x000fe20003f44070 */
[--C-:B------:R-:W-:Y:S02]  /*2b00*/  @!P0 IMAD.IADD R11, R11, 0x1, -R0.reuse ;  /* 0x000000010b0b8824 */ /* 0x100fe400078e0a00 */
[--C-:B------:R-:W-:Y:S01]  /*2b10*/  @!P1 IMAD.IADD R9, R9, 0x1, -R0.reuse ;  /* 0x0000000109099824 */ /* 0x100fe200078e0a00 */
[----:B------:R-:W-:Y:S01]  /*2b20*/  ISETP.GE.AND P1, PT, R28, RZ, PT ;  /* 0x000000ff1c00720c */ /* 0x000fe20003f26270 */
[----:B------:R-:W-:Y:S01]  /*2b30*/  @!P4 IMAD.MOV R13, RZ, RZ, -R13 ;  /* 0x000000ffff0dc224 */ /* 0x000fe200078e0a0d */
[----:B------:R-:W-:Y:S01]  /*2b40*/  STL [R1+0x15b4], R20 ;  /* 0x0015b41401007387 */ /* 0x000fe20000100800 */
[----:B------:R-:W-:Y:S01]  /*2b50*/  @!P6 IMAD.IADD R14, R14, 0x1, -R0 ;  /* 0x000000010e0ee824 */ /* 0x000fe200078e0a00 */
[----:B------:R-:W-:-:S02]  /*2b60*/  ISETP.GT.U32.AND P4, PT, R0, R9, PT ;  /* 0x000000090000720c */ /* 0x000fc40003f84070 */
[----:B------:R0:W-:Y:S01]  /*2b70*/  STL [R1+0x15b8], R15 ;  /* 0x0015b80f01007387 */ /* 0x0001e20000100800 */
[----:B------:R-:W-:-:S03]  /*2b80*/  @!P5 IMAD.MOV R7, RZ, RZ, -R7 ;  /* 0x000000ffff07d224 */ /* 0x000fc600078e0a07 */
[----:B------:R1:W-:Y:S01]  /*2b90*/  STL [R1+0x15c0], R2 ;  /* 0x0015c00201007387 */ /* 0x0003e20000100800 */
[----:B------:R-:W-:Y:S01]  /*2ba0*/  @!P2 IMAD.IADD R10, R10, 0x1, -R0 ;  /* 0x000000010a0aa824 */ /* 0x000fe200078e0a00 */
[----:B------:R-:W-:Y:S02]  /*2bb0*/  ISETP.GE.AND P2, PT, R19, RZ, PT ;  /* 0x000000ff1300720c */ /* 0x000fe40003f46270 */
[----:B------:R-:W5:Y:S01]  /*2bc0*/  LDL.LU R19, [R1+0x58] ;  /* 0x0000580001137983 */ /* 0x000f620000300800 */
[----:B0-----:R-:W-:Y:S02]  /*2bd0*/  IMAD.MOV.U32 R15, RZ, RZ, R16 ;  /* 0x000000ffff0f7224 */ /* 0x001fe400078e0010 */
[----:B-1----:R-:W-:Y:S01]  /*2be0*/  IMAD.MOV.U32 R2, RZ, RZ, R14 ;  /* 0x000000ffff027224 */ /* 0x002fe200078e000e */
[----:B------:R-:W-:Y:S03]  /*2bf0*/  STL [R1+0x15c4], R7 ;  /* 0x0015c40701007387 */ /* 0x000fe60000100800 */
[----:B------:R-:W-:Y:S01]  /*2c00*/  @!P1 IMAD.MOV R2, RZ, RZ, -R2 ;  /* 0x000000ffff029224 */ /* 0x000fe200078e0a02 */
[----:B------:R-:W-:Y:S01]  /*2c10*/  STL [R1+0x15c8], R13 ;  /* 0x0015c80d01007387 */ /* 0x000fe20000100800 */
[----:B------:R-:W-:Y:S01]  /*2c20*/  @!P4 IMAD.IADD R9, R9, 0x1, -R0 ;  /* 0x000000010909c824 */ /* 0x000fe200078e0a00 */
[----:B------:R-:W-:-:S02]  /*2c30*/  ISETP.GE.AND P4, PT, R25, RZ, PT ;  /* 0x000000ff1900720c */ /* 0x000fc40003f86270 */
[----:B--2---:R-:W-:Y:S02]  /*2c40*/  ISETP.GE.AND P3, PT, R18, RZ, PT ;  /* 0x000000ff1200720c */ /* 0x004fe40003f66270 */
[----:B---3--:R-:W-:-:S11]  /*2c50*/  ISETP.GE.AND P0, PT, R29, RZ, PT ;  /* 0x000000ff1d00720c */ /* 0x008fd60003f06270 */
[----:B------:R-:W-:Y:S02]  /*2c60*/  @!P3 IMAD.MOV R22, RZ, RZ, -R22 ;  /* 0x000000ffff16b224 */ /* 0x000fe400078e0a16 */
[----:B------:R-:W-:-:S03]  /*2c70*/  @!P0 IMAD.MOV R15, RZ, RZ, -R15 ;  /* 0x000000ffff0f8224 */ /* 0x000fc600078e0a0f */
[----:B------:R-:W-:Y:S04]  /*2c80*/  STL [R1+0x15cc], R22 ;  /* 0x0015cc1601007387 */ /* 0x000fe80000100800 */
[----:B------:R-:W-:Y:S04]  /*2c90*/  STL [R1+0x3c], R15 ;  /* 0x00003c0f01007387 */ /* 0x000fe80000100800 */
[----:B------:R0:W-:Y:S04]  /*2ca0*/  STL [R1+0x4c], R2 ;  /* 0x00004c0201007387 */ /* 0x0001e80000100800 */
[----:B------:R-:W2:Y:S01]  /*2cb0*/  LDL.LU R25, [R1+0x60] ;  /* 0x0000600001197983 */ /* 0x000ea20000300800 */
[----:B------:R-:W-:-:S02]  /*2cc0*/  IABS R5, R24 ;  /* 0x0000001800057213 */ /* 0x000fc40000000000 */
[----:B------:R-:W-:-:S03]  /*2cd0*/  IABS R8, R23 ;  /* 0x0000001700087213 */ /* 0x000fc60000000000 */
[----:B------:R-:W-:-:S04]  /*2ce0*/  IMAD.HI.U32 R6, R12, R5, RZ ;  /* 0x000000050c067227 */ /* 0x000fc800078e00ff */
[----:B------:R-:W-:-:S04]  /*2cf0*/  IMAD.HI.U32 R17, R12, R8, RZ ;  /* 0x000000080c117227 */ /* 0x000fc800078e00ff */
[----:B------:R-:W-:Y:S02]  /*2d00*/  IMAD.MOV R6, RZ, RZ, -R6 ;  /* 0x000000ffff067224 */ /* 0x000fe400078e0a06 */
[----:B------:R-:W-:Y:S02]  /*2d10*/  IMAD.MOV R17, RZ, RZ, -R17 ;  /* 0x000000ffff117224 */ /* 0x000fe400078e0a11 */
[C---:B------:R-:W-:Y:S02]  /*2d20*/  IMAD R4, R0.reuse, R6, R5 ;  /* 0x0000000600047224 */ /* 0x040fe400078e0205 */
[C---:B------:R-:W-:Y:S01]  /*2d30*/  IMAD R8, R0.reuse, R17, R8 ;  /* 0x0000001100087224 */ /* 0x040fe200078e0208 */
[C---:B------:R-:W-:Y:S02]  /*2d40*/  ISETP.GT.U32.AND P5, PT, R0.reuse, R10, PT ;  /* 0x0000000a0000720c */ /* 0x040fe40003fa4070 */
[C---:B------:R-:W-:Y:S02]  /*2d50*/  ISETP.GT.U32.AND P6, PT, R0.reuse, R4, PT ;  /* 0x000000040000720c */ /* 0x040fe40003fc4070 */
[----:B------:R-:W-:-:S02]  /*2d60*/  ISETP.GT.U32.AND P0, PT, R0, R8, PT ;  /* 0x000000080000720c */ /* 0x000fc40003f04070 */
[----:B------:R-:W-:-:S07]  /*2d70*/  IABS R5, R21 ;  /* 0x0000001500057213 */ /* 0x000fce0000000000 */
[--C-:B------:R-:W-:Y:S02]  /*2d80*/  @!P5 IMAD.IADD R10, R10, 0x1, -R0.reuse ;  /* 0x000000010a0ad824 */ /* 0x100fe400078e0a00 */
[--C-:B------:R-:W-:Y:S01]  /*2d90*/  @!P6 IMAD.IADD R4, R4, 0x1, -R0.reuse ;  /* 0x000000010404e824 */ /* 0x100fe200078e0a00 */
[----:B------:R-:W-:Y:S01]  /*2da0*/  ISETP.GE.AND P5, PT, R24, RZ, PT ;  /* 0x000000ff1800720c */ /* 0x000fe20003fa6270 */
[----:B------:R-:W-:Y:S01]  /*2db0*/  @!P0 IMAD.IADD R8, R8, 0x1, -R0 ;  /* 0x0000000108088824 */ /* 0x000fe200078e0a00 */
[----:B------:R-:W3:Y:S01]  /*2dc0*/  LDL.LU R24, [R1+0x68] ;  /* 0x0000680001187983 */ /* 0x000ee20000300800 */
[----:B------:R-:W-:Y:S02]  /*2dd0*/  ISETP.GE.AND P0, PT, R21, RZ, PT ;  /* 0x000000ff1500720c */ /* 0x000fe40003f06270 */
[C---:B------:R-:W-:Y:S01]  /*2de0*/  ISETP.GT.U32.AND P3, PT, R0.reuse, R4, PT ;  /* 0x000000040000720c */ /* 0x040fe20003f64070 */
[----:B------:R-:W3:Y:S01]  /*2df0*/  LDL.LU R21, [R1+0x7c] ;  /* 0x00007c0001157983 */ /* 0x000ee20000300800 */
[----:B------:R-:W-:-:S11]  /*2e00*/  ISETP.GT.U32.AND P6, PT, R0, R11, PT ;  /* 0x0000000b0000720c */ /* 0x000fd60003fc4070 */
[--C-:B------:R-:W-:Y:S01]  /*2e10*/  @!P3 IMAD.IADD R4, R4, 0x1, -R0.reuse ;  /* 0x000000010404b824 */ /* 0x100fe200078e0a00 */
[----:B------:R-:W-:Y:S02]  /*2e20*/  ISETP.GE.AND P3, PT, R23, RZ, PT ;  /* 0x000000ff1700720c */ /* 0x000fe40003f66270 */
[----:B------:R-:W3:Y:S01]  /*2e30*/  LDL.LU R23, [R1+0x80] ;  /* 0x0000800001177983 */ /* 0x000ee20000300800 */
[----:B------:R-:W-:Y:S01]  /*2e40*/  ISETP.GE.AND P1, PT, R27, RZ, PT ;  /* 0x000000ff1b00720c */ /* 0x000fe20003f26270 */
[----:B------:R-:W-:Y:S02]  /*2e50*/  @!P6 IMAD.IADD R11, R11, 0x1, -R0 ;  /* 0x000000010b0be824 */ /* 0x000fe400078e0a00 */
[----:B0-----:R-:W-:Y:S02]  /*2e60*/  IMAD.MOV.U32 R2, RZ, RZ, R9 ;  /* 0x000000ffff027224 */ /* 0x001fe400078e0009 */
[----:B------:R-:W-:-:S04]  /*2e70*/  IMAD.MOV.U32 R7, RZ, RZ, R11 ;  /* 0x000000ffff077224 */ /* 0x000fc800078e000b */
[----:B------:R-:W-:Y:S01]  /*2e80*/  @!P2 IMAD.MOV R7, RZ, RZ, -R7 ;  /* 0x000000ffff07a224 */ /* 0x000fe200078e0a07 */
[----:B------:R-:W-:-:S03]  /*2e90*/  ISETP.GT.U32.AND P2, PT, R0, R8, PT ;  /* 0x000000080000720c */ /* 0x000fc60003f44070 */
[----:B------:R-:W-:Y:S01]  /*2ea0*/  @!P1 IMAD.MOV R2, RZ, RZ, -R2 ;  /* 0x000000ffff029224 */ /* 0x000fe200078e0a02 */
[----:B------:R0:W-:Y:S04]  /*2eb0*/  STL [R1+0x40], R7 ;  /* 0x0000400701007387 */ /* 0x0001e80000100800 */
[----:B------:R1:W-:Y:S01]  /*2ec0*/  STL [R1+0x44], R2 ;  /* 0x0000440201007387 */ /* 0x0003e20000100800 */
[----:B0-----:R-:W-:Y:S02]  /*2ed0*/  IMAD.MOV.U32 R7, RZ, RZ, R10 ;  /* 0x000000ffff077224 */ /* 0x001fe400078e000a */
[----:B-1----:R-:W-:Y:S02]  /*2ee0*/  IMAD.MOV.U32 R2, RZ, RZ, R4 ;  /* 0x000000ffff027224 */ /* 0x002fe400078e0004 */
[----:B------:R-:W-:-:S02]  /*2ef0*/  @!P4 IMAD.MOV R7, RZ, RZ, -R7 ;  /* 0x000000ffff07c224 */ /* 0x000fc400078e0a07 */
[----:B------:R-:W-:Y:S02]  /*2f00*/  @!P5 IMAD.MOV R2, RZ, RZ, -R2 ;  /* 0x000000ffff02d224 */ /* 0x000fe400078e0a02 */
[----:B------:R-:W-:Y:S01]  /*2f10*/  @!P2 IMAD.IADD R8, R8, 0x1, -R0 ;  /* 0x000000010808a824 */ /* 0x000fe200078e0a00 */
[----:B------:R-:W-:Y:S04]  /*2f20*/  STL [R1+0x48], R7 ;  /* 0x0000480701007387 */ /* 0x000fe80000100800 */
[----:B------:R0:W-:Y:S01]  /*2f30*/  STL [R1+0xec], R2 ;  /* 0x0000ec0201007387 */ /* 0x0001e20000100800 */
[----:B------:R-:W-:-:S04]  /*2f40*/  IMAD.HI.U32 R6, R12, R5, RZ ;  /* 0x000000050c067227 */ /* 0x000fc800078e00ff */
[----:B------:R-:W-:Y:S01]  /*2f50*/  IMAD.MOV R6, RZ, RZ, -R6 ;  /* 0x000000ffff067224 */ /* 0x000fe200078e0a06 */
[----:B--2---:R-:W-:Y:S02]  /*2f60*/  IABS R4, R25 ;  /* 0x0000001900047213 */ /* 0x004fe40000000000 */
[----:B------:R-:W-:Y:S02]  /*2f70*/  ISETP.GE.AND P2, PT, R25, RZ, PT ;  /* 0x000000ff1900720c */ /* 0x000fe40003f46270 */
[----:B------:R-:W2:Y:S01]  /*2f80*/  LDL.LU R25, [R1+0x84] ;  /* 0x0000840001197983 */ /* 0x000ea20000300800 */
[----:B------:R-:W-:-:S05]  /*2f90*/  IMAD R5, R0, R6, R5 ;  /* 0x0000000600057224 */ /* 0x000fca00078e0205 */
[----:B------:R-:W-:Y:S02]  /*2fa0*/  ISETP.GT.U32.AND P6, PT, R0, R5, PT ;  /* 0x000000050000720c */ /* 0x000fe40003fc4070 */
[----:B----4-:R-:W-:Y:S02]  /*2fb0*/  IABS R6, R26 ;  /* 0x0000001a00067213 */ /* 0x010fe40000000000 */
[----:B-----5:R-:W-:Y:S02]  /*2fc0*/  IABS R14, R19 ;  /* 0x00000013000e7213 */ /* 0x020fe40000000000 */
[----:B------:R-:W-:Y:S02]  /*2fd0*/  ISETP.GE.AND P5, PT, R19, RZ, PT ;  /* 0x000000ff1300720c */ /* 0x000fe40003fa6270 */
[----:B------:R-:W4:Y:S01]  /*2fe0*/  LDL.LU R19, [R1+0x88] ;  /* 0x0000880001137983 */ /* 0x000f220000300800 */
[----:B------:R-:W-:-:S04]  /*2ff0*/  IMAD.HI.U32 R16, R12, R6, RZ ;  /* 0x000000060c107227 */ /* 0x000fc800078e00ff */
[----:B------:R-:W-:Y:S02]  /*3000*/  @!P6 IMAD.IADD R5, R5, 0x1, -R0 ;  /* 0x000000010505e824 */ /* 0x000fe400078e0a00 */
[----:B------:R-:W-:-:S03]  /*3010*/  IMAD.MOV R16, RZ, RZ, -R16 ;  /* 0x000000ffff107224 */ /* 0x000fc600078e0a10 */
[C---:B------:R-:W-:Y:S01]  /*3020*/  ISETP.GT.U32.AND P1, PT, R0.reuse, R5, PT ;  /* 0x000000050000720c */ /* 0x040fe20003f24070 */
[----:B------:R-:W-:Y:S02]  /*3030*/  IMAD R6, R0, R16, R6 ;  /* 0x0000001000067224 */ /* 0x000fe400078e0206 */
[----:B------:R-:W-:-:S03]  /*3040*/  IMAD.HI.U32 R9, R12, R14, RZ ;  /* 0x0000000e0c097227 */ /* 0x000fc600078e00ff */
[C---:B------:R-:W-:Y:S01]  /*3050*/  ISETP.GT.U32.AND P6, PT, R0.reuse, R6, PT ;  /* 0x000000060000720c */ /* 0x040fe20003fc4070 */
[----:B------:R-:W-:Y:S02]  /*3060*/  IMAD.MOV R9, RZ, RZ, -R9 ;  /* 0x000000ffff097224 */ /* 0x000fe400078e0a09 */
[----:B0-----:R-:W-:Y:S02]  /*3070*/  IMAD.MOV.U32 R2, RZ, RZ, R8 ;  /* 0x000000ffff027224 */ /* 0x001fe400078e0008 */
[C---:B------:R-:W-:Y:S02]  /*3080*/  IMAD R14, R0.reuse, R9, R14 ;  /* 0x00000009000e7224 */ /* 0x040fe400078e020e */
[----:B------:R-:W-:Y:S02]  /*3090*/  @!P3 IMAD.MOV R2, RZ, RZ, -R2 ;  /* 0x000000ffff02b224 */ /* 0x000fe400078e0a02 */
[----:B------:R-:W-:Y:S01]  /*30a0*/  @!P1 IMAD.IADD R5, R5, 0x1, -R0 ;  /* 0x0000000105059824 */ /* 0x000fe200078e0a00 */
[----:B------:R-:W-:-:S02]  /*30b0*/  ISETP.GT.U32.AND P3, PT, R0, R14, PT ;  /* 0x0000000e0000720c */ /* 0x000fc40003f64070 */
[----:B------:R0:W-:Y:S01]  /*30c0*/  STL [R1+0xe8], R2 ;  /* 0x0000e80201007387 */ /* 0x0001e20000100800 */
[----:B------:R-:W-:Y:S01]  /*30d0*/  @!P6 IMAD.IADD R6, R6, 0x1, -R0 ;  /* 0x000000010606e824 */ /* 0x000fe200078e0a00 */
[----:B---3--:R-:W-:Y:S01]  /*30e0*/  IABS R9, R21 ;  /* 0x0000001500097213 */ /* 0x008fe20000000000 */
[----:B0-----:R-:W-:-:S03]  /*30f0*/  IMAD.MOV.U32 R2, RZ, RZ, R5 ;  /* 0x000000ffff027224 */ /* 0x001fc600078e0005 */
[----:B------:R-:W-:Y:S01]  /*3100*/  ISETP.GT.U32.AND P6, PT, R0, R6, PT ;  /* 0x000000060000720c */ /* 0x000fe20003fc4070 */
[----:B------:R-:W-:Y:S01]  /*3110*/  @!P0 IMAD.MOV R2, RZ, RZ, -R2 ;  /* 0x000000ffff028224 */ /* 0x000fe200078e0a02 */
[----:B------:R-:W-:Y:S02]  /*3120*/  ISETP.GE.AND P0, PT, R21, RZ, PT ;  /* 0x000000ff1500720c */ /* 0x000fe40003f06270 */
[----:B------:R-:W3:Y:S01]  /*3130*/  LDL.LU R21, [R1+0x8c] ;  /* 0x00008c0001157983 */ /* 0x000ee20000300800 */
[----:B------:R-:W-:Y:S01]  /*3140*/  IMAD.HI.U32 R8, R12, R4, RZ ;  /* 0x000000040c087227 */ /* 0x000fe200078e00ff */
[----:B------:R-:W-:-:S03]  /*3150*/  ISETP.GE.AND P1, PT, R24, RZ, PT ;  /* 0x000000ff1800720c */ /* 0x000fc60003f26270 */
[----:B------:R-:W-:Y:S02]  /*3160*/  IMAD.MOV R5, RZ, RZ, -R8 ;  /* 0x000000ffff057224 */ /* 0x000fe400078e0a08 */
[----:B------:R-:W-:Y:S01]  /*3170*/  @!P3 IMAD.IADD R14, R14, 0x1, -R0 ;  /* 0x000000010e0eb824 */ /* 0x000fe200078e0a00 */
[----:B------:R-:W-:Y:S01]  /*3180*/  IABS R10, R24 ;  /* 0x00000018000a7213 */ /* 0x000fe20000000000 */
[----:B------:R0:W-:Y:S01]  /*3190*/  STL [R1+0xe4], R2 ;  /* 0x0000e40201007387 */ /* 0x0001e20000100800 */
[C---:B------:R-:W-:Y:S02]  /*31a0*/  IMAD R4, R0.reuse, R5, R4 ;  /* 0x0000000500047224 */ /* 0x040fe400078e0204 */
[----:B------:R-:W-:Y:S01]  /*31b0*/  ISETP.GT.U32.AND P3, PT, R0, R14, PT ;  /* 0x0000000e0000720c */ /* 0x000fe20003f64070 */
[----:B------:R-:W5:Y:S01]  /*31c0*/  LDL.LU R24, [R1+0x90] ;  /* 0x0000900001187983 */ /* 0x000f620000300800 */
[----:B------:R-:W-:-:S03]  /*31d0*/  ISETP.GE.AND P4, PT, R26, RZ, PT ;  /* 0x000000ff1a00720c */ /* 0x000fc60003f86270 */
[----:B------:R-:W5:Y:S01]  /*31e0*/  LDL.LU R28, [R1+0x94] ;  /* 0x00009400011c7983 */ /* 0x000f620000300800 */
[----:B------:R-:W-:-:S03]  /*31f0*/  @!P6 IMAD.IADD R6, R6, 0x1, -R0 ;  /* 0x000000010606e824 */ /* 0x000fc600078e0a00 */
[----:B------:R-:W5:Y:S01]  /*3200*/  LDL.LU R27, [R1+0x98] ;  /* 0x00009800011b7983 */ /* 0x000f620000300800 */
[----:B------:R-:W-:Y:S01]  /*3210*/  IABS R26, R23 ;  /* 0x00000017001a7213 */ /* 0x000fe20000000000 */
[----:B------:R-:W-:Y:S01]  /*3220*/  IMAD.HI.U32 R16, R12, R9, RZ ;  /* 0x000000090c107227 */ /* 0x000fe200078e00ff */
[----:B------:R-:W-:-:S03]  /*3230*/  ISETP.GT.U32.AND P6, PT, R0, R4, PT ;  /* 0x000000040000720c */ /* 0x000fc60003fc4070 */
[----:B------:R-:W-:-:S04]  /*3240*/  IMAD.HI.U32 R11, R12, R26, RZ ;  /* 0x0000001a0c0b7227 */ /* 0x000fc800078e00ff */
[----:B------:R-:W-:Y:S02]  /*3250*/  IMAD.MOV R16, RZ, RZ, -R16 ;  /* 0x000000ffff107224 */ /* 0x000fe400078e0a10 */
[----:B------:R-:W-:Y:S02]  /*3260*/  IMAD.MOV R11, RZ, RZ, -R11 ;  /* 0x000000ffff0b7224 */ /* 0x000fe400078e0a0b */
[----:B------:R-:W-:Y:S02]  /*3270*/  IMAD R9, R0, R16, R9 ;  /* 0x0000001000097224 */ /* 0x000fe400078e0209 */
[----:B------:R-:W-:Y:S02]  /*3280*/  @!P3 IMAD.IADD R14, R14, 0x1, -R0 ;  /* 0x000000010e0eb824 */ /* 0x000fe400078e0a00 */
[----:B------:R-:W-:Y:S02]  /*3290*/  IMAD.MOV.U32 R7, RZ, RZ, R6 ;  /* 0x000000ffff077224 */ /* 0x000fe400078e0006 */
[----:B------:R-:W-:-:S02]  /*32a0*/  @!P6 IMAD.IADD R4, R4, 0x1, -R0 ;  /* 0x000000010404e824 */ /* 0x000fc400078e0a00 */
[C---:B------:R-:W-:Y:S02]  /*32b0*/  IMAD R26, R0.reuse, R11, R26 ;  /* 0x0000000b001a7224 */ /* 0x040fe400078e021a */
[----:B0-----:R-:W-:Y:S02]  /*32c0*/  IMAD.MOV.U32 R2, RZ, RZ, R14 ;  /* 0x000000ffff027224 */ /* 0x001fe400078e000e */
[----:B------:R-:W-:Y:S01]  /*32d0*/  @!P4 IMAD.MOV R7, RZ, RZ, -R7 ;  /* 0x000000ffff07c224 */ /* 0x000fe200078e0a07 */
[C---:B------:R-:W-:Y:S01]  /*32e0*/  ISETP.GT.U32.AND P4, PT, R0.reuse, R9, PT ;  /* 0x000000090000720c */ /* 0x040fe20003f84070 */
[----:B------:R-:W-:Y:S01]  /*32f0*/  @!P5 IMAD.MOV R2, RZ, RZ, -R2 ;  /* 0x000000ffff02d224 */ /* 0x000fe200078e0a02 */
[C---:B------:R-:W-:Y:S02]  /*3300*/  ISETP.GT.U32.AND P6, PT, R0.reuse, R4, PT ;  /* 0x000000040000720c */ /* 0x040fe40003fc4070 */
[----:B------:R-:W-:Y:S01]  /*3310*/  ISETP.GT.U32.AND P5, PT, R0, R26, PT ;  /* 0x0000001a0000720c */ /* 0x000fe20003fa4070 */
[----:B------:R-:W-:Y:S08]  /*3320*/  STL [R1+0x38], R7 ;  /* 0x0000380701007387 */ /* 0x000ff00000100800 */
[----:B------:R-:W-:-:S02]  /*3330*/  @!P4 IMAD.IADD R9, R9, 0x1, -R0 ;  /* 0x000000010909c824 */ /* 0x000fc400078e0a00 */
[--C-:B------:R-:W-:Y:S02]  /*3340*/  @!P6 IMAD.IADD R4, R4, 0x1, -R0.reuse ;  /* 0x000000010404e824 */ /* 0x100fe400078e0a00 */
[----:B------:R-:W-:Y:S01]  /*3350*/  @!P5 IMAD.IADD R26, R26, 0x1, -R0 ;  /* 0x000000011a1ad824 */ /* 0x000fe200078e0a00 */
[----:B------:R-:W-:Y:S01]  /*3360*/  ISETP.GT.U32.AND P5, PT, R0, R9, PT ;  /* 0x000000090000720c */ /* 0x000fe20003fa4070 */
[----:B------:R0:W-:Y:S01]  /*3370*/  STL [R1+0xcc], R2 ;  /* 0x0000cc0201007387 */ /* 0x0001e20000100800 */
[----:B------:R-:W-:Y:S01]  /*3380*/  ISETP.GE.AND P6, PT, R23, RZ, PT ;  /* 0x000000ff1700720c */ /* 0x000fe20003fc6270 */
[----:B0-----:R-:W-:-:S04]  /*3390*/  IMAD.MOV.U32 R2, RZ, RZ, R4 ;  /* 0x000000ffff027224 */ /* 0x001fc800078e0004 */
[----:B------:R-:W-:-:S06]  /*33a0*/  @!P2 IMAD.MOV R2, RZ, RZ, -R2 ;  /* 0x000000ffff02a224 */ /* 0x000fcc00078e0a02 */
[----:B------:R-:W-:Y:S01]  /*33b0*/  @!P5 IMAD.IADD R9, R9, 0x1, -R0 ;  /* 0x000000010909d824 */ /* 0x000fe200078e0a00 */
[----:B------:R0:W-:Y:S04]  /*33c0*/  STL [R1+0xc4], R2 ;  /* 0x0000c40201007387 */ /* 0x0001e80000100800 */
[----:B------:R-:W5:Y:S01]  /*33d0*/  LDL.LU R23, [R1+0x9c] ;  /* 0x00009c0001177983 */ /* 0x000f620000300800 */
[----:B--2---:R-:W-:Y:S02]  /*33e0*/  IABS R8, R25 ;  /* 0x0000001900087213 */ /* 0x004fe40000000000 */
[----:B------:R-:W-:Y:S02]  /*33f0*/  ISETP.GE.AND P5, PT, R25, RZ, PT ;  /* 0x000000ff1900720c */ /* 0x000fe40003fa6270 */
[----:B------:R-:W2:Y:S01]  /*3400*/  LDL.LU R25, [R1+0xa0] ;  /* 0x0000a00001197983 */ /* 0x000ea20000300800 */
[----:B------:R-:W-:-:S04]  /*3410*/  IMAD.HI.U32 R5, R12, R10, RZ ;  /* 0x0000000a0c057227 */ /* 0x000fc800078e00ff */
[----:B------:R-:W-:-:S04]  /*3420*/  IMAD.MOV R5, RZ, RZ, -R5 ;  /* 0x000000ffff057224 */ /* 0x000fc800078e0a05 */
[----:B------:R-:W-:Y:S02]  /*3430*/  IMAD R10, R0, R5, R10 ;  /* 0x00000005000a7224 */ /* 0x000fe400078e020a */
[----:B------:R-:W-:-:S03]  /*3440*/  IMAD.HI.U32 R11, R12, R8, RZ ;  /* 0x000000080c0b7227 */ /* 0x000fc600078e00ff */
[----:B------:R-:W-:Y:S01]  /*3450*/  ISETP.GT.U32.AND P3, PT, R0, R10, PT ;  /* 0x0000000a0000720c */ /* 0x000fe20003f64070 */
[----:B------:R-:W-:-:S04]  /*3460*/  IMAD.MOV R11, RZ, RZ, -R11 ;  /* 0x000000ffff0b7224 */ /* 0x000fc800078e0a0b */
[----:B------:R-:W-:Y:S01]  /*3470*/  IMAD R8, R0, R11, R8 ;  /* 0x0000000b00087224 */ /* 0x000fe200078e0208 */
[----:B----4-:R-:W-:-:S07]  /*3480*/  IABS R5, R19 ;  /* 0x0000001300057213 */ /* 0x010fce0000000000 */
[----:B------:R-:W-:Y:S01]  /*3490*/  @!P3 IMAD.IADD R10, R10, 0x1, -R0 ;  /* 0x000000010a0ab824 */ /* 0x000fe200078e0a00 */
[----:B------:R-:W-:Y:S01]  /*34a0*/  ISETP.GT.U32.AND P3, PT, R0, R8, PT ;  /* 0x000000080000720c */ /* 0x000fe20003f64070 */
[----:B------:R-:W-:-:S03]  /*34b0*/  IMAD.HI.U32 R6, R12, R5, RZ ;  /* 0x000000050c067227 */ /* 0x000fc600078e00ff */
[----:B------:R-:W-:Y:S01]  /*34c0*/  ISETP.GT.U32.AND P4, PT, R0, R10, PT ;  /* 0x0000000a0000720c */ /* 0x000fe20003f84070 */
[----:B------:R-:W-:-:S04]  /*34d0*/  IMAD.MOV R6, RZ, RZ, -R6 ;  /* 0x000000ffff067224 */ /* 0x000fc800078e0a06 */
[----:B------:R-:W-:-:S04]  /*34e0*/  IMAD R5, R0, R6, R5 ;  /* 0x0000000600057224 */ /* 0x000fc800078e0205 */
[----:B------:R-:W-:Y:S01]  /*34f0*/  @!P3 IMAD.IADD R8, R8, 0x1, -R0 ;  /* 0x000000010808b824 */ /* 0x000fe200078e0a00 */
[----:B------:R-:W-:-:S03]  /*3500*/  ISETP.GT.U32.AND P3, PT, R0, R26, PT ;  /* 0x0000001a0000720c */ /* 0x000fc60003f64070 */
[----:B------:R-:W-:Y:S01]  /*3510*/  @!P4 IMAD.IADD R10, R10, 0x1, -R0 ;  /* 0x000000010a0ac824 */ /* 0x000fe200078e0a00 */
[C---:B------:R-:W-:Y:S01]  /*3520*/  ISETP.GT.U32.AND P4, PT, R0.reuse, R5, PT ;  /* 0x000000050000720c */ /* 0x040fe20003f84070 */
[----:B0-----:R-:W-:Y:S01]  /*3530*/  IMAD.MOV.U32 R2, RZ, RZ, R9 ;  /* 0x000000ffff027224 */ /* 0x001fe200078e0009 */
[----:B------:R-:W-:Y:S01]  /*3540*/  ISETP.GT.U32.AND P2, PT, R0, R8, PT ;  /* 0x000000080000720c */ /* 0x000fe20003f44070 */
[----:B------:R-:W-:Y:S02]  /*3550*/  IMAD.MOV.U32 R7, RZ, RZ, R10 ;  /* 0x000000ffff077224 */ /* 0x000fe400078e000a */
[----:B------:R-:W-:Y:S02]  /*3560*/  @!P0 IMAD.MOV R2, RZ, RZ, -R2 ;  /* 0x000000ffff028224 */ /* 0x000fe400078e0a02 */
[----:B------:R-:W-:Y:S02]  /*3570*/  @!P1 IMAD.MOV R7, RZ, RZ, -R7 ;  /* 0x000000ffff079224 */ /* 0x000fe400078e0a07 */
[----:B------:R-:W-:-:S04]  /*3580*/  @!P3 IMAD.IADD R26, R26, 0x1, -R0 ;  /* 0x000000011a1ab824 */ /* 0x000fc800078e0a00 */
[----:B------:R-:W-:Y:S01]  /*3590*/  @!P6 IMAD.MOV R26, RZ, RZ, -R26 ;  /* 0x000000ffff1ae224 */ /* 0x000fe200078e0a1a */
[----:B------:R-:W-:Y:S01]  /*35a0*/  STL [R1+0xb0], R7 ;  /* 0x0000b00701007387 */ /* 0x000fe20000100800 */
[----:B------:R-:W-:Y:S01]  /*35b0*/  @!P4 IMAD.IADD R5, R5, 0x1, -R0 ;  /* 0x000000010505c824 */ /* 0x000fe200078e0a00 */
[----:B---3--:R-:W-:Y:S02]  /*35c0*/  IABS R6, R21 ;  /* 0x0000001500067213 */ /* 0x008fe40000000000 */
[----:B------:R0:W-:Y:S01]  /*35d0*/  STL [R1+0xa8], R2 ;  /* 0x0000a80201007387 */ /* 0x0001e20000100800 */
[----:B------:R-:W-:-:S03]  /*35e0*/  ISETP.GE.AND P4, PT, R21, RZ, PT ;  /* 0x000000ff1500720c */ /* 0x000fc60003f86270 */
[----:B------:R-:W-:Y:S01]  /*35f0*/  STL [R1+0x1584], R26 ;  /* 0x0015841a01007387 */ /* 0x000fe20000100800 */
[----:B------:R-:W-:-:S03]  /*3600*/  @!P2 IMAD.IADD R8, R8, 0x1, -R0 ;  /* 0x000000010808a824 */ /* 0x000fc600078e0a00 */
[----:B------:R-:W3:Y:S01]  /*3610*/  LDL.LU R21, [R1+0xa4] ;  /* 0x0000a40001157983 */ /* 0x000ee20000300800 */
[----:B------:R-:W-:Y:S01]  /*3620*/  ISETP.GE.AND P2, PT, R19, RZ, PT ;  /* 0x000000ff1300720c */ /* 0x000fe20003f46270 */
[----:B------:R-:W-:Y:S02]  /*3630*/  IMAD.HI.U32 R14, R12, R6, RZ ;  /* 0x000000060c0e7227 */ /* 0x000fe400078e00ff */
[----:B------:R-:W4:Y:S02]  /*3640*/  LDL.LU R19, [R1+0xac] ;  /* 0x0000ac0001137983 */ /* 0x000f240000300800 */
[----:B------:R-:W-:Y:S01]  /*3650*/  IMAD.MOV R14, RZ, RZ, -R14 ;  /* 0x000000ffff0e7224 */ /* 0x000fe200078e0a0e */
[----:B-----5:R-:W-:-:S03]  /*3660*/  IABS R4, R27 ;  /* 0x0000001b00047213 */ /* 0x020fc60000000000 */
[C---:B------:R-:W-:Y:S01]  /*3670*/  IMAD R6, R0.reuse, R14, R6 ;  /* 0x0000000e00067224 */ /* 0x040fe200078e0206 */
[----:B------:R-:W-:Y:S01]  /*3680*/  ISETP.GT.U32.AND P1, PT, R0, R5, PT ;  /* 0x000000050000720c */ /* 0x000fe20003f24070 */
[----:B------:R-:W-:-:S03]  /*3690*/  IMAD.HI.U32 R14, R12, R4, RZ ;  /* 0x000000040c0e7227 */ /* 0x000fc600078e00ff */
[----:B------:R-:W-:Y:S01]  /*36a0*/  ISETP.GT.U32.AND P3, PT, R0, R6, PT ;  /* 0x000000060000720c */ /* 0x000fe20003f64070 */
[----:B------:R-:W-:-:S04]  /*36b0*/  IMAD.MOV R14, RZ, RZ, -R14 ;  /* 0x000000ffff0e7224 */ /* 0x000fc800078e0a0e */
[----:B------:R-:W-:-:S04]  /*36c0*/  IMAD R4, R0, R14, R4 ;  /* 0x0000000e00047224 */ /* 0x000fc800078e0204 */
[----:B------:R-:W-:Y:S01]  /*36d0*/  @!P1 IMAD.IADD R5, R5, 0x1, -R0 ;  /* 0x0000000105059824 */ /* 0x000fe200078e0a00 */
[----:B------:R-:W-:Y:S01]  /*36e0*/  ISETP.GT.U32.AND P1, PT, R0, R4, PT ;  /* 0x000000040000720c */ /* 0x000fe20003f24070 */
[----:B0-----:R-:W-:Y:S02]  /*36f0*/  IMAD.MOV.U32 R2, RZ, RZ, R8 ;  /* 0x000000ffff027224 */ /* 0x001fe400078e0008 */
[----:B------:R-:W-:Y:S02]  /*3700*/  @!P3 IMAD.IADD R6, R6, 0x1, -R0 ;  /* 0x000000010606b824 */ /* 0x000fe400078e0a00 */
[----:B------:R-:W-:-:S03]  /*3710*/  @!P5 IMAD.MOV R2, RZ, RZ, -R2 ;  /* 0x000000ffff02d224 */ /* 0x000fc600078e0a02 */
[----:B------:R-:W-:Y:S02]  /*3720*/  ISETP.GT.U32.AND P0, PT, R0, R6, PT ;  /* 0x000000060000720c */ /* 0x000fe40003f04070 */
[----:B------:R0:W-:Y:S03]  /*3730*/  STL [R1+0x8c], R2 ;  /* 0x00008c0201007387 */ /* 0x0001e60000100800 */
[----:B------:R-:W-:Y:S02]  /*3740*/  @!P1 IMAD.IADD R4, R4, 0x1, -R0 ;  /* 0x0000000104049824 */ /* 0x000fe400078e0a00 */
[----:B0-----:R-:W-:Y:S01]  /*3750*/  IMAD.MOV.U32 R2, RZ, RZ, R5 ;  /* 0x000000ffff027224 */ /* 0x001fe200078e0005 */
[----:B------:R-:W-:-:S05]  /*3760*/  IABS R17, R24 ;  /* 0x0000001800117213 */ /* 0x000fca0000000000 */
[----:B------:R-:W-:Y:S02]  /*3770*/  @!P0 IMAD.IADD R6, R6, 0x1, -R0 ;  /* 0x0000000106068824 */ /* 0x000fe400078e0a00 */
[----:B------:R-:W-:Y:S01]  /*3780*/  @!P2 IMAD.MOV R2, RZ, RZ, -R2 ;  /* 0x000000ffff02a224 */ /* 0x000fe200078e0a02 */
[----:B------:R-:W-:Y:S02]  /*3790*/  ISETP.GT.U32.AND P2, PT, R0, R4, PT ;  /* 0x000000040000720c */ /* 0x000fe40003f44070 */
[----:B------:R-:W-:Y:S02]  /*37a0*/  ISETP.GE.AND P5, PT, R24, RZ, PT ;  /* 0x000000ff1800720c */ /* 0x000fe40003fa6270 */
[----:B------:R-:W5:Y:S04]  /*37b0*/  LDL.LU R24, [R1+0xb4] ;  /* 0x0000b40001187983 */ /* 0x000f680000300800 */
[----:B------:R0:W-:Y:S02]  /*37c0*/  STL [R1+0x90], R2 ;  /* 0x0000900201007387 */ /* 0x0001e40000100800 */
[----:B0-----:R-:W-:-:S04]  /*37d0*/  IMAD.MOV.U32 R2, RZ, RZ, R6 ;  /* 0x000000ffff027224 */ /* 0x001fc800078e0006 */
[----:B------:R-:W-:Y:S01]  /*37e0*/  @!P4 IMAD.MOV R2, RZ, RZ, -R2 ;  /* 0x000000ffff02c224 */ /* 0x000fe200078e0a02 */
[----:B------:R-:W-:Y:S01]  /*37f0*/  IABS R10, R23 ;  /* 0x00000017000a7213 */ /* 0x000fe20000000000 */
[----:B------:R-:W-:Y:S01]  /*3800*/  @!P2 IMAD.IADD R4, R4, 0x1, -R0 ;  /* 0x000000010404a824 */ /* 0x000fe200078e0a00 */
[----:B------:R-:W-:Y:S02]  /*3810*/  ISETP.GE.AND P4, PT, R23, RZ, PT ;  /* 0x000000ff1700720c */ /* 0x000fe40003f86270 */
[----:B------:R-:W5:Y:S04]  /*3820*/  LDL.LU R23, [R1+0xb8] ;  /* 0x0000b80001177983 */ /* 0x000f680000300800 */
[----:B------:R0:W-:Y:S01]  /*3830*/  STL [R1+0x98], R2 ;  /* 0x0000980201007387 */ /* 0x0001e20000100800 */
[----:B--2---:R-:W-:-:S02]  /*3840*/  IABS R8, R25 ;  /* 0x0000001900087213 */ /* 0x004fc40000000000 */
[----:B------:R-:W-:Y:S02]  /*3850*/  ISETP.GE.AND P2, PT, R25, RZ, PT ;  /* 0x000000ff1900720c */ /* 0x000fe40003f46270 */
[----:B------:R-:W2:Y:S01]  /*3860*/  LDL.LU R25, [R1+0xbc] ;  /* 0x0000bc0001197983 */ /* 0x000ea20000300800 */
[----:B------:R-:W-:Y:S01]  /*3870*/  IABS R11, R28 ;  /* 0x0000001c000b7213 */ /* 0x000fe20000000000 */
[----:B------:R-:W-:Y:S01]  /*3880*/  IMAD.HI.U32 R18, R12, R17, RZ ;  /* 0x000000110c127227 */ /* 0x000fe200078e00ff */
[----:B------:R-:W-:Y:S01]  /*3890*/  ISETP.GE.AND P0, PT, R28, RZ, PT ;  /* 0x000000ff1c00720c */ /* 0x000fe20003f06270 */
[----:B------:R-:W2:Y:S02]  /*38a0*/  LDL.LU R20, [R1+0xc0] ;  /* 0x0000c00001147983 */ /* 0x000ea40000300800 */
[----:B------:R-:W-:-:S04]  /*38b0*/  IMAD.HI.U32 R16, R12, R11, RZ ;  /* 0x0000000b0c107227 */ /* 0x000fc800078e00ff */
[----:B------:R-:W-:Y:S02]  /*38c0*/  IMAD.MOV R18, RZ, RZ, -R18 ;  /* 0x000000ffff127224 */ /* 0x000fe400078e0a12 */
[----:B------:R-:W-:Y:S02]  /*38d0*/  IMAD.MOV R16, RZ, RZ, -R16 ;  /* 0x000000ffff107224 */ /* 0x000fe400078e0a10 */
[C---:B------:R-:W-:Y:S02]  /*38e0*/  IMAD R17, R0.reuse, R18, R17 ;  /* 0x0000001200117224 */ /* 0x040fe400078e0211 */
[----:B------:R-:W-:-:S03]  /*38f0*/  IMAD R11, R0, R16, R11 ;  /* 0x00000010000b7224 */ /* 0x000fc600078e020b */
[C---:B------:R-:W-:Y:S02]  /*3900*/  ISETP.GT.U32.AND P3, PT, R0.reuse, R17, PT ;  /* 0x000000110000720c */ /* 0x040fe40003f64070 */
[----:B------:R-:W-:Y:S01]  /*3910*/  ISETP.GT.U32.AND P6, PT, R0, R11, PT ;  /* 0x0000000b0000720c */ /* 0x000fe20003fc4070 */
[----:B------:R-:W-:-:S10]  /*3920*/  IMAD.HI.U32 R9, R12, R10, RZ ;  /* 0x0000000a0c097227 */ /* 0x000fd400078e00ff */
[--C-:B------:R-:W-:Y:S02]  /*3930*/  @!P3 IMAD.IADD R17, R17, 0x1, -R0.reuse ;  /* 0x000000011111b824 */ /* 0x100fe400078e0a00 */
[----:B------:R-:W-:-:S03]  /*3940*/  @!P6 IMAD.IADD R11, R11, 0x1, -R0 ;  /* 0x000000010b0be824 */ /* 0x000fc600078e0a00 */
[----:B------:R-:W-:Y:S01]  /*3950*/  ISETP.GT.U32.AND P6, PT, R0, R17, PT ;  /* 0x000000110000720c */ /* 0x000fe20003fc4070 */
[----:B------:R-:W-:Y:S01]  /*3960*/  IMAD.HI.U32 R5, R12, R8, RZ ;  /* 0x000000080c057227 */ /* 0x000fe200078e00ff */
[----:B------:R-:W-:-:S03]  /*3970*/  ISETP.GT.U32.AND P1, PT, R0, R11, PT ;  /* 0x0000000b0000720c */ /* 0x000fc60003f24070 */
[----:B------:R-:W-:Y:S02]  /*3980*/  IMAD.MOV R9, RZ, RZ, -R9 ;  /* 0x000000ffff097224 */ /* 0x000fe400078e0a09 */
[----:B------:R-:W-:Y:S02]  /*3990*/  IMAD.MOV R5, RZ, RZ, -R5 ;  /* 0x000000ffff057224 */ /* 0x000fe400078e0a05 */
[C---:B------:R-:W-:Y:S02]  /*39a0*/  IMAD R10, R0.reuse, R9, R10 ;  /* 0x00000009000a7224 */ /* 0x040fe400078e020a */
[C---:B------:R-:W-:Y:S02]  /*39b0*/  IMAD R8, R0.reuse, R5, R8 ;  /* 0x0000000500087224 */ /* 0x040fe400078e0208 */
[--C-:B------:R-:W-:Y:S01]  /*39c0*/  @!P6 IMAD.IADD R17, R17, 0x1, -R0.reuse ;  /* 0x000000011111e824 */ /* 0x100fe200078e0a00 */
[C---:B------:R-:W-:Y:S01]  /*39d0*/  ISETP.GT.U32.AND P6, PT, R0.reuse, R10, PT ;  /* 0x0000000a0000720c */ /* 0x040fe20003fc4070 */
[----:B------:R-:W-:Y:S01]  /*39e0*/  @!P1 IMAD.IADD R11, R11, 0x1, -R0 ;  /* 0x000000010b0b9824 */ /* 0x000fe200078e0a00 */
[----:B------:R-:W-:Y:S01]  /*39f0*/  ISETP.GE.AND P3, PT, R27, RZ, PT ;  /* 0x000000ff1b00720c */ /* 0x000fe20003f66270 */
[----:B0-----:R-:W-:Y:S01]  /*3a00*/  IMAD.MOV.U32 R2, RZ, RZ, R17 ;  /* 0x000000ffff027224 */ /* 0x001fe200078e0011 */
[----:B------:R-:W-:Y:S01]  /*3a10*/  ISETP.GT.U32.AND P1, PT, R0, R8, PT ;  /* 0x000000080000720c */ /* 0x000fe20003f24070 */
[----:B------:R-:W-:Y:S01]  /*3a20*/  IMAD.MOV.U32 R7, RZ, RZ, R11 ;  /* 0x000000ffff077224 */ /* 0x000fe200078e000b */
[----:B---3--:R-:W-:-:S02]  /*3a30*/  IABS R16, R21 ;  /* 0x0000001500107213 */ /* 0x008fc40000000000 */
[----:B----4-:R-:W-:-:S03]  /*3a40*/  IABS R14, R19 ;  /* 0x00000013000e7213 */ /* 0x010fc60000000000 */
[----:B------:R-:W-:-:S04]  /*3a50*/  IMAD.HI.U32 R18, R12, R16, RZ ;  /* 0x000000100c127227 */ /* 0x000fc800078e00ff */
[----:B------:R-:W-:-:S04]  /*3a60*/  IMAD.HI.U32 R6, R12, R14, RZ ;  /* 0x0000000e0c067227 */ /* 0x000fc800078e00ff */
[----:B------:R-:W-:Y:S02]  /*3a70*/  IMAD.MOV R18, RZ, RZ, -R18 ;  /* 0x000000ffff127224 */ /* 0x000fe400078e0a12 */
[----:B------:R-:W-:Y:S02]  /*3a80*/  @!P5 IMAD.MOV R2, RZ, RZ, -R2 ;  /* 0x000000ffff02d224 */ /* 0x000fe400078e0a02 */
[----:B------:R-:W-:Y:S02]  /*3a90*/  IMAD.MOV R6, RZ, RZ, -R6 ;  /* 0x000000ffff067224 */ /* 0x000fe400078e0a06 */
[C---:B------:R-:W-:Y:S01]  /*3aa0*/  IMAD R16, R0.reuse, R18, R16 ;  /* 0x0000001200107224 */ /* 0x040fe200078e0210 */
[----:B------:R0:W-:Y:S01]  /*3ab0*/  STL [R1+0x94], R2 ;  /* 0x0000940201007387 */ /* 0x0001e20000100800 */
[----:B------:R-:W-:Y:S02]  /*3ac0*/  @!P0 IMAD.MOV R7, RZ, RZ, -R7 ;  /* 0x000000ffff078224 */ /* 0x000fe400078e0a07 */
[C---:B------:R-:W-:Y:S01]  /*3ad0*/  IMAD R14, R0.reuse, R6, R14 ;  /* 0x00000006000e7224 */ /* 0x040fe200078e020e */
[----:B------:R-:W-:Y:S01]  /*3ae0*/  ISETP.GT.U32.AND P0, PT, R0, R16, PT ;  /* 0x000000100000720c */ /* 0x000fe20003f04070 */
[----:B------:R-:W-:Y:S01]  /*3af0*/  @!P6 IMAD.IADD R10, R10, 0x1, -R0 ;  /* 0x000000010a0ae824 */ /* 0x000fe200078e0a00 */
[----:B------:R1:W-:Y:S01]  /*3b00*/  STL [R1+0x2c], R7 ;  /* 0x00002c0701007387 */ /* 0x0003e20000100800 */
[----:B0-----:R-:W-:-:S03]  /*3b10*/  IMAD.MOV.U32 R2, RZ, RZ, R4 ;  /* 0x000000ffff027224 */ /* 0x001fc600078e0004 */
[----:B------:R-:W3:Y:S01]  /*3b20*/  LDL.LU R28, [R1+0xc8] ;  /* 0x0000c800011c7983 */ /* 0x000ee20000300800 */
[----:B------:R-:W-:Y:S02]  /*3b30*/  @!P1 IMAD.IADD R8, R8, 0x1, -R0 ;  /* 0x0000000108089824 */ /* 0x000fe400078e0a00 */
[----:B------:R-:W-:Y:S01]  /*3b40*/  @!P3 IMAD.MOV R2, RZ, RZ, -R2 ;  /* 0x000000ffff02b224 */ /* 0x000fe200078e0a02 */
[C---:B------:R-:W-:Y:S02]  /*3b50*/  ISETP.GT.U32.AND P3, PT, R0.reuse, R14, PT ;  /* 0x0000000e0000720c */ /* 0x040fe40003f64070 */
[C---:B------:R-:W-:Y:S02]  /*3b60*/  ISETP.GT.U32.AND P1, PT, R0.reuse, R10, PT ;  /* 0x0000000a0000720c */ /* 0x040fe40003f24070 */
[----:B------:R-:W-:Y:S01]  /*3b70*/  ISETP.GT.U32.AND P5, PT, R0, R8, PT ;  /* 0x000000080000720c */ /* 0x000fe20003fa4070 */
[----:B------:R-:W-:Y:S01]  /*3b80*/  @!P0 IMAD.IADD R16, R16, 0x1, -R0 ;  /* 0x0000000110108824 */ /* 0x000fe200078e0a00 */
[----:B------:R0:W-:Y:S01]  /*3b90*/  STL [R1+0x60], R2 ;  /* 0x0000600201007387 */ /* 0x0001e20000100800 */
[----:B------:R-:W-:-:S03]  /*3ba0*/  ISETP.GE.AND P6, PT, R21, RZ, PT ;  /* 0x000000ff1500720c */ /* 0x000fc60003fc6270 */
[----:B------:R-:W4:Y:S03]  /*3bb0*/  LDL.LU R27, [R1+0xd0] ;  /* 0x0000d000011b7983 */ /* 0x000f260000300800 */
[--C-:B------:R-:W-:Y:S01]  /*3bc0*/  @!P3 IMAD.IADD R14, R14, 0x1, -R0.reuse ;  /* 0x000000010e0eb824 */ /* 0x100fe200078e0a00 */
[----:B------:R-:W-:Y:S01]  /*3bd0*/  ISETP.GT.U32.AND P3, PT, R0, R16, PT ;  /* 0x000000100000720c */ /* 0x000fe20003f64070 */
[--C-:B------:R-:W-:Y:S01]  /*3be0*/  @!P1 IMAD.IADD R10, R10, 0x1, -R0.reuse ;  /* 0x000000010a0a9824 */ /* 0x100fe200078e0a00 */
[----:B------:R-:W4:Y:S01]  /*3bf0*/  LDL.LU R29, [R1+0xd8] ;  /* 0x0000d800011d7983 */ /* 0x000f220000300800 */
[----:B------:R-:W-:Y:S02]  /*3c00*/  @!P5 IMAD.IADD R8, R8, 0x1, -R0 ;  /* 0x000000010808d824 */ /* 0x000fe400078e0a00 */
[----:B-1----:R-:W-:Y:S02]  /*3c10*/  IMAD.MOV.U32 R7, RZ, RZ, R10 ;  /* 0x000000ffff077224 */ /* 0x002fe400078e000a */
[----:B0-----:R-:W-:-:S02]  /*3c20*/  IMAD.MOV.U32 R2, RZ, RZ, R8 ;  /* 0x000000ffff027224 */ /* 0x001fc400078e0008 */
[----:B------:R-:W-:Y:S01]  /*3c30*/  @!P4 IMAD.MOV R7, RZ, RZ, -R7 ;  /* 0x000000ffff07c224 */ /* 0x000fe200078e0a07 */
[----:B------:R-:W-:Y:S01]  /*3c40*/  ISETP.GT.U32.AND P4, PT, R0, R14, PT ;  /* 0x0000000e0000720c */ /* 0x000fe20003f84070 */
[----:B------:R-:W-:Y:S02]  /*3c50*/  @!P2 IMAD.MOV R2, RZ, RZ, -R2 ;  /* 0x000000ffff02a224 */ /* 0x000fe400078e0a02 */
[----:B------:R-:W-:Y:S01]  /*3c60*/  @!P3 IMAD.IADD R16, R16, 0x1, -R0 ;  /* 0x000000011010b824 */ /* 0x000fe200078e0a00 */
[----:B------:R-:W-:Y:S04]  /*3c70*/  STL [R1+0x68], R7 ;  /* 0x0000680701007387 */ /* 0x000fe80000100800 */
[----:B------:R0:W-:Y:S01]  /*3c80*/  STL [R1+0x7c], R2 ;  /* 0x00007c0201007387 */ /* 0x0001e20000100800 */
[----:B-----5:R-:W-:-:S02]  /*3c90*/  IABS R9, R24 ;  /* 0x0000001800097213 */ /* 0x020fc40000000000 */
[----:B------:R-:W-:Y:S02]  /*3ca0*/  ISETP.GE.AND P1, PT, R19, RZ, PT ;  /* 0x000000ff1300720c */ /* 0x000fe40003f26270 */
[----:B------:R-:W-:Y:S01]  /*3cb0*/  ISETP.GE.AND P0, PT, R24, RZ, PT ;  /* 0x000000ff1800720c */ /* 0x000fe20003f06270 */
[----:B------:R-:W-:Y:S01]  /*3cc0*/  @!P4 IMAD.IADD R14, R14, 0x1, -R0 ;  /* 0x000000010e0ec824 */ /* 0x000fe200078e0a00 */
[----:B------:R-:W5:Y:S01]  /*3cd0*/  LDL R19, [R1+0xdc] ;  /* 0x0000dc0001137983 */ /* 0x000f620000100800 */
[----:B0-----:R-:W-:Y:S01]  /*3ce0*/  IMAD.MOV.U32 R2, RZ, RZ, R16 ;  /* 0x000000ffff027224 */ /* 0x001fe200078e0010 */
[----:B------:R-:W-:Y:S02]  /*3cf0*/  IABS R21, R23 ;  /* 0x0000001700157213 */ /* 0x000fe40000000000 */
[----:B------:R-:W4:Y:S01]  /*3d00*/  LDL R24, [R1+0xe0] ;  /* 0x0000e00001187983 */ /* 0x000f220000100800 */
[----:B------:R-:W-:Y:S01]  /*3d10*/  @!P6 IMAD.MOV R2, RZ, RZ, -R2 ;  /* 0x000000ffff02e224 */ /* 0x000fe200078e0a02 */
[----:B------:R-:W-:-:S02]  /*3d20*/  ISETP.GE.AND P2, PT, R23, RZ, PT ;  /* 0x000000ff1700720c */ /* 0x000fc40003f46270 */
[----:B------:R-:W4:Y:S04]  /*3d30*/  LDL R23, [R1+0xf0] ;  /* 0x0000f00001177983 */ /* 0x000f280000100800 */
[----:B------:R0:W-:Y:S01]  /*3d40*/  STL [R1+0x34], R2 ;  /* 0x0000340201007387 */ /* 0x0001e20000100800 */
[----:B--2---:R-:W-:Y:S02]  /*3d50*/  IABS R4, R25 ;  /* 0x0000001900047213 */ /* 0x004fe40000000000 */
[----:B------:R-:W-:Y:S02]  /*3d60*/  ISETP.GE.AND P4, PT, R25, RZ, PT ;  /* 0x000000ff1900720c */ /* 0x000fe40003f86270 */
[----:B------:R-:W2:Y:S01]  /*3d70*/  LDL R25, [R1+0xf4] ;  /* 0x0000f40001197983 */ /* 0x000ea20000100800 */
[----:B------:R-:W-:-:S04]  /*3d80*/  IMAD.HI.U32 R5, R12, R9, RZ ;  /* 0x000000090c057227 */ /* 0x000fc800078e00ff */
[----:B------:R-:W-:-:S04]  /*3d90*/  IMAD.MOV R5, RZ, RZ, -R5 ;  /* 0x000000ffff057224 */ /* 0x000fc800078e0a05 */
[----:B------:R-:W-:-:S05]  /*3da0*/  IMAD R9, R0, R5, R9 ;  /* 0x0000000500097224 */ /* 0x000fca00078e0209 */
[----:B------:R-:W-:Y:S01]  /*3db0*/  ISETP.GT.U32.AND P5, PT, R0, R9, PT ;  /* 0x000000090000720c */ /* 0x000fe20003fa4070 */
[----:B------:R-:W-:-:S04]  /*3dc0*/  IMAD.HI.U32 R6, R12, R21, RZ ;  /* 0x000000150c067227 */ /* 0x000fc800078e00ff */
[----:B------:R-:W-:-:S08]  /*3dd0*/  IMAD.HI.U32 R10, R12, R4, RZ ;  /* 0x000000040c0a7227 */ /* 0x000fd000078e00ff */
[----:B------:R-:W-:-:S05]  /*3de0*/  @!P5 IMAD.IADD R9, R9, 0x1, -R0 ;  /* 0x000000010909d824 */ /* 0x000fca00078e0a00 */
[C---:B------:R-:W-:Y:S01]  /*3df0*/  ISETP.GT.U32.AND P5, PT, R0.reuse, R9, PT ;  /* 0x000000090000720c */ /* 0x040fe20003fa4070 */
[----:B------:R-:W-:Y:S02]  /*3e00*/  IMAD.MOV R6, RZ, RZ, -R6 ;  /* 0x000000ffff067224 */ /* 0x000fe400078e0a06 */
[----:B------:R-:W-:Y:S02]  /*3e10*/  IMAD.MOV R10, RZ, RZ, -R10 ;  /* 0x000000ffff0a7224 */ /* 0x000fe400078e0a0a */
[C---:B------:R-:W-:Y:S02]  /*3e20*/  IMAD R21, R0.reuse, R6, R21 ;  /* 0x0000000600157224 */ /* 0x040fe400078e0215 */
[----:B------:R-:W-:-:S06]  /*3e30*/  IMAD R4, R0, R10, R4 ;  /* 0x0000000a00047224 */ /* 0x000fcc00078e0204 */
[----:B------:R-:W-:Y:S01]  /*3e40*/  @!P5 IMAD.IADD R9, R9, 0x1, -R0 ;  /* 0x000000010909d824 */ /* 0x000fe200078e0a00 */
[C---:B------:R-:W-:Y:S02]  /*3e50*/  ISETP.GT.U32.AND P5, PT, R0.reuse, R4, PT ;  /* 0x000000040000720c */ /* 0x040fe40003fa4070 */
[----:B------:R-:W-:Y:S02]  /*3e60*/  ISETP.GT.U32.AND P3, PT, R0, R21, PT ;  /* 0x000000150000720c */ /* 0x000fe40003f64070 */
[----:B------:R-:W-:-:S09]  /*3e70*/  IABS R11, R3 ;  /* 0x00000003000b7213 */ /* 0x000fd20000000000 */
[--C-:B------:R-:W-:Y:S02]  /*3e80*/  @!P5 IMAD.IADD R4, R4, 0x1, -R0.reuse ;  /* 0x000000010404d824 */ /* 0x100fe400078e0a00 */
[----:B------:R-:W-:Y:S02]  /*3e90*/  @!P3 IMAD.IADD R21, R21, 0x1, -R0 ;  /* 0x000000011515b824 */ /* 0x000fe400078e0a00 */
[----:B------:R-:W-:Y:S02]  /*3ea0*/  IMAD.MOV.U32 R7, RZ, RZ, R14 ;  /* 0x000000ffff077224 */ /* 0x000fe400078e000e */
[----:B0-----:R-:W-:Y:S01]  /*3eb0*/  IMAD.MOV.U32 R2, RZ, RZ, R9 ;  /* 0x000000ffff027224 */ /* 0x001fe200078e0009 */
[----:B------:R-:W-:Y:S02]  /*3ec0*/  ISETP.GT.U32.AND P6, PT, R0, R21, PT ;  /* 0x000000150000720c */ /* 0x000fe40003fc4070 */
[----:B---3--:R-:W-:-:S05]  /*3ed0*/  IABS R6, R28 ;  /* 0x0000001c00067213 */ /* 0x008fca0000000000 */
[----:B------:R-:W-:-:S04]  /*3ee0*/  IMAD.HI.U32 R17, R12, R6, RZ ;  /* 0x000000060c117227 */ /* 0x000fc800078e00ff */
[----:B------:R-:W-:-:S04]  /*3ef0*/  IMAD.MOV R17, RZ, RZ, -R17 ;  /* 0x000000ffff117224 */ /* 0x000fc800078e0a11 */
[----:B------:R-:W-:-:S05]  /*3f00*/  IMAD R6, R0, R17, R6 ;  /* 0x0000001100067224 */ /* 0x000fca00078e0206 */
[----:B------:R-:W-:Y:S01]  /*3f10*/  ISETP.GT.U32.AND P5, PT, R0, R6, PT ;  /* 0x000000060000720c */ /* 0x000fe20003fa4070 */
[----:B------:R-:W-:-:S04]  /*3f20*/  IMAD.HI.U32 R9, R12, R11, RZ ;  /* 0x0000000b0c097227 */ /* 0x000fc800078e00ff */
[----:B------:R-:W-:Y:S02]  /*3f30*/  @!P1 IMAD.MOV R7, RZ, RZ, -R7 ;  /* 0x000000ffff079224 */ /* 0x000fe400078e0a07 */
[----:B------:R-:W-:Y:S02]  /*3f40*/  @!P0 IMAD.MOV R2, RZ, RZ, -R2 ;  /* 0x000000ffff028224 */ /* 0x000fe400078e0a02 */
[----:B------:R-:W-:-:S04]  /*3f50*/  IMAD.MOV R9, RZ, RZ, -R9 ;  /* 0x000000ffff097224 */ /* 0x000fc800078e0a09 */
[----:B------:R-:W-:Y:S01]  /*3f60*/  @!P5 IMAD.IADD R6, R6, 0x1, -R0 ;  /* 0x000000010606d824 */ /* 0x000fe200078e0a00 */
[----:B------:R0:W-:Y:S01]  /*3f70*/  STL [R1+0x50], R7 ;  /* 0x0000500701007387 */ /* 0x0001e20000100800 */
[----:B------:R-:W-:-:S03]  /*3f80*/  IMAD R9, R0, R9, R11 ;  /* 0x0000000900097224 */ /* 0x000fc600078e020b */
[----:B------:R-:W-:Y:S01]  /*3f90*/  ISETP.GT.U32.AND P5, PT, R0, R6, PT ;  /* 0x000000060000720c */ /* 0x000fe20003fa4070 */
[----:B------:R1:W-:Y:S01]  /*3fa0*/  STL [R1+0x58], R2 ;  /* 0x0000580201007387 */ /* 0x0003e20000100800 */
[----:B------:R-:W-:-:S03]  /*3fb0*/  @!P6 IMAD.IADD R21, R21, 0x1, -R0 ;  /* 0x000000011515e824 */ /* 0x000fc600078e0a00 */
[----:B------:R-:W3:Y:S01]  /*3fc0*/  LDL.LU R22, [R1+0xfc] ;  /* 0x0000fc0001167983 */ /* 0x000ee20000300800 */
[----:B-----5:R-:W-:-:S03]  /*3fd0*/  IABS R11, R19 ;  /* 0x00000013000b7213 */ /* 0x020fc60000000000 */
[----:B------:R-:W5:Y:S04]  /*3fe0*/  LDL.LU R13, [R1+0x100] ;  /* 0x00010000010d7983 */ /* 0x000f680000300800 */
[----:B0-----:R-:W3:Y:S01]  /*3ff0*/  LDL.LU R7, [R1+0x104] ;  /* 0x0001040001077983 */ /* 0x001ee20000300800 */
[----:B-1----:R-:W-:Y:S02]  /*4000*/  IMAD.MOV.U32 R2, RZ, RZ, R21 ;  /* 0x000000ffff027224 */ /* 0x002fe400078e0015 */
[----:B------:R-:W-:Y:S02]  /*4010*/  @!P5 IMAD.IADD R6, R6, 0x1, -R0 ;  /* 0x000000010606d824 */ /* 0x000fe400078e0a00 */
[----:B------:R-:W-:Y:S01]  /*4020*/  @!P2 IMAD.MOV R2, RZ, RZ, -R2 ;  /* 0x000000ffff02a224 */ /* 0x000fe200078e0a02 */
[----:B------:R-:W-:-:S02]  /*4030*/  IABS R5, R20 ;  /* 0x0000001400057213 */ /* 0x000fc40000000000 */
[----:B------:R-:W-:Y:S02]  /*4040*/  ISETP.GE.AND P0, PT, R20, RZ, PT ;  /* 0x000000ff1400720c */ /* 0x000fe40003f06270 */
[----:B--2---:R-:W-:Y:S02]  /*4050*/  IABS R19, R25 ;  /* 0x0000001900137213 */ /* 0x004fe40000000000 */
[----:B------:R-:W2:Y:S04]  /*4060*/  LDL R25, [R1+0xf8] ;  /* 0x0000f80001197983 */ /* 0x000ea80000100800 */
[----:B------:R0:W-:Y:S04]  /*4070*/  STL [R1+0x15d8], R6 ;  /* 0x0015d80601007387 */ /* 0x0001e80000100800 */
[----:B------:R1:W-:Y:S01]  /*4080*/  STL [R1+0x30], R2 ;  /* 0x0000300201007387 */ /* 0x0003e20000100800 */
[----:B0-----:R-:W-:-:S03]  /*4090*/  IMAD.MOV.U32 R6, RZ, RZ, R3 ;  /* 0x000000ffff067224 */ /* 0x001fc600078e0003 */
[----:B-1----:R-:W2:Y:S04]  /*40a0*/  LDL.LU R2, [R1+0x108] ;  /* 0x0001080001027983 */ /* 0x002ea80000300800 */
[----:B------:R-:W2:Y:S04]  /*40b0*/  LDL.LU R3, [R1+0x10c] ;  /* 0x00010c0001037983 */ /* 0x000ea80000300800 */
[----:B------:R-:W2:Y:S04]  /*40c0*/  LDL.LU R15, [R1+0x110] ;  /* 0x00011000010f7983 */ /* 0x000ea80000300800 */
[----:B------:R-:W2:Y:S04]  /*40d0*/  LDL.LU R26, [R1+0x114] ;  /* 0x00011400011a7983 */ /* 0x000ea80000300800 */
[----:B------:R-:W2:Y:S01]  /*40e0*/  LDL R20, [R1+0x5b8] ;  /* 0x0005b80001147983 */ /* 0x000ea20000100800 */
[----:B------:R-:W-:-:S04]  /*40f0*/  IMAD.HI.U32 R8, R12, R5, RZ ;  /* 0x000000050c087227 */ /* 0x000fc800078e00ff */
[----:B------:R-:W-:-:S04]  /*4100*/  IMAD.MOV R8, RZ, RZ, -R8 ;  /* 0x000000ffff087224 */ /* 0x000fc800078e0a08 */
[----:B------:R-:W-:-:S05]  /*4110*/  IMAD R5, R0, R8, R5 ;  /* 0x0000000800057224 */ /* 0x000fca00078e0205 */
[----:B------:R-:W-:Y:S02]  /*4120*/  ISETP.GT.U32.AND P3, PT, R0, R5, PT ;  /* 0x000000050000720c */ /* 0x000fe40003f64070 */
[----:B----4-:R-:W-:-:S05]  /*4130*/  IABS R8, R27 ;  /* 0x0000001b00087213 */ /* 0x010fca0000000000 */
[----:B------:R-:W-:-:S06]  /*4140*/  IMAD.HI.U32 R16, R12, R8, RZ ;  /* 0x000000080c107227 */ /* 0x000fcc00078e00ff */
[----:B------:R-:W-:-:S05]  /*4150*/  @!P3 IMAD.IADD R5, R5, 0x1, -R0 ;  /* 0x000000010505b824 */ /* 0x000fca00078e0a00 */
[----:B------:R-:W-:Y:S01]  /*4160*/  ISETP.GT.U32.AND P3, PT, R0, R5, PT ;  /* 0x000000050000720c */ /* 0x000fe20003f64070 */
[----:B------:R-:W-:Y:S01]  /*4170*/  IMAD.MOV R16, RZ, RZ, -R16 ;  /* 0x000000ffff107224 */ /* 0x000fe200078e0a10 */
[----:B------:R-:W-:-:S03]  /*4180*/  IABS R10, R29 ;  /* 0x0000001d000a7213 */ /* 0x000fc60000000000 */
[----:B------:R-:W-:Y:S02]  /*4190*/  IMAD R8, R0, R16, R8 ;  /* 0x0000001000087224 */ /* 0x000fe400078e0208 */
[----:B------:R-:W-:-:S06]  /*41a0*/  IMAD.HI.U32 R14, R12, R10, RZ ;  /* 0x0000000a0c0e7227 */ /* 0x000fcc00078e00ff */
[----:B------:R-:W-:Y:S01]  /*41b0*/  @!P3 IMAD.IADD R5, R5, 0x1, -R0 ;  /* 0x000000010505b824 */ /* 0x000fe200078e0a00 */
[----:B------:R-:W-:Y:S01]  /*41c0*/  ISETP.GT.U32.AND P3, PT, R0, R8, PT ;  /* 0x000000080000720c */ /* 0x000fe20003f64070 */
[----:B------:R-:W-:-:S04]  /*41d0*/  IMAD.MOV R14, RZ, RZ, -R14 ;  /* 0x000000ffff0e7224 */ /* 0x000fc800078e0a0e */
[C---:B------:R-:W-:Y:S01]  /*41e0*/  IMAD R10, R0.reuse, R14, R10 ;  /* 0x0000000e000a7224 */ /* 0x040fe200078e020a */
[----:B------:R-:W-:-:S07]  /*41f0*/  ISETP.GT.U32.AND P5, PT, R0, R9, PT ;  /* 0x000000090000720c */ /* 0x000fce0003fa4070 */
[--C-:B------:R-:W-:Y:S01]  /*4200*/  @!P3 IMAD.IADD R8, R8, 0x1, -R0.reuse ;  /* 0x000000010808b824 */ /* 0x100fe200078e0a00 */
[C---:B------:R-:W-:Y:S02]  /*4210*/  ISETP.GT.U32.AND P3, PT, R0.reuse, R10, PT ;  /* 0x0000000a0000720c */ /* 0x040fe40003f64070 */
[----:B------:R-:W-:Y:S02]  /*4220*/  IABS R17, R23 ;  /* 0x0000001700117213 */ /* 0x000fe40000000000 */
[----:B------:R-:W-:Y:S01]  /*4230*/  IABS R14, R24 ;  /* 0x00000018000e7213 */ /* 0x000fe20000000000 */
[----:B------:R-:W-:Y:S01]  /*4240*/  @!P5 IMAD.IADD R9, R9, 0x1, -R0 ;  /* 0x000000010909d824 */ /* 0x000fe200078e0a00 */
[----:B------:R-:W-:Y:S01]  /*4250*/  ISETP.GT.U32.AND P1, PT, R0, R4, PT ;  /* 0x000000040000720c */ /* 0x000fe20003f24070 */
[----:B------:R-:W-:-:S06]  /*4260*/  IMAD.HI.U32 R18, R12, R17, RZ ;  /* 0x000000110c127227 */ /* 0x000fcc00078e00ff */
[----:B------:R-:W-:-:S05]  /*4270*/  @!P3 IMAD.IADD R10, R10, 0x1, -R0 ;  /* 0x000000010a0ab824 */ /* 0x000fca00078e0a00 */
[----:B------:R-:W-:Y:S01]  /*4280*/  ISETP.GT.U32.AND P3, PT, R0, R10, PT ;  /* 0x0000000a0000720c */ /* 0x000fe20003f64070 */
[----:B------:R-:W-:Y:S01]  /*4290*/  IMAD.HI.U32 R24, R12, R14, RZ ;  /* 0x0000000e0c187227 */ /* 0x000fe200078e00ff */
[----:B------:R-:W-:-:S03]  /*42a0*/  ISETP.GT.U32.AND P2, PT, R0, R9, PT ;  /* 0x000000090000720c */ /* 0x000fc60003f44070 */
[----:B------:R-:W-:Y:S02]  /*42b0*/  IMAD.MOV R18, RZ, RZ, -R18 ;  /* 0x000000ffff127224 */ /* 0x000fe400078e0a12 */
[----:B------:R-:W-:Y:S02]  /*42c0*/  IMAD.MOV R21, RZ, RZ, -R24 ;  /* 0x000000ffff157224 */ /* 0x000fe400078e0a18 */
[----:B------:R-:W-:Y:S02]  /*42d0*/  IMAD R17, R0, R18, R17 ;  /* 0x0000001200117224 */ /* 0x000fe400078e0211 */
[----:B------:R-:W-:-:S04]  /*42e0*/  IMAD.HI.U32 R16, R12, R19, RZ ;  /* 0x000000130c107227 */ /* 0x000fc800078e00ff */
[----:B------:R-:W-:Y:S02]  /*42f0*/  IMAD R14, R0, R21, R14 ;  /* 0x00000015000e7224 */ /* 0x000fe400078e020e */
[--C-:B------:R-:W-:Y:S01]  /*4300*/  @!P3 IMAD.IADD R10, R10, 0x1, -R0.reuse ;  /* 0x000000010a0ab824 */ /* 0x100fe200078e0a00 */
[----:B------:R-:W-:Y:S01]  /*4310*/  ISETP.GT.U32.AND P3, PT, R0, R17, PT ;  /* 0x000000110000720c */ /* 0x000fe20003f64070 */
[----:B------:R-:W-:Y:S01]  /*4320*/  @!P1 IMAD.IADD R4, R4, 0x1, -R0 ;  /* 0x0000000104049824 */ /* 0x000fe200078e0a00 */
[----:B------:R-:W-:Y:S01]  /*4330*/  ISETP.GE.AND P1, PT, R27, RZ, PT ;  /* 0x000000ff1b00720c */ /* 0x000fe20003f26270 */
[----:B------:R-:W-:Y:S01]  /*4340*/  IMAD.HI.U32 R23, R12, R11, RZ ;  /* 0x0000000b0c177227 */ /* 0x000fe200078e00ff */
[----:B------:R-:W-:-:S03]  /*4350*/  ISETP.GE.AND P6, PT, R28, RZ, PT ;  /* 0x000000ff1c00720c */ /* 0x000fc60003fc6270 */
[----:B------:R-:W-:Y:S02]  /*4360*/  IMAD.MOV R16, RZ, RZ, -R16 ;  /* 0x000000ffff107224 */ /* 0x000fe400078e0a10 */
[----:B------:R-:W-:Y:S01]  /*4370*/  IMAD.MOV R23, RZ, RZ, -R23 ;  /* 0x000000ffff177224 */ /* 0x000fe200078e0a17 */
[----:B---3--:R-:W-:Y:S01]  /*4380*/  IABS R27, R7 ;  /* 0x00000007001b7213 */ /* 0x008fe20000000000 */
[----:B------:R-:W-:Y:S01]  /*4390*/  @!P2 IMAD.IADD R9, R9, 0x1, -R0 ;  /* 0x000000010909a824 */ /* 0x000fe200078e0a00 */
[C---:B------:R-:W-:Y:S01]  /*43a0*/  ISETP.GT.U32.AND P2, PT, R0.reuse, R14, PT ;  /* 0x0000000e0000720c */ /* 0x040fe20003f44070 */
[----:B------:R-:W-:Y:S02]  /*43b0*/  IMAD R19, R0, R16, R19 ;  /* 0x0000001000137224 */ /* 0x000fe400078e0213 */
[----:B------:R-:W-:Y:S01]  /*43c0*/  IMAD.HI.U32 R16, R12, R27, RZ ;  /* 0x0000001b0c107227 */ /* 0x000fe200078e00ff */
[----:B-----5:R-:W-:-:S03]  /*43d0*/  IABS R24, R13 ;  /* 0x0000000d00187213 */ /* 0x020fc60000000000 */
[----:B------:R-:W-:Y:S01]  /*43e0*/  IMAD R11, R0, R23, R11 ;  /* 0x00000017000b7224 */ /* 0x000fe200078e020b */
[----:B------:R-:W-:Y:S01]  /*43f0*/  IABS R23, R22 ;  /* 0x0000001600177213 */ /* 0x000fe20000000000 */
[----:B------:R-:W-:Y:S02]  /*4400*/  IMAD.MOV R16, RZ, RZ, -R16 ;  /* 0x000000ffff107224 */ /* 0x000fe400078e0a10 */
[----:B------:R-:W-:Y:S01]  /*4410*/  @!P3 IMAD.IADD R17, R17, 0x1, -R0 ;  /* 0x000000011111b824 */ /* 0x000fe200078e0a00 */
[----:B------:R-:W-:Y:S01]  /*4420*/  ISETP.GE.AND P3, PT, R29, RZ, PT ;  /* 0x000000ff1d00720c */ /* 0x000fe20003f66270 */
[----:B------:R-:W-:Y:S01]  /*4430*/  IMAD.HI.U32 R18, R12, R24, RZ ;  /* 0x000000180c127227 */ /* 0x000fe200078e00ff */
[----:B------:R0:W-:Y:S03]  /*4440*/  STL [R1+0x15d0], R22 ;  /* 0x0015d01601007387 */ /* 0x0001e60000100800 */
[----:B------:R-:W-:Y:S01]  /*4450*/  IMAD R27, R0, R16, R27 ;  /* 0x00000010001b7224 */ /* 0x000fe200078e021b */
[----:B------:R-:W-:Y:S01]  /*4460*/  STL [R1+0x15d4], R13 ;  /* 0x0015d40d01007387 */ /* 0x000fe20000100800 */
[----:B------:R-:W-:-:S02]  /*4470*/  IMAD.MOV R18, RZ, RZ, -R18 ;  /* 0x000000ffff127224 */ /* 0x000fc400078e0a12 */
[----:B------:R-:W-:Y:S01]  /*4480*/  @!P2 IMAD.IADD R14, R14, 0x1, -R0 ;  /* 0x000000010e0ea824 */ /* 0x000fe200078e0a00 */
[----:B------:R1:W-:Y:S01]  /*4490*/  STL [R1+0x15dc], R7 ;  /* 0x0015dc0701007387 */ /* 0x0003e20000100800 */
[----:B------:R-:W-:Y:S01]  /*44a0*/  ISETP.GE.AND P2, PT, R6, RZ, PT ;  /* 0x000000ff0600720c */ /* 0x000fe20003f46270 */
[----:B------:R-:W-:Y:S01]  /*44b0*/  IMAD R24, R0, R18, R24 ;  /* 0x0000001200187224 */ /* 0x000fe200078e0218 */
[----:B--2---:R-:W-:-:S05]  /*44c0*/  IABS R21, R25 ;  /* 0x0000001900157213 */ /* 0x004fca0000000000 */
[----:B------:R-:W-:-:S04]  /*44d0*/  IMAD.HI.U32 R28, R12, R21, RZ ;  /* 0x000000150c1c7227 */ /* 0x000fc800078e00ff */
[----:B------:R-:W-:Y:S02]  /*44e0*/  IMAD.MOV R28, RZ, RZ, -R28 ;  /* 0x000000ffff1c7224 */ /* 0x000fe400078e0a1c */
[----:B------:R-:W-:-:S04]  /*44f0*/  IMAD.HI.U32 R25, R12, R23, RZ ;  /* 0x000000170c197227 */ /* 0x000fc800078e00ff */
[----:B------:R-:W-:Y:S01]  /*4500*/  IMAD R21, R0, R28, R21 ;  /* 0x0000001c00157224 */ /* 0x000fe200078e0215 */
[----:B------:R-:W-:Y:S01]  /*4510*/  IABS R28, R2 ;  /* 0x00000002001c7213 */ /* 0x000fe20000000000 */
[----:B------:R-:W-:Y:S01]  /*4520*/  IMAD.MOV R25, RZ, RZ, -R25 ;  /* 0x000000ffff197224 */ /* 0x000fe200078e0a19 */
[----:B------:R-:W-:-:S03]  /*4530*/  IABS R29, R3 ;  /* 0x00000003001d7213 */ /* 0x000fc60000000000 */
[----:B0-----:R-:W-:Y:S01]  /*4540*/  IMAD.HI.U32 R22, R12, R28, RZ ;  /* 0x0000001c0c167227 */ /* 0x001fe200078e00ff */
[----:B------:R-:W-:-:S03]  /*4550*/  IABS R16, R15 ;  /* 0x0000000f00107213 */ /* 0x000fc60000000000 */
[----:B-1----:R-:W-:-:S04]  /*4560*/  IMAD.HI.U32 R7, R12, R29, RZ ;  /* 0x0000001d0c077227 */ /* 0x002fc800078e00ff */
[----:B------:R-:W-:Y:S01]  /*4570*/  IMAD.HI.U32 R6, R12, R16, RZ ;  /* 0x000000100c067227 */ /* 0x000fe200078e00ff */
[----:B------:R-:W-:-:S03]  /*4580*/  IABS R18, R20 ;  /* 0x0000001400127213 */ /* 0x000fc60000000000 */
[C---:B------:R-:W-:Y:S01]  /*4590*/  IMAD R23, R0.reuse, R25, R23 ;  /* 0x0000001900177224 */ /* 0x040fe200078e0217 */
[----:B------:R-:W-:Y:S01]  /*45a0*/  IABS R25, R26 ;  /* 0x0000001a00197213 */ /* 0x000fe20000000000 */
[----:B------:R-:W-:Y:S02]  /*45b0*/  IMAD.MOV R22, RZ, RZ, -R22 ;  /* 0x000000ffff167224 */ /* 0x000fe400078e0a16 */
[----:B------:R-:W-:Y:S02]  /*45c0*/  IMAD.MOV R7, RZ, RZ, -R7 ;  /* 0x000000ffff077224 */ /* 0x000fe400078e0a07 */
[----:B------:R-:W-:Y:S02]  /*45d0*/  IMAD.MOV R6, RZ, RZ, -R6 ;  /* 0x000000ffff067224 */ /* 0x000fe400078e0a06 */
[----:B------:R-:W-:Y:S02]  /*45e0*/  IMAD R28, R0, R22, R28 ;  /* 0x00000016001c7224 */ /* 0x000fe400078e021c */
[----:B------:R-:W-:-:S04]  /*45f0*/  IMAD.HI.U32 R13, R12, R25, RZ ;  /* 0x000000190c0d7227 */ /* 0x000fc800078e00ff */
[----:B------:R-:W-:-:S04]  /*4600*/  IMAD.HI.U32 R22, R12, R18, RZ ;  /* 0x000000120c167227 */ /* 0x000fc800078e00ff */
[C---:B------:R-:W-:Y:S02]  /*4610*/  IMAD R12, R0.reuse, R7, R29 ;  /* 0x00000007000c7224 */ /* 0x040fe400078e021d */
[----:B------:R-:W2:Y:S01]  /*4620*/  LDL.LU R7, [R1+0x15dc] ;  /* 0x0015dc0001077983 */ /* 0x000ea20000300800 */
[----:B------:R-:W-:-:S03]  /*4630*/  IMAD R16, R0, R6, R16 ;  /* 0x0000000600107224 */ /* 0x000fc600078e0210 */
[----:B------:R-:W3:Y:S01]  /*4640*/  LDL.LU R6, [R1+0x15d8] ;  /* 0x0015d80001067983 */ /* 0x000ee20000300800 */
[C---:B------:R-:W-:Y:S01]  /*4650*/  ISETP.GT.U32.AND P5, PT, R0.reuse, R8, PT ;  /* 0x000000080000720c */ /* 0x040fe20003fa4070 */
[----:B------:R-:W-:Y:S02]  /*4660*/  IMAD.MOV R13, RZ, RZ, -R13 ;  /* 0x000000ffff0d7224 */ /* 0x000fe400078e0a0d */
[----:B------:R-:W-:Y:S02]  /*4670*/  @!P4 IMAD.MOV R4, RZ, RZ, -R4 ;  /* 0x000000ffff04c224 */ /* 0x000fe400078e0a04 */
[----:B------:R-:W-:Y:S02]  /*4680*/  IMAD R25, R0, R13, R25 ;  /* 0x0000000d00197224 */ /* 0x000fe400078e0219 */
[----:B------:R-:W-:Y:S01]  /*4690*/  @!P0 IMAD.MOV R5, RZ, RZ, -R5 ;  /* 0x000000ffff058224 */ /* 0x000fe200078e0a05 */
[----:B------:R-:W4:Y:S01]  /*46a0*/  LDL.LU R13, [R1+0x15d4] ;  /* 0x0015d400010d7983 */ /* 0x000f220000300800 */
[----:B------:R-:W-:-:S03]  /*46b0*/  IMAD.MOV R29, RZ, RZ, -R22 ;  /* 0x000000ffff1d7224 */ /* 0x000fc600078e0a16 */
[----:B------:R-:W5:Y:S01]  /*46c0*/  LDL.LU R22, [R1+0x15d0] ;  /* 0x0015d00001167983 */ /* 0x000f620000300800 */
[----:B------:R-:W-:-:S03]  /*46d0*/  @!P5 IMAD.IADD R8, R8, 0x1, -R0 ;  /* 0x000000010808d824 */ /* 0x000fc600078e0a00 */
[----:B------:R0:W-:Y:S01]  /*46e0*/  STL [R1+0x1578], R4 ;  /* 0x0015780401007387 */ /* 0x0001e20000100800 */
[----:B------:R-:W-:Y:S02]  /*46f0*/  @!P1 IMAD.MOV R8, RZ, RZ, -R8 ;  /* 0x000000ffff089224 */ /* 0x000fe400078e0a08 */
[----:B------:R-:W-:Y:S01]  /*4700*/  @!P2 IMAD.MOV R9, RZ, RZ, -R9 ;  /* 0x000000ffff09a224 */ /* 0x000fe200078e0a09 */
[----:B0-----:R-:W2:Y:S04]  /*4710*/  LDL.LU R4, [R1+0xf8] ;  /* 0x0000f80001047983 */ /* 0x001ea80000300800 */
[----:B------:R0:W-:Y:S04]  /*4720*/  STL [R1+0x157c], R5 ;  /* 0x00157c0501007387 */ /* 0x0001e80000100800 */
[----:B0-----:R-:W4:Y:S01]  /*4730*/  LDL.LU R5, [R1+0xf4] ;  /* 0x0000f40001057983 */ /* 0x001f220000300800 */
[----:B------:R-:W-:-:S13]  /*4740*/  ISETP.GT.U32.AND P5, PT, R0, R11, PT ;  /* 0x0000000b0000720c */ /* 0x000fda0003fa4070 */
[----:B------:R-:W-:Y:S01]  /*4750*/  @!P5 IMAD.IADD R11, R11, 0x1, -R0 ;  /* 0x000000010b0bd824 */ /* 0x000fe200078e0a00 */
[----:B------:R-:W-:Y:S01]  /*4760*/  ISETP.GT.U32.AND P5, PT, R0, R19, PT ;  /* 0x000000130000720c */ /* 0x000fe20003fa4070 */
[----:B---3--:R-:W-:-:S05]  /*4770*/  @!P6 IMAD.MOV R6, RZ, RZ, -R6 ;  /* 0x000000ffff06e224 */ /* 0x008fca00078e0a06 */
[----:B------:R0:W-:Y:S04]  /*4780*/  STL [R1+0x1580], R6 ;  /* 0x0015800601007387 */ /* 0x0001e80000100800 */
[----:B0-----:R-:W3:Y:S04]  /*4790*/  LDL.LU R6, [R1+0xf0] ;  /* 0x0000f00001067983 */ /* 0x001ee80000300800 */
[----:B------:R0:W-:Y:S04]  /*47a0*/  STL [R1+0x1588], R8 ;  /* 0x0015880801007387 */ /* 0x0001e80000100800 */
[----:B0-----:R-:W3:Y:S04]  /*47b0*/  LDL.LU R8, [R1+0xe0] ;  /* 0x0000e00001087983 */ /* 0x001ee80000300800 */
[----:B------:R0:W-:Y:S04]  /*47c0*/  STL [R1+0x158c], R9 ;  /* 0x00158c0901007387 */ /* 0x0001e80000100800 */
[----:B0-----:R-:W3:Y:S01]  /*47d0*/  LDL.LU R9, [R1+0xdc] ;  /* 0x0000dc0001097983 */ /* 0x001ee20000300800 */
[----:B------:R-:W-:Y:S01]  /*47e0*/  @!P5 IMAD.IADD R19, R19, 0x1, -R0 ;  /* 0x000000011313d824 */ /* 0x000fe200078e0a00 */
[----:B------:R-:W-:-:S13]  /*47f0*/  ISETP.GT.U32.AND P5, PT, R0, R21, PT ;  /* 0x000000150000720c */ /* 0x000fda0003fa4070 */
[----:B------:R-:W-:Y:S01]  /*4800*/  @!P5 IMAD.IADD R21, R21, 0x1, -R0 ;  /* 0x000000011515d824 */ /* 0x000fe200078e0a00 */
[----:B------:R-:W-:-:S04]  /*4810*/  ISETP.GT.U32.AND P5, PT, R0, R23, PT ;  /* 0x000000170000720c */ /* 0x000fc80003fa4070 */
[C---:B------:R-:W-:Y:S01]  /*4820*/  ISETP.GT.U32.AND P2, PT, R0.reuse, R21, PT ;  /* 0x000000150000720c */ /* 0x040fe20003f44070 */
[----:B------:R-:W-:Y:S01]  /*4830*/  @!P3 IMAD.MOV R10, RZ, RZ, -R10 ;  /* 0x000000ffff0ab224 */ /* 0x000fe200078e0a0a */
[C---:B------:R-:W-:Y:S02]  /*4840*/  ISETP.GT.U32.AND P4, PT, R0.reuse, R11, PT ;  /* 0x0000000b0000720c */ /* 0x040fe40003f84070 */
[C---:B------:R-:W-:Y:S02]  /*4850*/  ISETP.GT.U32.AND P0, PT, R0.reuse, R14, PT ;  /* 0x0000000e0000720c */ /* 0x040fe40003f04070 */
[----:B------:R-:W-:-:S03]  /*4860*/  ISETP.GT.U32.AND P3, PT, R0, R24, PT ;  /* 0x000000180000720c */ /* 0x000fc60003f64070 */
[--C-:B------:R-:W-:Y:S01]  /*4870*/  @!P5 IMAD.IADD R23, R23, 0x1, -R0.reuse ;  /* 0x000000011717d824 */ /* 0x100fe200078e0a00 */
[C---:B------:R-:W-:Y:S02]  /*4880*/  ISETP.GT.U32.AND P5, PT, R0.reuse, R17, PT ;  /* 0x000000110000720c */ /* 0x040fe40003fa4070 */
[C---:B------:R-:W-:Y:S01]  /*4890*/  ISETP.GT.U32.AND P1, PT, R0.reuse, R19, PT ;  /* 0x000000130000720c */ /* 0x040fe20003f24070 */
[----:B------:R-:W-:Y:S01]  /*48a0*/  @!P2 IMAD.IADD R21, R21, 0x1, -R0 ;  /* 0x000000011515a824 */ /* 0x000fe200078e0a00 */
[C---:B------:R-:W-:Y:S01]  /*48b0*/  ISETP.GT.U32.AND P2, PT, R0.reuse, R25, PT ;  /* 0x000000190000720c */ /* 0x040fe20003f44070 */
[C---:B------:R-:W-:Y:S02]  /*48c0*/  IMAD R18, R0.reuse, R29, R18 ;  /* 0x0000001d00127224 */ /* 0x040fe400078e0212 */
[--C-:B------:R-:W-:Y:S01]  /*48d0*/  @!P4 IMAD.IADD R11, R11, 0x1, -R0.reuse ;  /* 0x000000010b0bc824 */ /* 0x100fe200078e0a00 */
[----:B------:R-:W-:Y:S01]  /*48e0*/  ISETP.GT.U32.AND P4, PT, R0, R27, PT ;  /* 0x0000001b0000720c */ /* 0x000fe20003f84070 */
[--C-:B------:R-:W-:Y:S01]  /*48f0*/  @!P0 IMAD.IADD R14, R14, 0x1, -R0.reuse ;  /* 0x000000010e0e8824 */ /* 0x100fe200078e0a00 */
[----:B------:R-:W-:Y:S01]  /*4900*/  ISETP.GT.U32.AND P0, PT, R0, R28, PT ;  /* 0x0000001c0000720c */ /* 0x000fe20003f04070 */
[--C-:B------:R-:W-:Y:S01]  /*4910*/  @!P3 IMAD.IADD R24, R24, 0x1, -R0.reuse ;  /* 0x000000011818b824 */ /* 0x100fe200078e0a00 */
[C---:B------:R-:W-:Y:S01]  /*4920*/  ISETP.GT.U32.AND P3, PT, R0.reuse, R18, PT ;  /* 0x000000120000720c */ /* 0x040fe20003f64070 */
[--C-:B------:R-:W-:Y:S01]  /*4930*/  @!P5 IMAD.IADD R17, R17, 0x1, -R0.reuse ;  /* 0x000000011111d824 */ /* 0x100fe200078e0a00 */
[C---:B------:R-:W-:Y:S01]  /*4940*/  ISETP.GT.U32.AND P6, PT, R0.reuse, R23, PT ;  /* 0x000000170000720c */ /* 0x040fe20003fc4070 */
[----:B------:R-:W-:Y:S01]  /*4950*/  @!P1 IMAD.IADD R19, R19, 0x1, -R0 ;  /* 0x0000000113139824 */ /* 0x000fe200078e0a00 */
[----:B------:R-:W-:-:S02]  /*4960*/  ISETP.GT.U32.AND P5, PT, R0, R12, PT ;  /* 0x0000000c0000720c */ /* 0x000fc40003fa4070 */
[----:B------:R-:W-:Y:S01]  /*4970*/  ISETP.GT.U32.AND P1, PT, R0, R16, PT ;  /* 0x000000100000720c */ /* 0x000fe20003f24070 */
[--C-:B------:R-:W-:Y:S01]  /*4980*/  @!P2 IMAD.IADD R25, R25, 0x1, -R0.reuse ;  /* 0x000000011919a824 */ /* 0x100fe200078e0a00 */
[----:B-----5:R-:W-:Y:S01]  /*4990*/  ISETP.GE.AND P2, PT, R22, RZ, PT ;  /* 0x000000ff1600720c */ /* 0x020fe20003f46270 */
[--C-:B------:R-:W-:Y:S02]  /*49a0*/  @!P4 IMAD.IADD R27, R27, 0x1, -R0.reuse ;  /* 0x000000011b1bc824 */ /* 0x100fe400078e0a00 */
[--C-:B------:R-:W-:Y:S02]  /*49b0*/  @!P0 IMAD.IADD R28, R28, 0x1, -R0.reuse ;  /* 0x000000011c1c8824 */ /* 0x100fe400078e0a00 */
[--C-:B------:R-:W-:Y:S01]  /*49c0*/  @!P3 IMAD.IADD R18, R18, 0x1, -R0.reuse ;  /* 0x000000011212b824 */ /* 0x100fe200078e0a00 */
[----:B------:R-:W-:Y:S01]  /*49d0*/  ISETP.GT.U32.AND P3, PT, R0, R24, PT ;  /* 0x000000180000720c */ /* 0x000fe20003f64070 */
[--C-:B------:R-:W-:Y:S02]  /*49e0*/  @!P6 IMAD.IADD R23, R23, 0x1, -R0.reuse ;  /* 0x000000011717e824 */ /* 0x100fe400078e0a00 */
[--C-:B------:R-:W-:Y:S01]  /*49f0*/  @!P5 IMAD.IADD R12, R12, 0x1, -R0.reuse ;  /* 0x000000010c0cd824 */ /* 0x100fe200078e0a00 */
[----:B----4-:R-:W-:Y:S01]  /*4a00*/  ISETP.GE.AND P5, PT, R5, RZ, PT ;  /* 0x000000ff0500720c */ /* 0x010fe20003fa6270 */
[----:B------:R-:W-:Y:S01]  /*4a10*/  @!P1 IMAD.IADD R16, R16, 0x1, -R0 ;  /* 0x0000000110109824 */ /* 0x000fe200078e0a00 */
[----:B--2---:R-:W-:Y:S01]  /*4a20*/  ISETP.GE.AND P1, PT, R4, RZ, PT ;  /* 0x000000ff0400720c */ /* 0x004fe20003f26270 */
[----:B------:R-:W-:Y:S01]  /*4a30*/  @!P2 IMAD.MOV R23, RZ, RZ, -R23 ;  /* 0x000000ffff17a224 */ /* 0x000fe200078e0a17 */
[----:B------:R-:W-:-:S05]  /*4a40*/  ISETP.GT.U32.AND P2, PT, R0, R25, PT ;  /* 0x000000190000720c */ /* 0x000fca0003f44070 */
[----:B------:R-:W-:Y:S01]  /*4a50*/  @!P3 IMAD.IADD R24, R24, 0x1, -R0 ;  /* 0x000000011818b824 */ /* 0x000fe200078e0a00 */
[----:B------:R-:W-:-:S03]  /*4a60*/  ISETP.GE.AND P3, PT, R13, RZ, PT ;  /* 0x000000ff0d00720c */ /* 0x000fc60003f66270 */
[----:B------:R-:W-:Y:S01]  /*4a70*/  @!P5 IMAD.MOV R19, RZ, RZ, -R19 ;  /* 0x000000ffff13d224 */ /* 0x000fe200078e0a13 */
[C---:B------:R-:W-:Y:S01]  /*4a80*/  ISETP.GT.U32.AND P5, PT, R0.reuse, R12, PT ;  /* 0x0000000c0000720c */ /* 0x040fe20003fa4070 */
[----:B------:R-:W-:Y:S01]  /*4a90*/  @!P1 IMAD.MOV R21, RZ, RZ, -R21 ;  /* 0x000000ffff159224 */ /* 0x000fe200078e0a15 */
[----:B------:R-:W-:Y:S01]  /*4aa0*/  ISETP.GT.U32.AND P1, PT, R0, R16, PT ;  /* 0x000000100000720c */ /* 0x000fe20003f24070 */
[----:B------:R-:W-:Y:S01]  /*4ab0*/  @!P2 IMAD.IADD R25, R25, 0x1, -R0 ;  /* 0x000000011919a824 */ /* 0x000fe200078e0a00 */
[----:B------:R-:W-:Y:S01]  /*4ac0*/  STL [R1+0x1590], R10 ;  /* 0x0015900a01007387 */ /* 0x000fe20000100800 */
[----:B------:R-:W-:-:S03]  /*4ad0*/  ISETP.GE.AND P2, PT, R26, RZ, PT ;  /* 0x000000ff1a00720c */ /* 0x000fc60003f46270 */
[----:B------:R-:W2:Y:S01]  /*4ae0*/  LDL.LU R22, [R1+0x15cc] ;  /* 0x0015cc0001167983 */ /* 0x000ea20000300800 */
[----:B------:R-:W0:Y:S01]  /*4af0*/  S2R R26, SR_TID.X ;  /* 0x00000000001a7919 */ /* 0x000e220000002100 */
[----:B------:R-:W-:-:S03]  /*4b00*/  @!P3 IMAD.MOV R24, RZ, RZ, -R24 ;  /* 0x000000ffff18b224 */ /* 0x000fc600078e0a18 */
[--C-:B------:R-:W-:Y:S01]  /*4b10*/  @!P5 IMAD.IADD R12, R12, 0x1, -R0.reuse ;  /* 0x000000010c0cd824 */ /* 0x100fe200078e0a00 */
[----:B------:R-:W-:Y:S01]  /*4b20*/  ISETP.GE.AND P5, PT, R3, RZ, PT ;  /* 0x000000ff0300720c */ /* 0x000fe20003fa6270 */
[----:B------:R-:W-:Y:S01]  /*4b30*/  @!P1 IMAD.IADD R16, R16, 0x1, -R0 ;  /* 0x0000000110109824 */ /* 0x000fe200078e0a00 */
[----:B------:R-:W-:Y:S02]  /*4b40*/  ISETP.GE.AND P1, PT, R15, RZ, PT ;  /* 0x000000ff0f00720c */ /* 0x000fe40003f26270 */
[----:B0-----:R-:W-:Y:S02]  /*4b50*/  LOP3.LUT R26, R26, 0x3f, RZ, 0xc0, !PT ;  /* 0x0000003f1a1a7812 */ /* 0x001fe400078ec0ff */
[----:B---3--:R-:W-:Y:S02]  /*4b60*/  ISETP.GE.AND P0, PT, R6, RZ, PT ;  /* 0x000000ff0600720c */ /* 0x008fe40003f06270 */
[----:B------:R-:W-:-:S11]  /*4b70*/  ISETP.GE.AND P4, PT, R8, RZ, PT ;  /* 0x000000ff0800720c */ /* 0x000fd60003f86270 */
[----:B------:R-:W-:Y:S01]  /*4b80*/  @!P0 IMAD.MOV R17, RZ, RZ, -R17 ;  /* 0x000000ffff118224 */ /* 0x000fe200078e0a11 */
[C---:B------:R-:W-:Y:S02]  /*4b90*/  ISETP.GT.U32.AND P0, PT, R0.reuse, R28, PT ;  /* 0x0000001c0000720c */ /* 0x040fe40003f04070 */
[----:B------:R-:W-:Y:S01]  /*4ba0*/  ISETP.GE.AND P6, PT, R9, RZ, PT ;  /* 0x000000ff0900720c */ /* 0x000fe20003fc6270 */
[----:B------:R-:W-:Y:S01]  /*4bb0*/  @!P4 IMAD.MOV R14, RZ, RZ, -R14 ;  /* 0x000000ffff0ec224 */ /* 0x000fe200078e0a0e */
[----:B------:R-:W-:-:S11]  /*4bc0*/  ISETP.GT.U32.AND P4, PT, R0, R27, PT ;  /* 0x0000001b0000720c */ /* 0x000fd60003f84070 */
[----:B------:R-:W-:-:S05]  /*4bd0*/  @!P6 IMAD.MOV R11, RZ, RZ, -R11 ;  /* 0x000000ffff0be224 */ /* 0x000fca00078e0a0b */
[----:B------:R-:W-:Y:S04]  /*4be0*/  STL [R1+0x1594], R11 ;  /* 0x0015940b01007387 */ /* 0x000fe80000100800 */
[----:B------:R-:W-:Y:S01]  /*4bf0*/  STL [R1+0x1598], R14 ;  /* 0x0015980e01007387 */ /* 0x000fe20000100800 */
[----:B------:R-:W-:-:S03]  /*4c00*/  @!P4 IMAD.IADD R27, R27, 0x1, -R0 ;  /* 0x000000011b1bc824 */ /* 0x000fc600078e0a00 */
[----:B------:R-:W-:Y:S01]  /*4c10*/  STL [R1+0x159c], R17 ;  /* 0x00159c1101007387 */ /* 0x000fe20000100800 */
[----:B------:R-:W-:-:S03]  /*4c20*/  ISETP.GE.AND P4, PT, R7, RZ, PT ;  /* 0x000000ff0700720c */ /* 0x000fc60003f86270 */
[----:B------:R-:W-:Y:S01]  /*4c30*/  STL [R1+0x15a0], R19 ;  /* 0x0015a01301007387 */ /* 0x000fe20000100800 */
[----:B------:R-:W-:-:S03]  /*4c40*/  @!P0 IMAD.IADD R28, R28, 0x1, -R0 ;  /* 0x000000011c1c8824 */ /* 0x000fc600078e0a00 */
[----:B------:R-:W-:Y:S01]  /*4c50*/  STL [R1+0x15a4], R21 ;  /* 0x0015a41501007387 */ /* 0x000fe20000100800 */
[----:B------:R-:W-:-:S03]  /*4c60*/  ISETP.GE.AND P0, PT, R2, RZ, PT ;  /* 0x000000ff0200720c */ /* 0x000fc60003f06270 */
[----:B------:R0:W-:Y:S04]  /*4c70*/  STL [R1+0x15a8], R23 ;  /* 0x0015a81701007387 */ /* 0x0001e80000100800 */
[----:B------:R-:W3:Y:S04]  /*4c80*/  LDL.LU R13, [R1+0x15c8] ;  /* 0x0015c800010d7983 */ /* 0x000ee80000300800 */
[----:B------:R-:W4:Y:S04]  /*4c90*/  LDL.LU R7, [R1+0x15c4] ;  /* 0x0015c40001077983 */ /* 0x000f280000300800 */
[----:B------:R-:W5:Y:S04]  /*4ca0*/  LDL.LU R2, [R1+0x15c0] ;  /* 0x0015c00001027983 */ /* 0x000f680000300800 */
[----:B------:R-:W2:Y:S04]  /*4cb0*/  LDL.LU R3, [R1+0x15bc] ;  /* 0x0015bc0001037983 */ /* 0x000ea80000300800 */
[----:B------:R-:W3:Y:S04]  /*4cc0*/  LDL.LU R15, [R1+0x15b8] ;  /* 0x0015b800010f7983 */ /* 0x000ee80000300800 */
[----:B------:R1:W-:Y:S04]  /*4cd0*/  STL [R1+0x15ac], R24 ;  /* 0x0015ac1801007387 */ /* 0x0003e80000100800 */
[----:B0-----:R-:W5:Y:S04]  /*4ce0*/  LDL.LU R23, [R1+0x78] ;  /* 0x0000780001177983 */ /* 0x001f680000300800 */
[----:B------:R-:W5:Y:S01]  /*4cf0*/  LDL.LU R21, [R1+0x74] ;  /* 0x0000740001157983 */ /* 0x000f620000300800 */
[----:B-1----:R-:W0:Y:S03]  /*4d00*/  LDC R24, c[0x0][0x23c] ;  /* 0x00008f00ff187b82 */ /* 0x002e260000000800 */
[----:B------:R-:W5:Y:S04]  /*4d10*/  LDL.LU R19, [R1+0x70] ;  /* 0x0000700001137983 */ /* 0x000f680000300800 */
[----:B------:R-:W5:Y:S04]  /*4d20*/  LDL.LU R17, [R1+0x6c] ;  /* 0x00006c0001117983 */ /* 0x000f680000300800 */
[----:B------:R-:W5:Y:S01]  /*4d30*/  LDL.LU R14, [R1+0x28] ;  /* 0x00002800010e7983 */ /* 0x000f620000300800 */
[----:B------:R-:W-:-:S03]  /*4d40*/  ISETP.GT.U32.AND P6, PT, R0, R18, PT ;  /* 0x000000120000720c */ /* 0x000fc60003fc4070 */
[----:B------:R-:W5:Y:S04]  /*4d50*/  LDL.LU R11, [R1+0x54] ;  /* 0x00005400010b7983 */ /* 0x000f680000300800 */
[----:B------:R-:W5:Y:S04]  /*4d60*/  LDL.LU R10, [R1+0x64] ;  /* 0x00006400010a7983 */ /* 0x000f680000300800 */
[----:B------:R-:W5:Y:S04]  /*4d70*/  LDL.LU R9, [R1+0x24] ;  /* 0x0000240001097983 */ /* 0x000f680000300800 */
[----:B------:R-:W5:Y:S01]  /*4d80*/  LDL.LU R8, [R1+0x20] ;  /* 0x0000200001087983 */ /* 0x000f620000300800 */
[----:B0-----:R-:W-:-:S03]  /*4d90*/  IMAD R4, R26, R24, RZ ;  /* 0x000000181a047224 */ /* 0x001fc600078e02ff */
[----:B------:R-:W5:Y:S04]  /*4da0*/  LDL.LU R6, [R1+0x1c] ;  /* 0x00001c0001067983 */ /* 0x000f680000300800 */
[----:B------:R-:W5:Y:S04]  /*4db0*/  LDL.LU R5, [R1+0x5c] ;  /* 0x00005c0001057983 */ /* 0x000f680000300800 */
[----:B------:R-:W5:Y:S01]  /*4dc0*/  LDL.LU R26, [R1+0x18] ;  /* 0x00001800011a7983 */ /* 0x000f620000300800 */
[----:B------:R-:W-:Y:S02]  /*4dd0*/  @!P6 IMAD.IADD R18, R18, 0x1, -R0 ;  /* 0x000000011212e824 */ /* 0x000fe400078e0a00 */
[----:B------:R-:W-:-:S04]  /*4de0*/  IMAD.MOV.U32 R0, RZ, RZ, R27 ;  /* 0x000000ffff007224 */ /* 0x000fc800078e001b */
[----:B------:R-:W-:Y:S01]  /*4df0*/  @!P4 IMAD.MOV R0, RZ, RZ, -R0 ;  /* 0x000000ffff00c224 */ /* 0x000fe200078e0a00 */
[----:B------:R-:W-:-:S04]  /*4e00*/  ISETP.GE.AND P4, PT, R20, RZ, PT ;  /* 0x000000ff1400720c */ /* 0x000fc80003f86270 */
[----:B------:R0:W-:Y:S04]  /*4e10*/  STL [R1+0x15b0], R0 ;  /* 0x0015b00001007387 */ /* 0x0001e80000100800 */
[----:B------:R-:W5:Y:S01]  /*4e20*/  LDL.LU R20, [R1+0x15b4] ;  /* 0x0015b40001147983 */ /* 0x000f620000300800 */
[----:B------:R-:W-:Y:S02]  /*4e30*/  @!P0 IMAD.MOV R28, RZ, RZ, -R28 ;  /* 0x000000ffff1c8224 */ /* 0x000fe400078e0a1c */
[----:B0-----:R-:W-:-:S05]  /*4e40*/  IMAD R0, R24, 0x40, R4 ;  /* 0x0000004018007824 */ /* 0x001fca00078e0204 */
[----:B------:R-:W-:Y:S02]  /*4e50*/  IADD3 R27, P6, R0, UR6, RZ ;  /* 0x00000006001b7c10 */ /* 0x000fe4000ffde0ff */
[----:B--2---:R-:W-:Y:S02]  /*4e60*/  ISETP.NE.AND P3, PT, R3, RZ, PT ;  /* 0x000000ff0300720c */ /* 0x004fe40003f65270 */
[----:B------:R-:W-:Y:S02]  /*4e70*/  LOP3.LUT R29, RZ, R3, RZ, 0x33, !PT ;  /* 0x00000003ff1d7212 */ /* 0x000fe400078e33ff */
[----:B------:R-:W-:Y:S01]  /*4e80*/  IADD3 R3, P0, R4, UR6, RZ ;  /* 0x0000000604037c10 */ /* 0x000fe2000ff1e0ff */
[----:B------:R-:W-:Y:S01]  /*4e90*/  @!P5 IMAD.MOV R12, RZ, RZ, -R12 ;  /* 0x000000ffff0cd224 */ /* 0x000fe200078e0a0c */
[C---:B---3--:R-:W-:Y:S01]  /*4ea0*/  SEL R15, R29.reuse, R15, !P3 ;  /* 0x0000000f1d0f7207 */ /* 0x048fe20005800000 */
[----:B------:R-:W-:Y:S01]  /*4eb0*/  @!P1 IMAD.MOV R16, RZ, RZ, -R16 ;  /* 0x000000ffff109224 */ /* 0x000fe200078e0a10 */
[C---:B----4-:R-:W-:Y:S01]  /*4ec0*/  SEL R7, R29.reuse, R7, !P3 ;  /* 0x000000071d077207 */ /* 0x050fe20005800000 */
[----:B------:R0:W-:Y:S01]  /*4ed0*/  STL [R1+0x148c], R3 ;  /* 0x00148c0301007387 */ /* 0x0001e20000100800 */
[----:B------:R-:W-:Y:S01]  /*4ee0*/  @!P2 IMAD.MOV R25, RZ, RZ, -R25 ;  /* 0x000000ffff19a224 */ /* 0x000fe200078e0a19 */
[C---:B------:R-:W-:Y:S01]  /*4ef0*/  SEL R28, R29.reuse, R28, !P3 ;  /* 0x0000001c1d1c7207 */ /* 0x040fe20005800000 */
[----:B------:R-:W-:Y:S01]  /*4f00*/  @!P4 IMAD.MOV R18, RZ, RZ, -R18 ;  /* 0x000000ffff12c224 */ /* 0x000fe200078e0a12 */
[C---:B-----5:R-:W-:Y:S01]  /*4f10*/  SEL R0, R29.reuse, R23, !P3 ;  /* 0x000000171d007207 */ /* 0x060fe20005800000 */
[----:B------:R-:W2:Y:S01]  /*4f20*/  LDL.LU R4, [R1] ;  /* 0x0000000001047983 */ /* 0x000ea20000300800 */
[----:B------:R-:W-:Y:S01]  /*4f30*/  UIMAD UR61, UR46, 0x7f, URZ ;  /* 0x0000007f2e3d78a4 */ /* 0x000fe2000f8e023f */
[C---:B------:R-:W-:Y:S01]  /*4f40*/  SEL R21, R29.reuse, R21, !P3 ;  /* 0x000000151d157207 */ /* 0x040fe20005800000 */
[----:B------:R-:W-:Y:S01]  /*4f50*/  UIMAD UR22, UR22, 0x3b, URZ ;  /* 0x0000003b161678a4 */ /* 0x000fe2000f8e023f */
[----:B------:R-:W-:Y:S01]  /*4f60*/  STL [R1+0x1490], R27 ;  /* 0x0014901b01007387 */ /* 0x000fe20000100800 */
[----:B------:R-:W-:Y:S01]  /*4f70*/  UIMAD UR24, UR24, 0x3a, URZ ;  /* 0x0000003a181878a4 */ /* 0x000fe2000f8e023f */
[----:B0-----:R-:W-:Y:S01]  /*4f80*/  SEL R3, R29, R19, !P3 ;  /* 0x000000131d037207 */ /* 0x001fe20005800000 */
[----:B------:R-:W-:Y:S01]  /*4f90*/  UIMAD UR20, UR20, 0x38, URZ ;  /* 0x00000038141478a4 */ /* 0x000fe2000f8e023f */
[----:B------:R0:W-:Y:S01]  /*4fa0*/  STL [R1+0xdc], R0 ;  /* 0x0000dc0001007387 */ /* 0x0001e20000100800 */
[----:B------:R-:W-:-:S02]  /*4fb0*/  UIMAD UR16, UR16, 0x37, URZ ;  /* 0x00000037101078a4 */ /* 0x000fc4000f8e023f */
[----:B------:R-:W-:Y:S01]  /*4fc0*/  UIMAD UR26, UR26, 0x36, URZ ;  /* 0x000000361a1a78a4 */ /* 0x000fe2000f8e023f */
[----:B------:R-:W-:Y:S01]  /*4fd0*/  STL [R1+0xd8], R21 ;  /* 0x0000d81501007387 */ /* 0x000fe20000100800 */
[----:B------:R-:W-:Y:S01]  /*4fe0*/  UIMAD UR12, UR12, 0x35, URZ ;  /* 0x000000350c0c78a4 */ /* 0x000fe2000f8e023f */
[C---:B------:R-:W-:Y:S01]  /*4ff0*/  SEL R14, R29.reuse, R14, !P3 ;  /* 0x0000000e1d0e7207 */ /* 0x040fe20005800000 */
[----:B------:R-:W-:Y:S02]  /*5000*/  UIMAD UR11, UR11, 0x34, URZ ;  /* 0x000000340b0b78a4 */ /* 0x000fe4000f8e023f */
[----:B------:R-:W-:Y:S01]  /*5010*/  UIMAD UR18, UR18, 0x33, URZ ;  /* 0x00000033121278a4 */ /* 0x000fe2000f8e023f */
[C---:B0-----:R-:W-:Y:S01]  /*5020*/  SEL R0, R29.reuse, R17, !P3 ;  /* 0x000000111d007207 */ /* 0x041fe20005800000 */
[----:B------:R0:W-:Y:S01]  /*5030*/  STL [R1+0xd4], R3 ;  /* 0x0000d40301007387 */ /* 0x0001e20000100800 */
[----:B------:R-:W-:Y:S02]  /*5040*/  UIMAD UR5, UR5, 0x32, URZ ;  /* 0x00000032050578a4 */ /* 0x000fe4000f8e023f */
[----:B------:R-:W-:Y:S01]  /*5050*/  UIMAD UR10, UR10, 0x31, URZ ;  /* 0x000000310a0a78a4 */ /* 0x000fe2000f8e023f */
[----:B------:R1:W-:Y:S01]  /*5060*/  STL [R1+0xd0], R0 ;  /* 0x0000d00001007387 */ /* 0x0003e20000100800 */
[----:B------:R-:W-:Y:S01]  /*5070*/  UIMAD UR27, UR27, 0x30, URZ ;  /* 0x000000301b1b78a4 */ /* 0x000fe2000f8e023f */
[C---:B------:R-:W-:Y:S01]  /*5080*/  SEL R9, R29.reuse, R9, !P3 ;  /* 0x000000091d097207 */ /* 0x040fe20005800000 */
[----:B------:R-:W-:Y:S01]  /*5090*/  UIMAD UR54, UR54, 0x2f, URZ ;  /* 0x0000002f363678a4 */ /* 0x000fe2000f8e023f */
[C---:B0-----:R-:W-:Y:S01]  /*50a0*/  SEL R3, R29.reuse, R11, !P3 ;  /* 0x0000000b1d037207 */ /* 0x041fe20005800000 */
[----:B------:R-:W-:Y:S01]  /*50b0*/  STL [R1+0xc8], R14 ;  /* 0x0000c80e01007387 */ /* 0x000fe20000100800 */
[----:B------:R-:W-:Y:S01]  /*50c0*/  UIMAD UR38, UR38, 0x2e, URZ ;  /* 0x0000002e262678a4 */ /* 0x000fe2000f8e023f */
[----:B-1----:R-:W-:-:S02]  /*50d0*/  SEL R0, R29, R10, !P3 ;  /* 0x0000000a1d007207 */ /* 0x002fc40005800000 */
[----:B------:R0:W-:Y:S01]  /*50e0*/  STL [R1+0xc0], R3 ;  /* 0x0000c00301007387 */ /* 0x0001e20000100800 */
[----:B------:R-:W-:Y:S02]  /*50f0*/  UIMAD UR19, UR19, 0x2d, URZ ;  /* 0x0000002d131378a4 */ /* 0x000fe4000f8e023f */
[----:B------:R-:W-:Y:S01]  /*5100*/  UIMAD UR58, UR58, 0x2c, URZ ;  /* 0x0000002c3a3a78a4 */ /* 0x000fe2000f8e023f */
[----:B------:R1:W-:Y:S01]  /*5110*/  STL [R1+0xbc], R0 ;  /* 0x0000bc0001007387 */ /* 0x0003e20000100800 */
[C---:B------:R-:W-:Y:S01]  /*5120*/  SEL R5, R29.reuse, R5, !P3 ;  /* 0x000000051d057207 */ /* 0x040fe20005800000 */
[----:B------:R-:W-:Y:S02]  /*5130*/  UIMAD UR50, UR50, 0x2b, URZ ;  /* 0x0000002b323278a4 */ /* 0x000fe4000f8e023f */
        /* <DEDUP_REMOVED lines=9> */
[----:B------:R-:W-:Y:S02]  /*51d0*/  UIMAD UR60, UR60, 0x26, URZ ;  /* 0x000000263c3c78a4 */ /* 0x000fe4000f8e023f */
[----:B------:R-:W-:Y:S02]  /*51e0*/  UIMAD UR56, UR56, 0x25, URZ ;  /* 0x00000025383878a4 */ /* 0x000fe4000f8e023f */
[----:B------:R-:W-:Y:S01]  /*51f0*/  UIMAD UR52, UR52, 0x24, URZ ;  /* 0x00000024343478a4 */ /* 0x000fe2000f8e023f */
[----:B0-----:R-:W-:Y:S01]  /*5200*/  SEL R3, R29, R26, !P3 ;  /* 0x0000001a1d037207 */ /* 0x001fe20005800000 */
[----:B------:R-:W-:-:S02]  /*5210*/  UIMAD UR48, UR48, 0x23, URZ ;  /* 0x00000023303078a4 */ /* 0x000fc4000f8e023f */
[----:B------:R-:W-:Y:S01]  /*5220*/  UIMAD UR44, UR44, 0x22, URZ ;  /* 0x000000222c2c78a4 */ /* 0x000fe2000f8e023f */
[----:B-1----:R-:W3:Y:S01]  /*5230*/  LDL.LU R0, [R1+0x4c] ;  /* 0x00004c0001007983 */ /* 0x002ee20000300800 */
[----:B------:R-:W-:Y:S02]  /*5240*/  UIMAD UR40, UR40, 0x21, URZ ;  /* 0x00000021282878a4 */ /* 0x000fe4000f8e023f */
[----:B------:R-:W-:Y:S01]  /*5250*/  USHF.L.U32 UR36, UR36, 0x5, URZ ;  /* 0x0000000524247899 */ /* 0x000fe2000800063f */
[----:B------:R-:W-:Y:S01]  /*5260*/  STL [R1+0xa4], R5 ;  /* 0x0000a40501007387 */ /* 0x000fe20000100800 */
[----:B------:R-:W-:Y:S02]  /*5270*/  UIMAD UR28, UR28, 0x1f, URZ ;  /* 0x0000001f1c1c78a4 */ /* 0x000fe4000f8e023f */
[----:B------:R-:W-:Y:S01]  /*5280*/  UIMAD UR25, UR25, 0x1e, URZ ;  /* 0x0000001e191978a4 */ /* 0x000fe2000f8e023f */
[----:B------:R-:W4:Y:S01]  /*5290*/  LDL.LU R24, [R1+0x40] ;  /* 0x0000400001187983 */ /* 0x000f220000300800 */
[----:B------:R-:W-:-:S02]  /*52a0*/  UIMAD UR21, UR21, 0x1d, URZ ;  /* 0x0000001d151578a4 */ /* 0x000fc4000f8e023f */
[----:B------:R-:W-:Y:S01]  /*52b0*/  UIMAD UR17, UR17, 0x1c, URZ ;  /* 0x0000001c111178a4 */ /* 0x000fe2000f8e023f */
[----:B------:R0:W-:Y:S01]  /*52c0*/  STL [R1+0xa0], R3 ;  /* 0x0000a00301007387 */ /* 0x0001e20000100800 */
[----:B------:R-:W-:Y:S02]  /*52d0*/  UIMAD UR13, UR13, 0x1b, URZ ;  /* 0x0000001b0d0d78a4 */ /* 0x000fe4000f8e023f */
[----:B------:R-:W-:Y:S01]  /*52e0*/  UIMAD UR9, UR9, 0x1a, URZ ;  /* 0x0000001a090978a4 */ /* 0x000fe2000f8e023f */
[----:B------:R-:W5:Y:S01]  /*52f0*/  LDL.LU R23, [R1+0x44] ;  /* 0x0000440001177983 */ /* 0x000f620000300800 */
[----:B------:R-:W-:Y:S01]  /*5300*/  UIMAD UR8, UR8, 0x19, URZ ;  /* 0x00000019080878a4 */ /* 0x000fe2000f8e023f */
[----:B------:R-:W-:Y:S02]  /*5310*/  ULDC UR6, c[0x0][0x238] ;  /* 0x00008e0000067ab9 */ /* 0x000fe40000000800 */
[----:B------:R-:W5:Y:S04]  /*5320*/  LDL.LU R21, [R1+0x48] ;  /* 0x0000480001157983 */ /* 0x000f680000300800 */
[----:B------:R-:W5:Y:S04]  /*5330*/  LDL.LU R19, [R1+0xec] ;  /* 0x0000ec0001137983 */ /* 0x000f680000300800 */
[----:B------:R-:W5:Y:S04]  /*5340*/  LDL.LU R17, [R1+0xe8] ;  /* 0x0000e80001117983 */ /* 0x000f680000300800 */
[----:B------:R-:W5:Y:S04]  /*5350*/  LDL.LU R14, [R1+0xe4] ;  /* 0x0000e400010e7983 */ /* 0x000f680000300800 */
[----:B------:R-:W5:Y:S01]  /*5360*/  LDL.LU R11, [R1+0x38] ;  /* 0x00003800010b7983 */ /* 0x000f620000300800 */
[----:B0-----:R-:W-:-:S03]  /*5370*/  SEL R3, R29, R20, !P3 ;  /* 0x000000141d037207 */ /* 0x001fc60005800000 */
[----:B------:R-:W5:Y:S04]  /*5380*/  LDL.LU R10, [R1+0xcc] ;  /* 0x0000cc00010a7983 */ /* 0x000f680000300800 */
[----:B------:R-:W5:Y:S04]  /*5390*/  LDL.LU R9, [R1+0xc4] ;  /* 0x0000c40001097983 */ /* 0x000f680000300800 */
[----:B------:R-:W5:Y:S04]  /*53a0*/  LDL.LU R8, [R1+0xb0] ;  /* 0x0000b00001087983 */ /* 0x000f680000300800 */
[----:B------:R-:W5:Y:S04]  /*53b0*/  LDL.LU R26, [R1+0xa8] ;  /* 0x0000a800011a7983 */ /* 0x000f680000300800 */
[----:B------:R-:W5:Y:S01]  /*53c0*/  LDL.LU R20, [R1+0x3c] ;  /* 0x00003c0001147983 */ /* 0x000f620000300800 */
[----:B--2---:R-:W-:-:S05]  /*53d0*/  SEL R4, R29, R4, !P3 ;  /* 0x000000041d047207 */ /* 0x004fca0005800000 */
[----:B------:R0:W-:Y:S04]  /*53e0*/  STL [R1+0x9c], R4 ;  /* 0x00009c0401007387 */ /* 0x0001e80000100800 */
[----:B------:R-:W2:Y:S04]  /*53f0*/  LDL.LU R6, [R1+0x8c] ;  /* 0x00008c0001067983 */ /* 0x000ea80000300800 */
[----:B------:R1:W-:Y:S04]  /*5400*/  STL [R1+0x88], R3 ;  /* 0x0000880301007387 */ /* 0x0003e80000100800 */
[----:B------:R-:W2:Y:S04]  /*5410*/  LDL.LU R5, [R1+0x90] ;  /* 0x0000900001057983 */ /* 0x000ea80000300800 */
[----:B0-----:R-:W2:Y:S04]  /*5420*/  LDL.LU R4, [R1+0x98] ;  /* 0x0000980001047983 */ /* 0x001ea80000300800 */
[----:B------:R-:W2:Y:S04]  /*5430*/  LDL.LU R27, [R1+0x60] ;  /* 0x00006000011b7983 */ /* 0x000ea80000300800 */
[----:B-1----:R-:W2:Y:S04]  /*5440*/  LDL.LU R3, [R1+0x68] ;  /* 0x0000680001037983 */ /* 0x002ea80000300800 */
[----:B------:R0:W-:Y:S02]  /*5450*/  STL [R1+0x84], R15 ;  /* 0x0000840f01007387 */ /* 0x0001e40000100800 */
[----:B0-----:R-:W-:-:S02]  /*5460*/  SEL R15, R29, R2, !P3 ;  /* 0x000000021d0f7207 */ /* 0x001fc40005800000 */
[----:B------:R-:W2:Y:S04]  /*5470*/  LDL.LU R2, [R1+0x34] ;  /* 0x0000340001027983 */ /* 0x000ea80000300800 */
[----:B------:R0:W-:Y:S04]  /*5480*/  STL [R1+0x80], R15 ;  /* 0x0000800f01007387 */ /* 0x0001e80000100800 */
[----:B------:R1:W-:Y:S01]  /*5490*/  STL [R1+0x78], R7 ;  /* 0x0000780701007387 */ /* 0x0003e20000100800 */
[----:B0-----:R-:W-:-:S03]  /*54a0*/  SEL R15, R29, R13, !P3 ;  /* 0x0000000d1d0f7207 */ /* 0x001fc60005800000 */
[----:B------:R-:W2:Y:S04]  /*54b0*/  LDL.LU R13, [R1+0x7c] ;  /* 0x00007c00010d7983 */ /* 0x000ea80000300800 */
[----:B-1----:R-:W2:Y:S04]  /*54c0*/  LDL.LU R7, [R1+0x50] ;  /* 0x0000500001077983 */ /* 0x002ea80000300800 */
[----:B------:R0:W-:Y:S01]  /*54d0*/  STL [R1+0x74], R15 ;  /* 0x0000740f01007387 */ /* 0x0001e20000100800 */
[C---:B---3--:R-:W-:Y:S02]  /*54e0*/  SEL R0, R29.reuse, R0, !P3 ;  /* 0x000000001d007207 */ /* 0x048fe40005800000 */
[----:B----4-:R-:W-:-:S02]  /*54f0*/  SEL R24, R29, R24, !P3 ;  /* 0x000000181d187207 */ /* 0x010fc40005800000 */
[C---:B0-----:R-:W-:Y:S02]  /*5500*/  SEL R15, R29.reuse, R22, !P3 ;  /* 0x000000161d0f7207 */ /* 0x041fe40005800000 */
[----:B------:R-:W3:Y:S01]  /*5510*/  LDL.LU R22, [R1+0x2c] ;  /* 0x00002c0001167983 */ /* 0x000ee20000300800 */
[----:B-----5:R-:W-:-:S03]  /*5520*/  SEL R23, R29, R23, !P3 ;  /* 0x000000171d177207 */ /* 0x020fc60005800000 */
[----:B------:R0:W-:Y:S01]  /*5530*/  STL [R1+0x70], R15 ;  /* 0x0000700f01007387 */ /* 0x0001e20000100800 */
[C---:B------:R-:W-:Y:S02]  /*5540*/  SEL R21, R29.reuse, R21, !P3 ;  /* 0x000000151d157207 */ /* 0x040fe40005800000 */
[C---:B------:R-:W-:Y:S01]  /*5550*/  SEL R19, R29.reuse, R19, !P3 ;  /* 0x000000131d137207 */ /* 0x040fe20005800000 */
[----:B0-----:R-:W4:Y:S01]  /*5560*/  LDL.LU R15, [R1+0x58] ;  /* 0x00005800010f7983 */ /* 0x001f220000300800 */
[C---:B------:R-:W-:Y:S02]  /*5570*/  SEL R17, R29.reuse, R17, !P3 ;  /* 0x000000111d117207 */ /* 0x040fe40005800000 */
[C---:B------:R-:W-:Y:S02]  /*5580*/  SEL R14, R29.reuse, R14, !P3 ;  /* 0x0000000e1d0e7207 */ /* 0x040fe40005800000 */
[C---:B------:R-:W-:Y:S02]  /*5590*/  SEL R11, R29.reuse, R11, !P3 ;  /* 0x0000000b1d0b7207 */ /* 0x040fe40005800000 */
[----:B------:R-:W-:-:S05]  /*55a0*/  SEL R20, R29, R20, !P3 ;  /* 0x000000141d147207 */ /* 0x000fca0005800000 */
[----:B------:R0:W-:Y:S04]  /*55b0*/  STL [R1+0x6c], R20 ;  /* 0x00006c1401007387 */ /* 0x0001e80000100800 */
[----:B0-----:R-:W5:Y:S04]  /*55c0*/  LDL.LU R20, [R1+0x30] ;  /* 0x0000300001147983 */ /* 0x001f680000300800 */
[----:B------:R0:W-:Y:S04]  /*55d0*/  STL [R1+0x64], R0 ;  /* 0x0000640001007387 */ /* 0x0001e80000100800 */
[----:B0-----:R-:W4:Y:S04]  /*55e0*/  LDL.LU R0, [R1+0x15b0] ;  /* 0x0015b00001007983 */ /* 0x001f280000300800 */
[----:B------:R0:W-:Y:S01]  /*55f0*/  STL [R1+0x5c], R24 ;  /* 0x00005c1801007387 */ /* 0x0001e20000100800 */
[----:B------:R-:W-:-:S03]  /*5600*/  SEL R10, R29, R10, !P3 ;  /* 0x0000000a1d0a7207 */ /* 0x000fc60005800000 */
[----:B0-----:R-:W5:Y:S04]  /*5610*/  LDL.LU R24, [R1+0x15ac] ;  /* 0x0015ac0001187983 */ /* 0x001f680000300800 */
[----:B------:R0:W-:Y:S01]  /*5620*/  STL [R1+0x54], R23 ;  /* 0x0000541701007387 */ /* 0x0001e20000100800 */
[----:B------:R-:W-:-:S03]  /*5630*/  SEL R9, R29, R9, !P3 ;  /* 0x000000091d097207 */ /* 0x000fc60005800000 */
[----:B0-----:R-:W4:Y:S04]  /*5640*/  LDL.LU R23, [R1+0x15a8] ;  /* 0x0015a80001177983 */ /* 0x001f280000300800 */
[----:B------:R0:W-:Y:S01]  /*5650*/  STL [R1+0x4c], R21 ;  /* 0x00004c1501007387 */ /* 0x0001e20000100800 */
[----:B------:R-:W-:-:S03]  /*5660*/  SEL R8, R29, R8, !P3 ;  /* 0x000000081d087207 */ /* 0x000fc60005800000 */
[----:B0-----:R-:W5:Y:S04]  /*5670*/  LDL.LU R21, [R1+0x15a4] ;  /* 0x0015a40001157983 */ /* 0x001f680000300800 */
[----:B------:R0:W-:Y:S01]  /*5680*/  STL [R1+0x48], R19 ;  /* 0x0000481301007387 */ /* 0x0001e20000100800 */
[----:B------:R-:W-:-:S03]  /*5690*/  SEL R26, R29, R26, !P3 ;  /* 0x0000001a1d1a7207 */ /* 0x000fc60005800000 */
[----:B0-----:R-:W4:Y:S04]  /*56a0*/  LDL.LU R19, [R1+0x15a0] ;  /* 0x0015a00001137983 */ /* 0x001f280000300800 */
[----:B------:R0:W-:Y:S04]  /*56b0*/  STL [R1+0x44], R17 ;  /* 0x0000441101007387 */ /* 0x0001e80000100800 */
[----:B0-----:R-:W5:Y:S04]  /*56c0*/  LDL.LU R17, [R1+0x159c] ;  /* 0x00159c0001117983 */ /* 0x001f680000300800 */
[----:B------:R0:W-:Y:S04]  /*56d0*/  STL [R1+0x40], R14 ;  /* 0x0000400e01007387 */ /* 0x0001e80000100800 */
        /* <DEDUP_REMOVED lines=10> */
[----:B0-----:R-:W3:Y:S01]  /*5780*/  LDL.LU R26, [R1+0x1584] ;  /* 0x00158400011a7983 */ /* 0x001ee20000300800 */
[----:B--2---:R-:W-:-:S02]  /*5790*/  SEL R6, R29, R6, !P3 ;  /* 0x000000061d067207 */ /* 0x004fc40005800000 */
[C---:B------:R-:W-:Y:S02]  /*57a0*/  SEL R5, R29.reuse, R5, !P3 ;  /* 0x000000051d057207 */ /* 0x040fe40005800000 */
[C---:B------:R-:W-:Y:S02]  /*57b0*/  SEL R4, R29.reuse, R4, !P3 ;  /* 0x000000041d047207 */ /* 0x040fe40005800000 */
[----:B---3--:R-:W-:-:S05]  /*57c0*/  SEL R26, R29, R26, !P3 ;  /* 0x0000001a1d1a7207 */ /* 0x008fca0005800000 */
[----:B------:R0:W-:Y:S04]  /*57d0*/  STL [R1+0x1c], R26 ;  /* 0x00001c1a01007387 */ /* 0x0001e80000100800 */
[----:B0-----:R-:W2:Y:S04]  /*57e0*/  LDL.LU R26, [R1+0x94] ;  /* 0x00009400011a7983 */ /* 0x001ea80000300800 */
[----:B------:R0:W-:Y:S04]  /*57f0*/  STL [R1+0x18], R6 ;  /* 0x0000180601007387 */ /* 0x0001e80000100800 */
[----:B0-----:R-:W3:Y:S04]  /*5800*/  LDL.LU R6, [R1+0x1580] ;  /* 0x0015800001067983 */ /* 0x001ee80000300800 */
[----:B------:R0:W-:Y:S04]  /*5810*/  STL [R1+0x14], R5 ;  /* 0x0000140501007387 */ /* 0x0001e80000100800 */
[----:B0-----:R-:W3:Y:S04]  /*5820*/  LDL.LU R5, [R1+0x157c] ;  /* 0x00157c0001057983 */ /* 0x001ee80000300800 */
[----:B------:R0:W-:Y:S04]  /*5830*/  STL [R1+0x10], R4 ;  /* 0x0000100401007387 */ /* 0x0001e80000100800 */
[----:B0-----:R-:W3:Y:S01]  /*5840*/  LDL.LU R4, [R1+0x1578] ;  /* 0x0015780001047983 */ /* 0x001ee20000300800 */
[----:B------:R-:W-:-:S02]  /*5850*/  SEL R27, R29, R27, !P3 ;  /* 0x0000001b1d1b7207 */ /* 0x000fc40005800000 */
[C---:B------:R-:W-:Y:S02]  /*5860*/  SEL R22, R29.reuse, R22, !P3 ;  /* 0x000000161d167207 */ /* 0x040fe40005800000 */
[C---:B------:R-:W-:Y:S02]  /*5870*/  SEL R3, R29.reuse, R3, !P3 ;  /* 0x000000031d037207 */ /* 0x040fe40005800000 */
[C---:B------:R-:W-:Y:S02]  /*5880*/  SEL R2, R29.reuse, R2, !P3 ;  /* 0x000000021d027207 */ /* 0x040fe40005800000 */
[C---:B------:R-:W-:Y:S02]  /*5890*/  SEL R7, R29.reuse, R7, !P3 ;  /* 0x000000071d077207 */ /* 0x040fe40005800000 */
[C---:B----4-:R-:W-:Y:S02]  /*58a0*/  SEL R8, R29.reuse, R8, !P3 ;  /* 0x000000081d087207 */ /* 0x050fe40005800000 */
[----:B-----5:R-:W-:-:S02]  /*58b0*/  SEL R9, R29, R9, !P3 ;  /* 0x000000091d097207 */ /* 0x020fc40005800000 */
[C---:B------:R-:W-:Y:S02]  /*58c0*/  SEL R10, R29.reuse, R10, !P3 ;  /* 0x0000000a1d0a7207 */ /* 0x040fe40005800000 */
[C---:B------:R-:W-:Y:S02]  /*58d0*/  SEL R11, R29.reuse, R11, !P3 ;  /* 0x0000000b1d0b7207 */ /* 0x040fe40005800000 */
[C---:B------:R-:W-:Y:S02]  /*58e0*/  SEL R14, R29.reuse, R14, !P3 ;  /* 0x0000000e1d0e7207 */ /* 0x040fe40005800000 */
[C---:B------:R-:W-:Y:S02]  /*58f0*/  SEL R17, R29.reuse, R17, !P3 ;  /* 0x000000111d117207 */ /* 0x040fe40005800000 */
[C---:B------:R-:W-:Y:S02]  /*5900*/  SEL R19, R29.reuse, R19, !P3 ;  /* 0x000000131d137207 */ /* 0x040fe40005800000 */
[----:B------:R-:W-:-:S02]  /*5910*/  SEL R21, R29, R21, !P3 ;  /* 0x000000151d157207 */ /* 0x000fc40005800000 */
[C---:B------:R-:W-:Y:S02]  /*5920*/  SEL R23, R29.reuse, R23, !P3 ;  /* 0x000000171d177207 */ /* 0x040fe40005800000 */
[C---:B------:R-:W-:Y:S02]  /*5930*/  SEL R24, R29.reuse, R24, !P3 ;  /* 0x000000181d187207 */ /* 0x040fe40005800000 */
[C---:B------:R-:W-:Y:S02]  /*5940*/  SEL R0, R29.reuse, R0, !P3 ;  /* 0x000000001d007207 */ /* 0x040fe40005800000 */
[C---:B------:R-:W-:Y:S02]  /*5950*/  SEL R25, R29.reuse, R25, !P3 ;  /* 0x000000191d197207 */ /* 0x040fe40005800000 */
[C---:B------:R-:W-:Y:S02]  /*5960*/  SEL R18, R29.reuse, R18, !P3 ;  /* 0x000000121d127207 */ /* 0x040fe40005800000 */
[----:B--2---:R-:W-:-:S05]  /*5970*/  SEL R26, R29, R26, !P3 ;  /* 0x0000001a1d1a7207 */ /* 0x004fca0005800000 */
[----:B------:R-:W-:Y:S04]  /*5980*/  STL [R1+0xc], R26 ;  /* 0x00000c1a01007387 */ /* 0x000fe80000100800 */
[----:B------:R0:W-:Y:S02]  /*5990*/  STL [R1+0x1500], R27 ;  /* 0x0015001b01007387 */ /* 0x0001e40000100800 */
[----:B0-----:R-:W0:Y:S01]  /*59a0*/  S2R R27, SR_TID.X ;  /* 0x00000000001b7919 */ /* 0x001e220000002100 */
[C---:B------:R-:W-:Y:S01]  /*59b0*/  SEL R26, R29.reuse, R13, !P3 ;  /* 0x0000000d1d1a7207 */ /* 0x040fe20005800000 */
[----:B------:R-:W-:Y:S04]  /*59c0*/  STL [R1+0x8], R22 ;  /* 0x0000081601007387 */ /* 0x000fe80000100800 */
[----:B------:R-:W-:Y:S04]  /*59d0*/  STL [R1+0x1504], R3 ;  /* 0x0015040301007387 */ /* 0x000fe80000100800 */
[----:B------:R1:W-:Y:S01]  /*59e0*/  STL [R1+0x1508], R26 ;  /* 0x0015081a01007387 */ /* 0x0003e20000100800 */
[C---:B------:R-:W-:Y:S01]  /*59f0*/  SEL R13, R29.reuse, R15, !P3 ;  /* 0x0000000f1d0d7207 */ /* 0x040fe20005800000 */
[----:B-1----:R-:W1:Y:S01]  /*5a00*/  LDC R26, c[0x0][0x23c] ;  /* 0x00008f00ff1a7b82 */ /* 0x002e620000000800 */
[C---:B------:R-:W-:Y:S01]  /*5a10*/  SEL R15, R29.reuse, R20, !P3 ;  /* 0x000000141d0f7207 */ /* 0x040fe20005800000 */
[----:B------:R-:W-:Y:S01]  /*5a20*/  STL [R1+0x150c], R2 ;  /* 0x00150c0201007387 */ /* 0x000fe20000100800 */
[----:B---3--:R-:W-:-:S02]  /*5a30*/  SEL R4, R29, R4, !P3 ;  /* 0x000000041d047207 */ /* 0x008fc40005800000 */
[C---:B------:R-:W-:Y:S01]  /*5a40*/  SEL R5, R29.reuse, R5, !P3 ;  /* 0x000000051d057207 */ /* 0x040fe20005800000 */
[----:B------:R-:W-:Y:S01]  /*5a50*/  STL [R1+0x1510], R7 ;  /* 0x0015100701007387 */ /* 0x000fe20000100800 */
[----:B------:R-:W-:-:S03]  /*5a60*/  SEL R6, R29, R6, !P3 ;  /* 0x000000061d067207 */ /* 0x000fc60005800000 */
[----:B------:R-:W-:Y:S04]  /*5a70*/  STL [R1+0x1514], R13 ;  /* 0x0015140d01007387 */ /* 0x000fe80000100800 */
[----:B------:R2:W-:Y:S04]  /*5a80*/  STL [R1+0x1518], R15 ;  /* 0x0015180f01007387 */ /* 0x0005e80000100800 */
[----:B------:R-:W-:Y:S01]  /*5a90*/  STL [R1+0x151c], R4 ;  /* 0x00151c0401007387 */ /* 0x000fe20000100800 */
[----:B0-----:R-:W-:-:S03]  /*5aa0*/  LOP3.LUT R27, R27, 0x3f, RZ, 0xc0, !PT ;  /* 0x0000003f1b1b7812 */ /* 0x001fc600078ec0ff */
[----:B------:R-:W-:Y:S04]  /*5ab0*/  STL [R1+0x1520], R5 ;  /* 0x0015200501007387 */ /* 0x000fe80000100800 */
[----:B------:R-:W-:Y:S04]  /*5ac0*/  STL [R1+0x1524], R6 ;  /* 0x0015240601007387 */ /* 0x000fe80000100800 */
[----:B------:R-:W-:Y:S04]  /*5ad0*/  STL [R1+0x1528], R8 ;  /* 0x0015280801007387 */ /* 0x000fe80000100800 */
[----:B------:R-:W-:Y:S04]  /*5ae0*/  STL [R1+0x152c], R9 ;  /* 0x00152c0901007387 */ /* 0x000fe80000100800 */
[----:B------:R-:W-:Y:S01]  /*5af0*/  STL [R1+0x1530], R10 ;  /* 0x0015300a01007387 */ /* 0x000fe20000100800 */
[----:B-1----:R-:W-:-:S03]  /*5b00*/  IMAD R3, R27, R26, RZ ;  /* 0x0000001a1b037224 */ /* 0x002fc600078e02ff */
[----:B------:R-:W-:Y:S01]  /*5b10*/  STL [R1+0x1534], R11 ;  /* 0x0015340b01007387 */ /* 0x000fe20000100800 */
[----:B------:R-:W-:-:S03]  /*5b20*/  SEL R20, R29, R12, !P3 ;  /* 0x0000000c1d147207 */ /* 0x000fc60005800000 */
[----:B------:R-:W-:Y:S01]  /*5b30*/  STL [R1+0x1538], R14 ;  /* 0x0015380e01007387 */ /* 0x000fe20000100800 */
[----:B------:R-:W-:-:S03]  /*5b40*/  SEL R22, R29, R16, !P3 ;  /* 0x000000101d167207 */ /* 0x000fc60005800000 */
[----:B------:R-:W-:Y:S04]  /*5b50*/  STL [R1+0x153c], R17 ;  /* 0x00153c1101007387 */ /* 0x000fe80000100800 */
[----:B------:R-:W-:Y:S04]  /*5b60*/  STL [R1+0x1540], R19 ;  /* 0x0015401301007387 */ /* 0x000fe80000100800 */
[----:B------:R-:W-:Y:S01]  /*5b70*/  STL [R1+0x1544], R21 ;  /* 0x0015441501007387 */ /* 0x000fe20000100800 */
[----:B------:R-:W-:-:S03]  /*5b80*/  LEA.HI.X.SX32 R12, R3, UR7, 0x1, P0 ;  /* 0x00000007030c7c11 */ /* 0x000fc600080f0eff */
[----:B------:R-:W-:Y:S04]  /*5b90*/  STL [R1+0x1548], R23 ;  /* 0x0015481701007387 */ /* 0x000fe80000100800 */
[----:B------:R-:W-:Y:S04]  /*5ba0*/  STL [R1+0x154c], R24 ;  /* 0x00154c1801007387 */ /* 0x000fe80000100800 */
[----:B------:R0:W-:Y:S04]  /*5bb0*/  STL [R1+0x1550], R0 ;  /* 0x0015500001007387 */ /* 0x0001e80000100800 */
[----:B------:R-:W-:Y:S04]  /*5bc0*/  STL [R1+0x1554], R28 ;  /* 0x0015541c01007387 */ /* 0x000fe80000100800 */
[----:B------:R-:W-:Y:S04]  /*5bd0*/  STL [R1+0x1558], R20 ;  /* 0x0015581401007387 */ /* 0x000fe80000100800 */
[----:B------:R-:W-:Y:S04]  /*5be0*/  STL [R1+0x155c], R22 ;  /* 0x00155c1601007387 */ /* 0x000fe80000100800 */
[----:B------:R-:W-:Y:S04]  /*5bf0*/  STL [R1+0x1560], R25 ;  /* 0x0015601901007387 */ /* 0x000fe80000100800 */
[----:B------:R-:W-:Y:S04]  /*5c00*/  STL [R1+0x1564], R18 ;  /* 0x0015641201007387 */ /* 0x000fe80000100800 */
[----:B------:R1:W-:Y:S04]  /*5c10*/  STL [R1+0x1484], R12 ;  /* 0x0014840c01007387 */ /* 0x0003e80000100800 */
[----:B--2---:R-:W2:Y:S04]  /*5c20*/  LDL.LU R15, [R1+0xdc] ;  /* 0x0000dc00010f7983 */ /* 0x004ea80000300800 */
[----:B------:R-:W0:Y:S01]  /*5c30*/  LDL.LU R13, [R1+0xd8] ;  /* 0x0000d800010d7983 */ /* 0x000e220000300800 */
[----:B------:R-:W-:-:S03]  /*5c40*/  IMAD R27, R27, R26, RZ ;  /* 0x0000001a1b1b7224 */ /* 0x000fc600078e02ff */
[----:B------:R-:W1:Y:S01]  /*5c50*/  LDL.LU R7, [R1+0xd4] ;  /* 0x0000d40001077983 */ /* 0x000e620000300800 */
[----:B------:R-:W-:-:S03]  /*5c60*/  IMAD R27, R26, 0x40, R27 ;  /* 0x000000401a1b7824 */ /* 0x000fc600078e021b */
[----:B------:R-:W3:Y:S04]  /*5c70*/  LDL.LU R2, [R1+0xd0] ;  /* 0x0000d00001027983 */ /* 0x000ee80000300800 */
[----:B------:R-:W4:Y:S01]  /*5c80*/  LDL.LU R26, [R1+0xc8] ;  /* 0x0000c800011a7983 */ /* 0x000f220000300800 */
[----:B------:R-:W-:Y:S01]  /*5c90*/  LEA.HI.X.SX32 R16, R27, UR7, 0x1, P6 ;  /* 0x000000071b107c11 */ /* 0x000fe2000b0f0eff */
[----:B------:R-:W-:Y:S02]  /*5ca0*/  ULDC UR7, c[0x0][0x238] ;  /* 0x00008e0000077ab9 */ /* 0x000fe40000000800 */
[----:B------:R-:W5:Y:S04]  /*5cb0*/  LDL.LU R3, [R1+0xc0] ;  /* 0x0000c00001037983 */ /* 0x000f680000300800 */
[----:B------:R-:W5:Y:S04]  /*5cc0*/  LDL.LU R27, [R1+0xbc] ;  /* 0x0000bc00011b7983 */ /* 0x000f680000300800 */
[----:B------:R-:W-:Y:S01]  /*5cd0*/  STL [R1+0x1488], R16 ;  /* 0x0014881001007387 */ /* 0x000fe20000100800 */
[----:B--2---:R-:W-:-:S02]  /*5ce0*/  IMAD R29, R15, UR35, RZ ;  /* 0x000000230f1d7c24 */ /* 0x004fc4000f8e02ff */
[----:B0-----:R-:W-:Y:S02]  /*5cf0*/  IMAD R0, R13, UR35, RZ ;  /* 0x000000230d007c24 */ /* 0x001fe4000f8e02ff */
[----:B-1----:R-:W-:Y:S01]  /*5d00*/  IMAD R12, R7, UR35, RZ ;  /* 0x00000023070c7c24 */ /* 0x002fe2000f8e02ff */
[----:B------:R-:W-:Y:S04]  /*5d10*/  STL [R1+0x1568], R29 ;  /* 0x0015681d01007387 */ /* 0x000fe80000100800 */
[----:B------:R-:W-:Y:S04]  /*5d20*/  STL [R1+0x156c], R12 ;  /* 0x00156c0c01007387 */ /* 0x000fe80000100800 */
[----:B------:R3:W-:Y:S01]  /*5d30*/  STL [R1+0x2c], R0 ;  /* 0x00002c0001007387 */ /* 0x0007e20000100800 */
[----:B----4-:R-:W-:-:S02]  /*5d40*/  IMAD R4, R26, UR35, RZ ;  /* 0x000000231a047c24 */ /* 0x010fc4000f8e02ff */
[----:B---3--:R-:W-:-:S05]  /*5d50*/  IMAD R0, R2, UR35, RZ ;  /* 0x0000002302007c24 */ /* 0x008fca000f8e02ff */
[----:B------:R0:W-:Y:S04]  /*5d60*/  STL [R1+0x34], R0 ;  /* 0x0000340001007387 */ /* 0x0001e80000100800 */
[----:B------:R-:W-:Y:S04]  /*5d70*/  STL [R1+0x50], R4 ;  /* 0x0000500401007387 */ /* 0x000fe80000100800 */
[----:B------:R-:W2:Y:S01]  /*5d80*/  LDL.LU R12, [R1+0xac] ;  /* 0x0000ac00010c7983 */ /* 0x000ea20000300800 */
[----:B-----5:R-:W-:Y:S02]  /*5d90*/  IMAD R2, R3, UR35, RZ ;  /* 0x0000002303027c24 */ /* 0x020fe4000f8e02ff */
[----:B0-----:R-:W-:-:S03]  /*5da0*/  IMAD R0, R27, UR35, RZ ;  /* 0x000000231b007c24 */ /* 0x001fc6000f8e02ff */
[----:B------:R-:W-:Y:S04]  /*5db0*/  STL [R1+0x58], R2 ;  /* 0x0000580201007387 */ /* 0x000fe80000100800 */
[----:B--2---:R0:W-:Y:S04]  /*5dc0*/  STL [R1+0x1570], R12 ;  /* 0x0015700c01007387 */ /* 0x0041e80000100800 */
[----:B------:R-:W-:Y:S04]  /*5dd0*/  STL [R1+0x60], R0 ;  /* 0x0000600001007387 */ /* 0x000fe80000100800 */
[----:B0-----:R-:W2:Y:S04]  /*5de0*/  LDL.LU R12, [R1+0xb4] ;  /* 0x0000b400010c7983 */ /* 0x001ea80000300800 */
[----:B--2---:R0:W-:Y:S04]  /*5df0*/  STL [R1+0x1574], R12 ;  /* 0x0015740c01007387 */ /* 0x0041e80000100800 */
[----:B0-----:R-:W2:Y:S04]  /*5e00*/  LDL.LU R12, [R1+0xb8] ;  /* 0x0000b800010c7983 */ /* 0x001ea80000300800 */
[----:B------:R-:W3:Y:S04]  /*5e10*/  LDL.LU R29, [R1+0xa4] ;  /* 0x0000a400011d7983 */ /* 0x000ee80000300800 */
[----:B------:R-:W4:Y:S04]  /*5e20*/  LDL.LU R18, [R1+0xa0] ;  /* 0x0000a00001127983 */ /* 0x000f280000300800 */
[----:B------:R-:W5:Y:S04]  /*5e30*/  LDL.LU R25, [R1+0x9c] ;  /* 0x00009c0001197983 */ /* 0x000f680000300800 */
        /* <DEDUP_REMOVED lines=24> */
[----:B------:R-:W5:Y:S01]  /*5fc0*/  LDL.LU R16, [R1+0x8] ;  /* 0x0000080001107983 */ /* 0x000f620000300800 */
[----:B--2---:R-:W-:-:S05]  /*5fd0*/  IMAD R12, R12, UR35, RZ ;  /* 0x000000230c0c7c24 */ /* 0x004fca000f8e02ff */
[----:B------:R0:W-:Y:S04]  /*5fe0*/  STL [R1+0x68], R12 ;  /* 0x0000680c01007387 */ /* 0x0001e80000100800 */
[----:B0-----:R-:W2:Y:S02]  /*5ff0*/  LDL.LU R12, [R1+0x1574] ;  /* 0x00157400010c7983 */ /* 0x001ea40000300800 */
[----:B--2---:R-:W-:-:S05]  /*6000*/  IMAD R12, R12, UR35, RZ ;  /* 0x000000230c0c7c24 */ /* 0x004fca000f8e02ff */
[----:B------:R0:W-:Y:S04]  /*6010*/  STL [R1+0x7c], R12 ;  /* 0x00007c0c01007387 */ /* 0x0001e80000100800 */
[----:B0-----:R-:W2:Y:S01]  /*6020*/  LDL.LU R12, [R1+0x1570] ;  /* 0x00157000010c7983 */ /* 0x001ea20000300800 */
[----:B---3--:R-:W-:Y:S02]  /*6030*/  IMAD R29, R29, UR35, RZ ;  /* 0x000000231d1d7c24 */ /* 0x008fe4000f8e02ff */
[----:B----4-:R-:W-:Y:S02]  /*6040*/  IMAD R18, R18, UR35, RZ ;  /* 0x0000002312127c24 */ /* 0x010fe4000f8e02ff */
[----:B-----5:R-:W-:Y:S02]  /*6050*/  IMAD R25, R25, UR35, RZ ;  /* 0x0000002319197c24 */ /* 0x020fe4000f8e02ff */
[----:B------:R-:W-:-:S02]  /*6060*/  IMAD R22, R22, UR35, RZ ;  /* 0x0000002316167c24 */ /* 0x000fc4000f8e02ff */
[----:B------:R-:W-:Y:S02]  /*6070*/  IMAD R20, R20, UR35, RZ ;  /* 0x0000002314147c24 */ /* 0x000fe4000f8e02ff */
[----:B------:R-:W-:Y:S02]  /*6080*/  IMAD R28, R28, UR35, RZ ;  /* 0x000000231c1c7c24 */ /* 0x000fe4000f8e02ff */
[----:B------:R-:W-:Y:S02]  /*6090*/  IMAD R0, R0, UR35, RZ ;  /* 0x0000002300007c24 */ /* 0x000fe4000f8e02ff */
[----:B------:R-:W-:Y:S02]  /*60a0*/  IMAD R24, R24, UR35, RZ ;  /* 0x0000002318187c24 */ /* 0x000fe4000f8e02ff */
[----:B------:R-:W-:Y:S02]  /*60b0*/  IMAD R23, R23, UR35, RZ ;  /* 0x0000002317177c24 */ /* 0x000fe4000f8e02ff */
        /* <DEDUP_REMOVED lines=18> */
[----:B--2---:R-:W-:-:S05]  /*61e0*/  IMAD R12, R12, UR35, RZ ;  /* 0x000000230c0c7c24 */ /* 0x004fca000f8e02ff */
[----:B------:R0:W-:Y:S04]  /*61f0*/  STL [R1+0x8c], R12 ;  /* 0x00008c0c01007387 */ /* 0x0001e80000100800 */
[----:B0-----:R-:W2:Y:S04]  /*6200*/  LDL.LU R12, [R1+0x156c] ;  /* 0x00156c00010c7983 */ /* 0x001ea80000300800 */
[----:B------:R0:W-:Y:S04]  /*6210*/  STL [R1+0x90], R29 ;  /* 0x0000901d01007387 */ /* 0x0001e80000100800 */
[----:B0-----:R-:W3:Y:S04]  /*6220*/  LDL.LU R29, [R1+0x1568] ;  /* 0x00156800011d7983 */ /* 0x001ee80000300800 */
[----:B------:R0:W-:Y:S04]  /*6230*/  STL [R1+0x94], R18 ;  /* 0x0000941201007387 */ /* 0x0001e80000100800 */
[----:B0-----:R-:W4:Y:S04]  /*6240*/  LDL.LU R18, [R1+0x1564] ;  /* 0x0015640001127983 */ /* 0x001f280000300800 */
[----:B------:R0:W-:Y:S04]  /*6250*/  STL [R1+0x98], R25 ;  /* 0x0000981901007387 */ /* 0x0001e80000100800 */
[----:B0-----:R-:W5:Y:S04]  /*6260*/  LDL.LU R25, [R1+0x1560] ;  /* 0x0015600001197983 */ /* 0x001f680000300800 */
        /* <DEDUP_REMOVED lines=47> */
[----:B0-----:R-:W5:Y:S01]  /*6560*/  LDL.LU R27, [R1+0x1500] ;  /* 0x00150000011b7983 */ /* 0x001f620000300800 */
[----:B------:R-:W-:-:S05]  /*6570*/  IMAD R16, R16, UR35, RZ ;  /* 0x0000002310107c24 */ /* 0x000fca000f8e02ff */
[----:B------:R4:W-:Y:S02]  /*6580*/  STL [R1+0x8], R16 ;  /* 0x0000081001007387 */ /* 0x0009e40000100800 */
[----:B----4-:R-:W-:Y:S02]  /*6590*/  IMAD R16, R3, UR35, RZ ;  /* 0x0000002303107c24 */ /* 0x010fe4000f8e02ff */
[----:B---3--:R-:W-:Y:S02]  /*65a0*/  IMAD R3, R26, UR35, RZ ;  /* 0x000000231a037c24 */ /* 0x008fe4000f8e02ff */
[----:B-----5:R-:W-:-:S05]  /*65b0*/  IMAD R27, R27, UR35, RZ ;  /* 0x000000231b1b7c24 */ /* 0x020fca000f8e02ff */
[----:B------:R-:W-:Y:S04]  /*65c0*/  STL [R1+0x4], R27 ;  /* 0x0000041b01007387 */ /* 0x000fe80000100800 */
[----:B------:R-:W3:Y:S04]  /*65d0*/  LDL.LU R26, [R1+0x120] ;  /* 0x00012000011a7983 */ /* 0x000ee80000300800 */
[----:B------:R2:W-:Y:S04]  /*65e0*/  STL [R1+0xa0], R16 ;  /* 0x0000a01001007387 */ /* 0x0005e80000100800 */
[----:B------:R0:W-:Y:S01]  /*65f0*/  STL [R1+0xa4], R3 ;  /* 0x0000a40301007387 */ /* 0x0001e20000100800 */
[----:B--2---:R-:W-:-:S03]  /*6600*/  IMAD R16, R2, UR35, RZ ;  /* 0x0000002302107c24 */ /* 0x004fc6000f8e02ff */
[----:B------:R-:W2:Y:S01]  /*6610*/  LDL.LU R2, [R1+0x128] ;  /* 0x0001280001027983 */ /* 0x000ea20000300800 */
[----:B0-----:R-:W-:-:S03]  /*6620*/  IMAD R3, R7, UR35, RZ ;  /* 0x0000002307037c24 */ /* 0x001fc6000f8e02ff */
[----:B------:R-:W-:Y:S01]  /*6630*/  STL [R1+0xac], R16 ;  /* 0x0000ac1001007387 */ /* 0x000fe20000100800 */
[----:B------:R-:W-:Y:S02]  /*6640*/  IMAD R13, R13, UR35, RZ ;  /* 0x000000230d0d7c24 */ /* 0x000fe4000f8e02ff */
[----:B------:R-:W-:Y:S01]  /*6650*/  IMAD R7, R15, UR35, RZ ;  /* 0x000000230f077c24 */ /* 0x000fe2000f8e02ff */
[----:B------:R0:W-:Y:S01]  /*6660*/  STL [R1+0xb0], R3 ;  /* 0x0000b00301007387 */ /* 0x0001e20000100800 */
[----:B------:R-:W-:-:S03]  /*6670*/  IMAD R5, R5, UR35, RZ ;  /* 0x0000002305057c24 */ /* 0x000fc6000f8e02ff */
[----:B------:R-:W-:Y:S01]  /*6680*/  STL [R1+0xb8], R13 ;  /* 0x0000b80d01007387 */ /* 0x000fe20000100800 */
[----:B0-----:R-:W-:-:S03]  /*6690*/  IMAD R3, R4, UR35, RZ ;  /* 0x0000002304037c24 */ /* 0x001fc6000f8e02ff */
[----:B------:R-:W-:Y:S01]  /*66a0*/  STL [R1+0xc0], R7 ;  /* 0x0000c00701007387 */ /* 0x000fe20000100800 */
[----:B------:R-:W-:-:S03]  /*66b0*/  IMAD R4, R6, UR35, RZ ;  /* 0x0000002306047c24 */ /* 0x000fc6000f8e02ff */
[----:B------:R0:W-:Y:S04]  /*66c0*/  STL [R1+0xc4], R3 ;  /* 0x0000c40301007387 */ /* 0x0001e80000100800 */
[----:B------:R1:W-:Y:S01]  /*66d0*/  STL [R1+0xcc], R5 ;  /* 0x0000cc0501007387 */ /* 0x0003e20000100800 */
[----:B0-----:R-:W-:-:S03]  /*66e0*/  IMAD R3, R8, UR35, RZ ;  /* 0x0000002308037c24 */ /* 0x001fc6000f8e02ff */
[----:B------:R0:W-:Y:S01]  /*66f0*/  STL [R1+0xd0], R4 ;  /* 0x0000d00401007387 */ /* 0x0001e20000100800 */
[----:B-1----:R-:W-:-:S03]  /*6700*/  IMAD R5, R9, UR35, RZ ;  /* 0x0000002309057c24 */ /* 0x002fc6000f8e02ff */
[----:B------:R1:W-:Y:S01]  /*6710*/  STL [R1+0xd8], R3 ;  /* 0x0000d80301007387 */ /* 0x0003e20000100800 */
[----:B0-----:R-:W-:-:S03]  /*6720*/  IMAD R4, R10, UR35, RZ ;  /* 0x000000230a047c24 */ /* 0x001fc6000f8e02ff */
[----:B------:R0:W-:Y:S01]  /*6730*/  STL [R1+0xdc], R5 ;  /* 0x0000dc0501007387 */ /* 0x0001e20000100800 */
[----:B-1----:R-:W-:-:S03]  /*6740*/  IMAD R3, R11, UR35, RZ ;  /* 0x000000230b037c24 */ /* 0x002fc6000f8e02ff */
[----:B------:R1:W-:Y:S04]  /*6750*/  STL [R1+0xe4], R4 ;  /* 0x0000e40401007387 */ /* 0x0003e80000100800 */
[----:B------:R4:W-:Y:S01]  /*6760*/  STL [R1+0xec], R3 ;  /* 0x0000ec0301007387 */ /* 0x0009e20000100800 */
[----:B0-----:R-:W-:Y:S02]  /*6770*/  IMAD R5, R14, UR35, RZ ;  /* 0x000000230e057c24 */ /* 0x001fe4000f8e02ff */
[----:B-1----:R-:W-:-:S03]  /*6780*/  IMAD R4, R17, UR35, RZ ;  /* 0x0000002311047c24 */ /* 0x002fc6000f8e02ff */
[----:B------:R0:W-:Y:S01]  /*6790*/  STL [R1+0xf0], R5 ;  /* 0x0000f00501007387 */ /* 0x0001e20000100800 */
[----:B----4-:R-:W-:-:S03]  /*67a0*/  IMAD R3, R19, UR35, RZ ;  /* 0x0000002313037c24 */ /* 0x010fc6000f8e02ff */
[----:B------:R1:W-:Y:S01]  /*67b0*/  STL [R1+0xf8], R4 ;  /* 0x0000f80401007387 */ /* 0x0003e20000100800 */
[----:B------:R-:W-:-:S03]  /*67c0*/  IMAD R0, R0, UR35, RZ ;  /* 0x0000002300007c24 */ /* 0x000fc6000f8e02ff */
[----:B------:R4:W-:Y:S01]  /*67d0*/  STL [R1+0xfc], R3 ;  /* 0x0000fc0301007387 */ /* 0x0009e20000100800 */
[----:B0-----:R-:W-:Y:S02]  /*67e0*/  IMAD R5, R21, UR35, RZ ;  /* 0x0000002315057c24 */ /* 0x001fe4000f8e02ff */
[----:B-1----:R-:W-:-:S03]  /*67f0*/  IMAD R4, R23, UR35, RZ ;  /* 0x0000002317047c24 */ /* 0x002fc6000f8e02ff */
[----:B------:R-:W-:Y:S01]  /*6800*/  STL [R1+0x104], R5 ;  /* 0x0001040501007387 */ /* 0x000fe20000100800 */
[----:B----4-:R-:W-:-:S03]  /*6810*/  IMAD R3, R24, UR35, RZ ;  /* 0x0000002318037c24 */ /* 0x010fc6000f8e02ff */
[----:B------:R-:W-:Y:S01]  /*6820*/  STL [R1+0x108], R4 ;  /* 0x0001080401007387 */ /* 0x000fe20000100800 */
[----:B------:R-:W-:-:S03]  /*6830*/  IMAD R27, R28, UR35, RZ ;  /* 0x000000231c1b7c24 */ /* 0x000fc6000f8e02ff */
[----:B------:R0:W-:Y:S04]  /*6840*/  STL [R1+0x110], R3 ;  /* 0x0001100301007387 */ /* 0x0001e80000100800 */
[----:B------:R1:W-:Y:S04]  /*6850*/  STL [R1+0x118], R0 ;  /* 0x0001180001007387 */ /* 0x0003e80000100800 */
[----:B------:R-:W-:Y:S01]  /*6860*/  STL [R1+0x11c], R27 ;  /* 0x00011c1b01007387 */ /* 0x000fe20000100800 */
[----:B0-----:R-:W-:Y:S02]  /*6870*/  IMAD R3, R20, UR35, RZ ;  /* 0x0000002314037c24 */ /* 0x001fe4000f8e02ff */
[----:B-1----:R-:W-:-:S02]  /*6880*/  IMAD R0, R22, UR35, RZ ;  /* 0x0000002316007c24 */ /* 0x002fc4000f8e02ff */
[----:B------:R-:W-:-:S03]  /*6890*/  IMAD R16, R25, UR35, RZ ;  /* 0x0000002319107c24 */ /* 0x000fc6000f8e02ff */
[----:B------:R-:W-:Y:S04]  /*68a0*/  STL [R1+0x12c], R0 ;  /* 0x00012c0001007387 */ /* 0x000fe80000100800 */
[----:B------:R-:W-:Y:S04]  /*68b0*/  STL [R1+0x1494], R27 ;  /* 0x0014941b01007387 */ /* 0x000fe80000100800 */
[----:B------:R-:W-:Y:S04]  /*68c0*/  STL [R1+0x124], R3 ;  /* 0x0001240301007387 */ /* 0x000fe80000100800 */
[----:B------:R0:W-:Y:S04]  /*68d0*/  STL [R1+0x1498], R3 ;  /* 0x0014980301007387 */ /* 0x0001e80000100800 */
[----:B------:R-:W-:Y:S01]  /*68e0*/  STL [R1+0x130], R16 ;  /* 0x0001301001007387 */ /* 0x000fe20000100800 */
[----:B0-----:R-:W-:-:S03]  /*68f0*/  IMAD R3, R18, UR35, RZ ;  /* 0x0000002312037c24 */ /* 0x001fc6000f8e02ff */
[----:B------:R-:W-:Y:S04]  /*6900*/  STL [R1+0x149c], R16 ;  /* 0x00149c1001007387 */ /* 0x000fe80000100800 */
[----:B------:R0:W-:Y:S01]  /*6910*/  STL [R1+0x138], R3 ;  /* 0x0001380301007387 */ /* 0x0001e20000100800 */
[----:B---3--:R-:W-:Y:S02]  /*6920*/  IMAD R0, R26, UR34, RZ ;  /* 0x000000221a007c24 */ /* 0x008fe4000f8e02ff */
[----:B------:R-:W1:Y:S01]  /*6930*/  LDC R26, c[0x0][0x230] ;  /* 0x00008c00ff1a7b82 */ /* 0x000e620000000800 */
[----:B--2---:R-:W-:Y:S01]  /*6940*/  IMAD R2, R2, UR34, RZ ;  /* 0x0000002202027c24 */ /* 0x004fe2000f8e02ff */
[----:B------:R-:W-:Y:S02]  /*6950*/  ULDC.64 UR34, c[0x0][0x210] ;  /* 0x0000840000227ab9 */ /* 0x000fe40000000a00 */
[----:B------:R-:W-:-:S02]  /*6960*/  IADD3 R8, P1, R0, UR34, RZ ;  /* 0x0000002200087c10 */ /* 0x000fc4000ff3e0ff */
[----:B------:R-:W-:Y:S01]  /*6970*/  IADD3 R5, P0, R2, UR34, RZ ;  /* 0x0000002202057c10 */ /* 0x000fe2000ff1e0ff */
[----:B------:R-:W-:Y:S01]  /*6980*/  USHF.R.S32.HI UR34, URZ, 0x1f, UR61 ;  /* 0x0000001f3f227899 */ /* 0x000fe2000801143d */
[----:B------:R-:W-:Y:S02]  /*6990*/  LEA.HI.X.SX32 R6, R0, UR35, 0x1, P1 ;  /* 0x0000002300067c11 */ /* 0x000fe400088f0eff */
[----:B0-----:R-:W-:Y:S01]  /*69a0*/  LEA.HI.X.SX32 R3, R2, UR35, 0x1, P0 ;  /* 0x0000002302037c11 */ /* 0x001fe200080f0eff */
[----:B------:R-:W-:Y:S01]  /*69b0*/  STL [R1+0x49c], R5 ;  /* 0x00049c0501007387 */ /* 0x000fe20000100800 */
[----:B------:R-:W-:-:S03]  /*69c0*/  IADD3 R0, P0, R8, UR61, RZ ;  /* 0x0000003d08007c10 */ /* 0x000fc6000ff1e0ff */
[----:B------:R-:W-:Y:S01]  /*69d0*/  STL [R1+0x4a4], R8 ;  /* 0x0004a40801007387 */ /* 0x000fe20000100800 */
[----:B------:R-:W-:-:S03]  /*69e0*/  IADD3 R2, P1, R5, UR61, RZ ;  /* 0x0000003d05027c10 */ /* 0x000fc6000ff3e0ff */
[----:B------:R-:W-:Y:S01]  /*69f0*/  STL [R1+0x498], R3 ;  /* 0x0004980301007387 */ /* 0x000fe20000100800 */
[----:B------:R-:W-:-:S03]  /*6a00*/  UIMAD UR35, UR46, 0x7e, URZ ;  /* 0x0000007e2e2378a4 */ /* 0x000fc6000f8e023f */
[----:B------:R-:W-:Y:S04]  /*6a10*/  STL [R1+0x4a0], R6 ;  /* 0x0004a00601007387 */ /* 0x000fe80000100800 */
[----:B------:R0:W-:Y:S01]  /*6a20*/  STL [R1+0xef0], R0 ;  /* 0x000ef00001007387 */ /* 0x0001e20000100800 */
[----:B------:R-:W-:-:S03]  /*6a30*/  USHF.R.S32.HI UR61, URZ, 0x1f, UR35 ;  /* 0x0000001f3f3d7899 */ /* 0x000fc60008011423 */
[----:B------:R2:W-:Y:S01]  /*6a40*/  STL [R1+0xef8], R2 ;  /* 0x000ef80201007387 */ /* 0x0005e20000100800 */
[----:B0-----:R-:W-:Y:S02]  /*6a50*/  IADD3.X R0, R6, UR34, RZ, P0, !PT ;  /* 0x0000002206007c10 */ /* 0x001fe400087fe4ff */
[----:B--2---:R-:W-:-:S03]  /*6a60*/  IADD3.X R2, R3, UR34, RZ, P1, !PT ;  /* 0x0000002203027c10 */ /* 0x004fc60008ffe4ff */
[----:B------:R0:W-:Y:S01]  /*6a70*/  STL [R1+0xeec], R0 ;  /* 0x000eec0001007387 */ /* 0x0001e20000100800 */
[----:B------:R-:W-:-:S03]  /*6a80*/  UIMAD UR34, UR46, 0x7d, URZ ;  /* 0x0000007d2e2278a4 */ /* 0x000fc6000f8e023f */
[----:B------:R2:W-:Y:S01]  /*6a90*/  STL [R1+0xef4], R2 ;  /* 0x000ef40201007387 */ /* 0x0005e20000100800 */
[----:B0-----:R-:W-:Y:S02]  /*6aa0*/  IADD3 R0, P0, R8, UR35, RZ ;  /* 0x0000002308007c10 */ /* 0x001fe4000ff1e0ff */
[----:B--2---:R-:W-:-:S03]  /*6ab0*/  IADD3 R2, P1, R5, UR35, RZ ;  /* 0x0000002305027c10 */ /* 0x004fc6000ff3e0ff */
        /* <DEDUP_REMOVED lines=606> */
[----:B------:R-:W-:-:S03]  /*90a0*/  USHF.L.U32 UR61, UR46, 0x6, URZ ;  /* 0x000000062e3d7899 */ /* 0x000fc6000800063f */
        /* <DEDUP_REMOVED lines=24> */
[----:B------:R-:W-:-:S03]  /*9230*/  UIMAD UR35, UR46, 0x3d, URZ ;  /* 0x0000003d2e2378a4 */ /* 0x000fc6000f8e023f */
[----:B------:R2:W-:Y:S01]  /*9240*/  STL [R1+0x12f8], R2 ;  /* 0x0012f80201007387 */ /* 0x0005e20000100800 */
[----:B0-----:R-:W-:Y:S02]  /*9250*/  IADD3.X R0, R6, UR61, RZ, P0, !PT ;  /* 0x0000003d06007c10 */ /* 0x001fe400087fe4ff */
[----:B--2---:R-:W-:-:S03]  /*9260*/  IADD3.X R2, R3, UR61, RZ, P1, !PT ;  /* 0x0000003d03027c10 */ /* 0x004fc60008ffe4ff */
[----:B------:R0:W-:Y:S01]  /*9270*/  STL [R1+0x12ec], R0 ;  /* 0x0012ec0001007387 */ /* 0x0001e20000100800 */
[----:B------:R-:W-:-:S03]  /*9280*/  USHF.R.S32.HI UR61, URZ, 0x1f, UR34 ;  /* 0x0000001f3f3d7899 */ /* 0x000fc60008011422 */
[----:B------:R2:W-:Y:S01]  /*9290*/  STL [R1+0x12f4], R2 ;  /* 0x0012f40201007387 */ /* 0x0005e20000100800 */
[----:B0-----:R-:W-:Y:S02]  /*92a0*/  IADD3 R0, P0, R8, UR34, RZ ;  /* 0x0000002208007c10 */ /* 0x001fe4000ff1e0ff */
[----:B--2---:R-:W-:-:S03]  /*92b0*/  IADD3 R2, P1, R5, UR34, RZ ;  /* 0x0000002205027c10 */ /* 0x004fc6000ff3e0ff */
[----:B------:R0:W-:Y:S01]  /*92c0*/  STL [R1+0x1300], R0 ;  /* 0x0013000001007387 */ /* 0x0001e20000100800 */
[----:B------:R-:W-:Y:S01]  /*92d0*/  IADD3 R4, P3, R5, UR35, RZ ;  /* 0x0000002305047c10 */ /* 0x000fe2000ff7e0ff */
[----:B------:R-:W-:Y:S02]  /*92e0*/  USHF.R.S32.HI UR34, URZ, 0x1f, UR35 ;  /* 0x0000001f3f227899 */ /* 0x000fe40008011423 */
[----:B------:R2:W-:Y:S01]  /*92f0*/  STL [R1+0x1308], R2 ;  /* 0x0013080201007387 */ /* 0x0005e20000100800 */
[----:B0-----:R-:W-:Y:S01]  /*9300*/  IADD3 R0, P2, R8, UR35, RZ ;  /* 0x0000002308007c10 */ /* 0x001fe2000ff5e0ff */
[----:B-1----:R-:W-:Y:S01]  /*9310*/  VIADD R26, R26, 0x7f ;  /* 0x0000007f1a1a7836 */ /* 0x002fe20000000000 */
[----:B------:R-:W0:Y:S01]  /*9320*/  S2R R7, SR_TID.X ;  /* 0x0000000000077919 */ /* 0x000e220000002100 */
[----:B------:R-:W-:Y:S01]  /*9330*/  UIMAD UR7, UR7, 0x39, URZ ;  /* 0x00000039070778a4 */ /* 0x000fe2000f8e023f */
[----:B--2---:R-:W-:Y:S01]  /*9340*/  IADD3.X R2, R6, UR61, RZ, P0, !PT ;  /* 0x0000003d06027c10 */ /* 0x004fe200087fe4ff */
[----:B------:R-:W-:Y:S01]  /*9350*/  UIMAD UR6, UR6, 0x18, URZ ;  /* 0x00000018060678a4 */ /* 0x000fe2000f8e023f */
[----:B------:R1:W-:Y:S01]  /*9360*/  STL [R1+0x1310], R0 ;  /* 0x0013100001007387 */ /* 0x0003e20000100800 */
[----:B------:R-:W-:-:S02]  /*9370*/  UIMAD UR14, UR14, 0x17, URZ ;  /* 0x000000170e0e78a4 */ /* 0x000fc4000f8e023f */
[----:B------:R-:W-:Y:S01]  /*9380*/  UIMAD UR59, UR59, 0x16, URZ ;  /* 0x000000163b3b78a4 */ /* 0x000fe2000f8e023f */
[----:B------:R-:W-:Y:S01]  /*9390*/  STL [R1+0x1318], R4 ;  /* 0x0013180401007387 */ /* 0x000fe20000100800 */
[----:B------:R-:W-:Y:S02]  /*93a0*/  UIMAD UR57, UR57, 0x15, URZ ;  /* 0x00000015393978a4 */ /* 0x000fe4000f8e023f */
[----:B------:R-:W-:Y:S02]  /*93b0*/  UIMAD UR55, UR55, 0x14, URZ ;  /* 0x00000014373778a4 */ /* 0x000fe4000f8e023f */
[----:B------:R-:W-:Y:S01]  /*93c0*/  UIMAD UR53, UR53, 0x13, URZ ;  /* 0x00000013353578a4 */ /* 0x000fe2000f8e023f */
[----:B-1----:R-:W-:Y:S01]  /*93d0*/  IADD3.X R0, R3, UR61, RZ, P1, !PT ;  /* 0x0000003d03007c10 */ /* 0x002fe20008ffe4ff */
[----:B------:R1:W-:Y:S01]  /*93e0*/  STL [R1+0x12fc], R2 ;  /* 0x0012fc0201007387 */ /* 0x0003e20000100800 */
[----:B------:R-:W-:Y:S02]  /*93f0*/  UIMAD UR61, UR46, 0x3c, URZ ;  /* 0x0000003c2e3d78a4 */ /* 0x000fe4000f8e023f */
[----:B------:R-:W-:Y:S01]  /*9400*/  UIMAD UR51, UR51, 0x12, URZ ;  /* 0x00000012333378a4 */ /* 0x000fe2000f8e023f */
[----:B------:R2:W-:Y:S01]  /*9410*/  STL [R1+0x1304], R0 ;  /* 0x0013040001007387 */ /* 0x0005e20000100800 */
[----:B------:R-:W-:-:S02]  /*9420*/  UIMAD UR49, UR49, 0x11, URZ ;  /* 0x00000011313178a4 */ /* 0x000fc4000f8e023f */
[----:B------:R-:W-:Y:S02]  /*9430*/  USHF.L.U32 UR47, UR47, 0x4, URZ ;  /* 0x000000042f2f7899 */ /* 0x000fe4000800063f */
[----:B------:R-:W-:Y:S01]  /*9440*/  UIMAD UR45, UR45, 0xf, URZ ;  /* 0x0000000f2d2d78a4 */ /* 0x000fe2000f8e023f */
[----:B-1----:R-:W-:Y:S01]  /*9450*/  IADD3.X R2, R6, UR34, RZ, P2, !PT ;  /* 0x0000002206027c10 */ /* 0x002fe200097fe4ff */
[----:B------:R-:W-:Y:S02]  /*9460*/  UIMAD UR43, UR43, 0xe, URZ ;  /* 0x0000000e2b2b78a4 */ /* 0x000fe4000f8e023f */
[----:B------:R-:W-:Y:S01]  /*9470*/  UIMAD UR41, UR41, 0xd, URZ ;  /* 0x0000000d292978a4 */ /* 0x000fe2000f8e023f */
[----:B--2---:R-:W-:Y:S01]  /*9480*/  IADD3.X R0, R3, UR34, RZ, P3, !PT ;  /* 0x0000002203007c10 */ /* 0x004fe20009ffe4ff */
[----:B------:R1:W-:Y:S01]  /*9490*/  STL [R1+0x130c], R2 ;  /* 0x00130c0201007387 */ /* 0x0003e20000100800 */
[----:B------:R-:W-:Y:S02]  /*94a0*/  USHF.R.S32.HI UR34, URZ, 0x1f, UR61 ;  /* 0x0000001f3f227899 */ /* 0x000fe4000801143d */
[----:B------:R-:W-:Y:S01]  /*94b0*/  UIMAD UR39, UR39, 0xc, URZ ;  /* 0x0000000c272778a4 */ /* 0x000fe2000f8e023f */
[----:B------:R2:W-:Y:S01]  /*94c0*/  STL [R1+0x1314], R0 ;  /* 0x0013140001007387 */ /* 0x0005e20000100800 */
[----:B------:R-:W-:-:S02]  /*94d0*/  UIMAD UR37, UR37, 0xb, URZ ;  /* 0x0000000b252578a4 */ /* 0x000fc4000f8e023f */
[----:B------:R-:W-:Y:S02]  /*94e0*/  UIMAD UR31, UR31, 0xa, URZ ;  /* 0x0000000a1f1f78a4 */ /* 0x000fe4000f8e023f */
[----:B------:R-:W-:Y:S01]  /*94f0*/  UIMAD UR29, UR29, 0x9, URZ ;  /* 0x000000091d1d78a4 */ /* 0x000fe2000f8e023f */
[----:B-1----:R-:W-:Y:S01]  /*9500*/  IADD3 R2, P0, R8, UR61, RZ ;  /* 0x0000003d08027c10 */ /* 0x002fe2000ff1e0ff */
[----:B------:R-:W-:Y:S01]  /*9510*/  ULDC UR35, c[0x0][0x238] ;  /* 0x00008e0000237ab9 */ /* 0x000fe20000000800 */
[----:B--2---:R-:W-:-:S03]  /*9520*/  IADD3 R0, P1, R5, UR61, RZ ;  /* 0x0000003d05007c10 */ /* 0x004fc6000ff3e0ff */
[----:B------:R1:W-:Y:S04]  /*9530*/  STL [R1+0x1320], R2 ;  /* 0x0013200201007387 */ /* 0x0003e80000100800 */
[----:B------:R2:W-:Y:S01]  /*9540*/  STL [R1+0x1328], R0 ;  /* 0x0013280001007387 */ /* 0x0005e20000100800 */
[----:B-1----:R-:W-:Y:S02]  /*9550*/  IADD3.X R2, R6, UR34, RZ, P0, !PT ;  /* 0x0000002206027c10 */ /* 0x002fe400087fe4ff */
[----:B--2---:R-:W-:-:S03]  /*9560*/  IADD3.X R0, R3, UR34, RZ, P1, !PT ;  /* 0x0000002203007c10 */ /* 0x004fc60008ffe4ff */
[----:B------:R1:W-:Y:S01]  /*9570*/  STL [R1+0x131c], R2 ;  /* 0x00131c0201007387 */ /* 0x0003e20000100800 */
[----:B------:R-:W-:Y:S02]  /*9580*/  USHF.R.S32.HI UR61, URZ, 0x1f, UR22 ;  /* 0x0000001f3f3d7899 */ /* 0x000fe40008011416 */
[----:B------:R-:W-:Y:S01]  /*9590*/  USHF.L.U32 UR35, UR35, 0x3, URZ ;  /* 0x0000000323237899 */ /* 0x000fe2000800063f */
[----:B------:R2:W-:Y:S01]  /*95a0*/  STL [R1+0x1324], R0 ;  /* 0x0013240001007387 */ /* 0x0005e20000100800 */
[----:B------:R-:W-:Y:S01]  /*95b0*/  ULDC UR34, c[0x0][0x238] ;  /* 0x00008e0000227ab9 */ /* 0x000fe20000000800 */
[----:B-1----:R-:W-:Y:S02]  /*95c0*/  IADD3 R2, P0, R8, UR22, RZ ;  /* 0x0000001608027c10 */ /* 0x002fe4000ff1e0ff */
[----:B--2---:R-:W-:-:S03]  /*95d0*/  IADD3 R0, P1, R5, UR22, RZ ;  /* 0x0000001605007c10 */ /* 0x004fc6000ff3e0ff */
[----:B------:R-:W-:Y:S01]  /*95e0*/  STL [R1+0x1330], R2 ;  /* 0x0013300201007387 */ /* 0x000fe20000100800 */
[----:B------:R-:W-:Y:S01]  /*95f0*/  UIMAD UR34, UR34, 0x7, URZ ;  /* 0x00000007222278a4 */ /* 0x000fe2000f8e023f */
[----:B------:R-:W-:Y:S02]  /*9600*/  ULDC UR22, c[0x0][0x238] ;  /* 0x00008e0000167ab9 */ /* 0x000fe40000000800 */
[----:B------:R1:W-:Y:S02]  /*9610*/  STL [R1+0x1338], R0 ;  /* 0x0013380001007387 */ /* 0x0003e40000100800 */
[----:B-1----:R-:W-:-:S05]  /*9620*/  IADD3.X R0, R6, UR61, RZ, P0, !PT ;  /* 0x0000003d06007c10 */ /* 0x002fca00087fe4ff */
[----:B------:R1:W-:Y:S01]  /*9630*/  STL [R1+0x132c], R0 ;  /* 0x00132c0001007387 */ /* 0x0003e20000100800 */
[----:B------:R-:W-:Y:S02]  /*9640*/  IADD3 R4, P0, R8, UR24, RZ ;  /* 0x0000001808047c10 */ /* 0x000fe4000ff1e0ff */
[----:B-1----:R-:W-:Y:S02]  /*9650*/  IADD3.X R0, R3, UR61, RZ, P1, !PT ;  /* 0x0000003d03007c10 */ /* 0x002fe40008ffe4ff */
[----:B0-----:R-:W-:Y:S01]  /*9660*/  LOP3.LUT R2, R7, 0x3, RZ, 0xc0, !PT ;  /* 0x0000000307027812 */ /* 0x001fe200078ec0ff */
[----:B------:R-:W-:Y:S01]  /*9670*/  UIMAD UR22, UR22, 0x6, URZ ;  /* 0x00000006161678a4 */ /* 0x000fe2000f8e023f */
[----:B------:R-:W-:Y:S01]  /*9680*/  IADD3 R9, P1, R5, UR24, RZ ;  /* 0x0000001805097c10 */ /* 0x000fe2000ff3e0ff */
[----:B------:R0:W-:Y:S01]  /*9690*/  STL [R1+0x1334], R0 ;  /* 0x0013340001007387 */ /* 0x0001e20000100800 */
[----:B------:R-:W-:-:S03]  /*96a0*/  ULDC UR61, c[0x0][0x238] ;  /* 0x00008e00003d7ab9 */ /* 0x000fc60000000800 */
[----:B------:R-:W-:Y:S01]  /*96b0*/  STL [R1+0x1340], R4 ;  /* 0x0013400401007387 */ /* 0x000fe20000100800 */
[----:B0-----:R-:W-:-:S03]  /*96c0*/  SHF.R.S32.HI R0, RZ, 0x1f, R26 ;  /* 0x0000001fff007819 */ /* 0x001fc6000001141a */
[----:B------:R0:W-:Y:S02]  /*96d0*/  STL [R1+0x1348], R9 ;  /* 0x0013480901007387 */ /* 0x0001e40000100800 */
[----:B0-----:R-:W-:Y:S02]  /*96e0*/  LEA.HI R9, R0, R26, RZ, 0x7 ;  /* 0x0000001a00097211 */ /* 0x001fe400078f38ff */
[----:B------:R-:W2:Y:S01]  /*96f0*/  LDL R26, [R1+0x2c] ;  /* 0x00002c00011a7983 */ /* 0x000ea20000100800 */
[----:B------:R-:W-:Y:S01]  /*9700*/  USHF.R.S32.HI UR24, URZ, 0x1f, UR24 ;  /* 0x0000001f3f187899 */ /* 0x000fe20008011418 */
[----:B------:R-:W-:Y:S01]  /*9710*/  SHF.R.U32.HI R4, RZ, 0x2, R7 ;  /* 0x00000002ff047819 */ /* 0x000fe20000011607 */
[----:B------:R-:W-:-:S03]  /*9720*/  IMAD R0, R2, 0x220, RZ ;  /* 0x0000022002007824 */ /* 0x000fc600078e02ff */
[----:B------:R-:W-:Y:S02]  /*9730*/  SGXT.U32 R2, R4, 0x3 ;  /* 0x000000030402781a */ /* 0x000fe40000000000 */
[----:B------:R-:W-:Y:S02]  /*9740*/  IADD3.X R9, R6, UR24, RZ, P0, !PT ;  /* 0x0000001806097c10 */ /* 0x000fe400087fe4ff */
[----:B------:R-:W-:Y:S01]  /*9750*/  IADD3.X R4, R3, UR24, RZ, P1, !PT ;  /* 0x0000001803047c10 */ /* 0x000fe20008ffe4ff */
[----:B------:R-:W-:Y:S01]  /*9760*/  USHF.R.S32.HI UR24, URZ, 0x1f, UR7 ;  /* 0x0000001f3f187899 */ /* 0x000fe20008011407 */
[----:B------:R-:W-:Y:S01]  /*9770*/  LOP3.LUT R0, R0, R2, RZ, 0xfc, !PT ;  /* 0x0000000200007212 */ /* 0x000fe200078efcff */
[----:B------:R-:W-:Y:S01]  /*9780*/  STL [R1+0x133c], R9 ;  /* 0x00133c0901007387 */ /* 0x000fe20000100800 */
[----:B------:R-:W-:-:S03]  /*9790*/  IADD3 R2, P0, R8, UR7, RZ ;  /* 0x0000000708027c10 */ /* 0x000fc6000ff1e0ff */
[----:B------:R0:W-:Y:S04]  /*97a0*/  STL [R1+0x1344], R4 ;  /* 0x0013440401007387 */ /* 0x0001e80000100800 */
[----:B------:R1:W-:Y:S01]  /*97b0*/  STL [R1+0x1350], R2 ;  /* 0x0013500201007387 */ /* 0x0003e20000100800 */
[----:B0-----:R-:W-:Y:S01]  /*97c0*/  IADD3 R4, P1, R5, UR7, RZ ;  /* 0x0000000705047c10 */ /* 0x001fe2000ff3e0ff */
[----:B------:R-:W-:Y:S01]  /*97d0*/  UIMAD UR61, UR61, 0x5, URZ ;  /* 0x000000053d3d78a4 */ /* 0x000fe2000f8e023f */
[----:B------:R-:W-:Y:S01]  /*97e0*/  IADD3.X R9, R6, UR24, RZ, P0, !PT ;  /* 0x0000001806097c10 */ /* 0x000fe200087fe4ff */
[----:B------:R-:W-:Y:S02]  /*97f0*/  ULDC UR7, c[0x0][0x238] ;  /* 0x00008e0000077ab9 */ /* 0x000fe40000000800 */
[----:B------:R0:W-:Y:S01]  /*9800*/  STL [R1+0x1358], R4 ;  /* 0x0013580401007387 */ /* 0x0001e20000100800 */
[----:B-1----:R-:W-:-:S03]  /*9810*/  LOP3.LUT R2, R7, 0x7, RZ, 0xc0, !PT ;  /* 0x0000000707027812 */ /* 0x002fc600078ec0ff */
[----:B------:R1:W-:Y:S01]  /*9820*/  STL [R1+0x134c], R9 ;  /* 0x00134c0901007387 */ /* 0x0003e20000100800 */
[----:B0-----:R-:W-:Y:S01]  /*9830*/  IADD3.X R4, R3, UR24, RZ, P1, !PT ;  /* 0x0000001803047c10 */ /* 0x001fe20008ffe4ff */
[----:B------:R-:W-:Y:S02]  /*9840*/  USHF.R.S32.HI UR24, URZ, 0x1f, UR20 ;  /* 0x0000001f3f187899 */ /* 0x000fe40008011414 */
[----:B-1----:R-:W-:Y:S02]  /*9850*/  IADD3 R9, P0, R8, UR20, RZ ;  /* 0x0000001408097c10 */ /* 0x002fe4000ff1e0ff */
[----:B------:R0:W-:Y:S01]  /*9860*/  STL [R1+0x1354], R4 ;  /* 0x0013540401007387 */ /* 0x0001e20000100800 */
[----:B------:R-:W-:-:S03]  /*9870*/  IMAD R2, R2, 0x90, RZ ;  /* 0x0000009002027824 */ /* 0x000fc600078e02ff */
[----:B------:R-:W3:Y:S01]  /*9880*/  LDL R8, [R1+0x58] ;  /* 0x0000580001087983 */ /* 0x000ee20000100800 */
[----:B0-----:R-:W-:-:S03]  /*9890*/  IADD3 R4, P1, R5, UR20, RZ ;  /* 0x0000001405047c10 */ /* 0x001fc6000ff3e0ff */
[----:B------:R0:W-:Y:S01]  /*98a0*/  STL [R1+0x1360], R9 ;  /* 0x0013600901007387 */ /* 0x0001e20000100800 */
[----:B------:R-:W-:Y:S01]  /*98b0*/  IADD3.X R6, R6, UR24, RZ, P0, !PT ;  /* 0x0000001806067c10 */ /* 0x000fe200087fe4ff */
[----:B------:R-:W-:Y:S02]  /*98c0*/  USHF.L.U32 UR7, UR7, 0x2, URZ ;  /* 0x0000000207077899 */ /* 0x000fe4000800063f */
[----:B------:R1:W-:Y:S01]  /*98d0*/  STL [R1+0x1368], R4 ;  /* 0x0013680401007387 */ /* 0x0003e20000100800 */
[----:B------:R-:W-:Y:S01]  /*98e0*/  IADD3.X R3, R3, UR24, RZ, P1, !PT ;  /* 0x0000001803037c10 */ /* 0x000fe20008ffe4ff */
[----:B------:R-:W-:Y:S01]  /*98f0*/  ULDC UR20, c[0x0][0x238] ;  /* 0x00008e0000147ab9 */ /* 0x000fe20000000800 */
[----:B------:R-:W-:Y:S01]  /*9900*/  SHF.R.U32.HI R5, RZ, 0x1, R7 ;  /* 0x00000001ff057819 */ /* 0x000fe20000011607 */
[----:B------:R-:W-:Y:S01]  /*9910*/  ULDC UR24, c[0x0][0x238] ;  /* 0x00008e0000187ab9 */ /* 0x000fe20000000800 */
[----:B0-----:R-:W4:Y:S01]  /*9920*/  LDL R9, [R1+0x60] ;  /* 0x0000600001097983 */ /* 0x001f220000100800 */
[----:B-1----:R-:W-:-:S03]  /*9930*/  IMAD.SHL.U32 R4, R7, 0x2, RZ ;  /* 0x0000000207047824 */ /* 0x002fc600078e00ff */
[----:B------:R-:W-:Y:S02]  /*9940*/  STL [R1+0x135c], R6 ;  /* 0x00135c0601007387 */ /* 0x000fe40000100800 */
[----:B------:R-:W-:Y:S02]  /*9950*/  LOP3.LUT R2, R2, 0x30, R4, 0x78, !PT ;  /* 0x0000003002027812 */ /* 0x000fe400078e7804 */
[----:B------:R-:W-:Y:S01]  /*9960*/  STL [R1+0x1364], R3 ;  /* 0x0013640301007387 */ /* 0x000fe20000100800 */
[----:B------:R-:W-:-:S03]  /*9970*/  LOP3.LUT R0, R0, 0x10, R5, 0xf8, !PT ;  /* 0x0000001000007812 */ /* 0x000fc600078ef805 */
[----:B------:R-:W5:Y:S04]  /*9980*/  LDL R13, [R1+0x68] ;  /* 0x00006800010d7983 */ /* 0x000f680000100800 */
[----:B------:R0:W-:Y:S01]  /*9990*/  STL [R1+0x514], R2 ;  /* 0x0005140201007387 */ /* 0x0001e20000100800 */
[----:B------:R-:W-:-:S03]  /*99a0*/  SHF.R.S32.HI R5, RZ, 0x1f, R12 ;  /* 0x0000001fff057819 */ /* 0x000fc6000001140c */
[----:B------:R-:W-:Y:S01]  /*99b0*/  STL [R1+0x1470], R0 ;  /* 0x0014700001007387 */ /* 0x000fe20000100800 */
[----:B0-----:R-:W-:-:S05]  /*99c0*/  SHF.R.S32.HI R2, RZ, 0x1f, R29 ;  /* 0x0000001fff027819 */ /* 0x001fca000001141d */
[----:B------:R-:W-:Y:S04]  /*99d0*/  STL [R1+0x14a4], R2 ;  /* 0x0014a40201007387 */ /* 0x000fe80000100800 */
[----:B------:R-:W-:Y:S04]  /*99e0*/  STL [R1+0x14a0], R29 ;  /* 0x0014a01d01007387 */ /* 0x000fe80000100800 */
[----:B------:R-:W5:Y:S04]  /*99f0*/  LDL R14, [R1+0x90] ;  /* 0x00009000010e7983 */ /* 0x000f680000100800 */
[----:B------:R-:W5:Y:S01]  /*9a00*/  LDL R15, [R1+0x94] ;  /* 0x00009400010f7983 */ /* 0x000f620000100800 */
[----:B--2---:R-:W-:-:S03]  /*9a10*/  SHF.R.S32.HI R4, RZ, 0x1f, R26 ;  /* 0x0000001fff047819 */ /* 0x004fc6000001141a */
[----:B------:R-:W2:Y:S04]  /*9a20*/  LDL R26, [R1+0x8c] ;  /* 0x00008c00011a7983 */ /* 0x000ea80000100800 */
[----:B------:R-:W-:Y:S04]  /*9a30*/  STL [R1+0x14a8], R4 ;  /* 0x0014a80401007387 */ /* 0x000fe80000100800 */
[----:B------:R-:W-:Y:S04]  /*9a40*/  STL [R1+0x14ac], R12 ;  /* 0x0014ac0c01007387 */ /* 0x000fe80000100800 */
[----:B------:R0:W-:Y:S04]  /*9a50*/  STL [R1+0x1480], R5 ;  /* 0x0014800501007387 */ /* 0x0001e80000100800 */
[----:B0-----:R-:W3:Y:S02]  /*9a60*/  LDL.LU R5, [R1+0x34] ;  /* 0x0000340001057983 */ /* 0x001ee40000300800 */
[----:B---3--:R-:W-:-:S02]  /*9a70*/  SHF.R.S32.HI R6, RZ, 0x1f, R5 ;  /* 0x0000001fff067819 */ /* 0x008fc40000011405 */
[----:B------:R-:W-:Y:S04]  /*9a80*/  STL [R1+0x14b0], R5 ;  /* 0x0014b00501007387 */ /* 0x000fe80000100800 */
[----:B------:R0:W-:Y:S04]  /*9a90*/  STL [R1+0x147c], R6 ;  /* 0x00147c0601007387 */ /* 0x0001e80000100800 */
[----:B0-----:R-:W3:Y:S01]  /*9aa0*/  LDL.LU R6, [R1+0x50] ;  /* 0x0000500001067983 */ /* 0x001ee20000300800 */
[----:B------:R-:W-:Y:S02]  /*9ab0*/  SHF.R.S32.HI R8, RZ, 0x1f, R8 ;  /* 0x0000001fff087819 */ /* 0x000fe40000011408 */
[----:B----4-:R-:W-:-:S02]  /*9ac0*/  SHF.R.S32.HI R9, RZ, 0x1f, R9 ;  /* 0x0000001fff097819 */ /* 0x010fc40000011409 */
[----:B-----5:R-:W-:Y:S02]  /*9ad0*/  SHF.R.S32.HI R10, RZ, 0x1f, R13 ;  /* 0x0000001fff0a7819 */ /* 0x020fe4000001140d */
[----:B---3--:R-:W-:-:S05]  /*9ae0*/  SHF.R.S32.HI R7, RZ, 0x1f, R6 ;  /* 0x0000001fff077819 */ /* 0x008fca0000011406 */
[----:B------:R-:W-:Y:S04]  /*9af0*/  STL [R1+0x14b8], R7 ;  /* 0x0014b80701007387 */ /* 0x000fe80000100800 */
[----:B------:R-:W-:Y:S04]  /*9b00*/  STL [R1+0x14b4], R6 ;  /* 0x0014b40601007387 */ /* 0x000fe80000100800 */
[----:B------:R-:W3:Y:S04]  /*9b10*/  LDL R17, [R1+0x98] ;  /* 0x0000980001117983 */ /* 0x000ee80000100800 */
[----:B------:R-:W-:Y:S04]  /*9b20*/  STL [R1+0x1478], R8 ;  /* 0x0014780801007387 */ /* 0x000fe80000100800 */
[----:B------:R-:W4:Y:S04]  /*9b30*/  LDL R27, [R1+0x88] ;  /* 0x00008800011b7983 */ /* 0x000f280000100800 */
[----:B------:R-:W5:Y:S04]  /*9b40*/  LDL R19, [R1+0x84] ;  /* 0x0000840001137983 */ /* 0x000f680000100800 */
[----:B------:R-:W-:Y:S04]  /*9b50*/  STL [R1+0x14bc], R9 ;  /* 0x0014bc0901007387 */ /* 0x000fe80000100800 */
[----:B------:R-:W5:Y:S04]  /*9b60*/  LDL R20, [R1+0x80] ;  /* 0x0000800001147983 */ /* 0x000f680000100800 */
[----:B------:R-:W5:Y:S04]  /*9b70*/  LDL R21, [R1+0x78] ;  /* 0x0000780001157983 */ /* 0x000f680000100800 */
[----:B------:R-:W5:Y:S04]  /*9b80*/  LDL R22, [R1+0x74] ;  /* 0x0000740001167983 */ /* 0x000f680000100800 */
[----:B------:R-:W5:Y:S04]  /*9b90*/  LDL R23, [R1+0x70] ;  /* 0x0000700001177983 */ /* 0x000f680000100800 */
[----:B------:R-:W5:Y:S04]  /*9ba0*/  LDL R24, [R1+0x6c] ;  /* 0x00006c0001187983 */ /* 0x000f680000100800 */
[----:B------:R-:W5:Y:S04]  /*9bb0*/  LDL R25, [R1+0x64] ;  /* 0x0000640001197983 */ /* 0x000f680000100800 */
[----:B------:R0:W-:Y:S04]  /*9bc0*/  STL [R1+0x1474], R10 ;  /* 0x0014740a01007387 */ /* 0x0001e80000100800 */
[----:B0-----:R-:W4:Y:S01]  /*9bd0*/  LDL.LU R10, [R1+0x7c] ;  /* 0x00007c00010a7983 */ /* 0x001f220000300800 */
[----:B--2---:R-:W-:-:S02]  /*9be0*/  SHF.R.S32.HI R13, RZ, 0x1f, R26 ;  /* 0x0000001fff0d7819 */ /* 0x004fc4000001141a */
[----:B------:R-:W-:Y:S02]  /*9bf0*/  SHF.R.S32.HI R14, RZ, 0x1f, R14 ;  /* 0x0000001fff0e7819 */ /* 0x000fe4000001140e */
[----:B------:R-:W-:Y:S02]  /*9c00*/  SHF.R.S32.HI R15, RZ, 0x1f, R15 ;  /* 0x0000001fff0f7819 */ /* 0x000fe4000001140f */
[----:B---3--:R-:W-:Y:S02]  /*9c10*/  SHF.R.S32.HI R17, RZ, 0x1f, R17 ;  /* 0x0000001fff117819 */ /* 0x008fe40000011411 */
[----:B----4-:R-:W-:-:S05]  /*9c20*/  SHF.R.S32.HI R11, RZ, 0x1f, R10 ;  /* 0x0000001fff0b7819 */ /* 0x010fca000001140a */
[----:B------:R-:W-:Y:S04]  /*9c30*/  STL [R1+0x14c4], R11 ;  /* 0x0014c40b01007387 */ /* 0x000fe80000100800 */
[----:B------:R-:W-:Y:S04]  /*9c40*/  STL [R1+0x14c0], R10 ;  /* 0x0014c00a01007387 */ /* 0x000fe80000100800 */
[----:B------:R-:W2:Y:S04]  /*9c50*/  LDL R26, [R1+0x5c] ;  /* 0x00005c00011a7983 */ /* 0x000ea80000100800 */
[----:B------:R-:W-:Y:S04]  /*9c60*/  STL [R1+0x14c8], R13 ;  /* 0x0014c80d01007387 */ /* 0x000fe80000100800 */
[----:B------:R-:W3:Y:S04]  /*9c70*/  LDL R28, [R1+0x54] ;  /* 0x00005400011c7983 */ /* 0x000ee80000100800 */
[----:B------:R-:W4:Y:S04]  /*9c80*/  LDL R4, [R1+0x4c] ;  /* 0x00004c0001047983 */ /* 0x000f280000100800 */
[----:B------:R-:W4:Y:S04]  /*9c90*/  LDL R29, [R1+0x48] ;  /* 0x00004800011d7983 */ /* 0x000f280000100800 */
[----:B------:R-:W4:Y:S04]  /*9ca0*/  LDL R2, [R1+0x44] ;  /* 0x0000440001027983 */ /* 0x000f280000100800 */
[----:B------:R-:W4:Y:S04]  /*9cb0*/  LDL R0, [R1+0x40] ;  /* 0x0000400001007983 */ /* 0x000f280000100800 */
[----:B------:R-:W4:Y:S04]  /*9cc0*/  LDL R16, [R1+0x3c] ;  /* 0x00003c0001107983 */ /* 0x000f280000100800 */
[----:B------:R-:W-:Y:S04]  /*9cd0*/  STL [R1+0x14cc], R14 ;  /* 0x0014cc0e01007387 */ /* 0x000fe80000100800 */
[----:B------:R-:W4:Y:S01]  /*9ce0*/  LDL R3, [R1+0x38] ;  /* 0x0000380001037983 */ /* 0x000f220000100800 */
[----:B------:R-:W-:-:S02]  /*9cf0*/  SHF.R.S32.HI R18, RZ, 0x1f, R27 ;  /* 0x0000001fff127819 */ /* 0x000fc4000001141b */
[----:B-----5:R-:W-:Y:S01]  /*9d00*/  SHF.R.S32.HI R19, RZ, 0x1f, R19 ;  /* 0x0000001fff137819 */ /* 0x020fe20000011413 */
[----:B------:R-:W-:Y:S01]  /*9d10*/  STL [R1+0x14d0], R15 ;  /* 0x0014d00f01007387 */ /* 0x000fe20000100800 */
[----:B------:R-:W-:Y:S02]  /*9d20*/  SHF.R.S32.HI R20, RZ, 0x1f, R20 ;  /* 0x0000001fff147819 */ /* 0x000fe40000011414 */
[----:B------:R-:W-:Y:S01]  /*9d30*/  SHF.R.S32.HI R21, RZ, 0x1f, R21 ;  /* 0x0000001fff157819 */ /* 0x000fe20000011415 */
[----:B------:R-:W-:Y:S01]  /*9d40*/  STL [R1+0x14d4], R17 ;  /* 0x0014d41101007387 */ /* 0x000fe20000100800 */
[----:B------:R-:W-:Y:S02]  /*9d50*/  SHF.R.S32.HI R22, RZ, 0x1f, R22 ;  /* 0x0000001fff167819 */ /* 0x000fe40000011416 */
[----:B------:R-:W-:Y:S01]  /*9d60*/  SHF.R.S32.HI R23, RZ, 0x1f, R23 ;  /* 0x0000001fff177819 */ /* 0x000fe20000011417 */
[----:B------:R-:W-:Y:S01]  /*9d70*/  STL [R1+0x14d8], R18 ;  /* 0x0014d81201007387 */ /* 0x000fe20000100800 */
[----:B------:R-:W-:-:S02]  /*9d80*/  SHF.R.S32.HI R24, RZ, 0x1f, R24 ;  /* 0x0000001fff187819 */ /* 0x000fc40000011418 */
[----:B------:R-:W-:Y:S01]  /*9d90*/  SHF.R.S32.HI R25, RZ, 0x1f, R25 ;  /* 0x0000001fff197819 */ /* 0x000fe20000011419 */
[----:B------:R-:W-:Y:S04]  /*9da0*/  STL [R1+0x14dc], R19 ;  /* 0x0014dc1301007387 */ /* 0x000fe80000100800 */
[----:B------:R-:W-:Y:S04]  /*9db0*/  STL [R1+0x14e0], R20 ;  /* 0x0014e01401007387 */ /* 0x000fe80000100800 */
[----:B------:R-:W-:Y:S04]  /*9dc0*/  STL [R1+0x14e4], R21 ;  /* 0x0014e41501007387 */ /* 0x000fe80000100800 */
[----:B------:R-:W-:Y:S04]  /*9dd0*/  STL [R1+0x14e8], R22 ;  /* 0x0014e81601007387 */ /* 0x000fe80000100800 */
[----:B------:R-:W-:Y:S04]  /*9de0*/  STL [R1+0x14ec], R23 ;  /* 0x0014ec1701007387 */ /* 0x000fe80000100800 */
[----:B------:R-:W-:Y:S04]  /*9df0*/  STL [R1+0x14f0], R24 ;  /* 0x0014f01801007387 */ /* 0x000fe80000100800 */
[----:B------:R-:W-:Y:S04]  /*9e00*/  STL [R1+0x14f4], R25 ;  /* 0x0014f41901007387 */ /* 0x000fe80000100800 */
[----:B------:R-:W5:Y:S01]  /*9e10*/  LDL R27, [R1+0x28] ;  /* 0x00002800011b7983 */ /* 0x000f620000100800 */
[----:B--2---:R-:W-:-:S02]  /*9e20*/  SHF.R.S32.HI R26, RZ, 0x1f, R26 ;  /* 0x0000001fff1a7819 */ /* 0x004fc4000001141a */
[----:B---3--:R-:W-:-:S03]  /*9e30*/  SHF.R.S32.HI R28, RZ, 0x1f, R28 ;  /* 0x0000001fff1c7819 */ /* 0x008fc6000001141c */
[----:B------:R-:W-:Y:S01]  /*9e40*/  STL [R1+0x14f8], R26 ;  /* 0x0014f81a01007387 */ /* 0x000fe20000100800 */
[----:B----4-:R-:W-:-:S03]  /*9e50*/  SHF.R.S32.HI R6, RZ, 0x1f, R4 ;  /* 0x0000001fff067819 */ /* 0x010fc60000011404 */
[----:B------:R0:W-:Y:S01]  /*9e60*/  STL [R1+0x14fc], R28 ;  /* 0x0014fc1c01007387 */ /* 0x0001e20000100800 */
[----:B------:R-:W-:-:S03]  /*9e70*/  SHF.R.S32.HI R5, RZ, 0x1f, R29 ;  /* 0x0000001fff057819 */ /* 0x000fc6000001141d */
[----:B------:R-:W-:Y:S01]  /*9e80*/  STL [R1], R6 ;  /* 0x0000000601007387 */ /* 0x000fe20000100800 */
[----:B------:R-:W-:-:S03]  /*9e90*/  SHF.R.S32.HI R4, RZ, 0x1f, R2 ;  /* 0x0000001fff047819 */ /* 0x000fc60000011402 */
[----:B------:R-:W-:Y:S01]  /*9ea0*/  STL [R1+0x9c], R5 ;  /* 0x00009c0501007387 */ /* 0x000fe20000100800 */
[----:B------:R-:W-:-:S03]  /*9eb0*/  SHF.R.S32.HI R0, RZ, 0x1f, R0 ;  /* 0x0000001fff007819 */ /* 0x000fc60000011400 */
[----:B------:R-:W-:Y:S01]  /*9ec0*/  STL [R1+0xa8], R4 ;  /* 0x0000a80401007387 */ /* 0x000fe20000100800 */
[----:B------:R-:W-:-:S03]  /*9ed0*/  SHF.R.S32.HI R2, RZ, 0x1f, R16 ;  /* 0x0000001fff027819 */ /* 0x000fc60000011410 */
[----:B0-----:R-:W2:Y:S04]  /*9ee0*/  LDL R28, [R1+0x24] ;  /* 0x00002400011c7983 */ /* 0x001ea80000100800 */
[----:B------:R0:W-:Y:S04]  /*9ef0*/  STL [R1+0xb4], R0 ;  /* 0x0000b40001007387 */ /* 0x0001e80000100800 */
[----:B0-----:R-:W3:Y:S04]  /*9f00*/  LDL R0, [R1+0x20] ;  /* 0x0000200001007983 */ /* 0x001ee80000100800 */
[----:B------:R0:W-:Y:S04]  /*9f10*/  STL [R1+0xbc], R2 ;  /* 0x0000bc0201007387 */ /* 0x0001e80000100800 */
[----:B------:R-:W4:Y:S04]  /*9f20*/  LDL R26, [R1+0x1c] ;  /* 0x00001c00011a7983 */ /* 0x000f280000100800 */
[----:B------:R-:W4:Y:S01]  /*9f30*/  LDL R25, [R1+0x18] ;  /* 0x0000180001197983 */ /* 0x000f220000100800 */
[----:B0-----:R-:W-:-:S05]  /*9f40*/  SHF.R.S32.HI R2, RZ, 0x1f, R3 ;  /* 0x0000001fff027819 */ /* 0x001fca0000011403 */
[----:B------:R5:W-:Y:S04]  /*9f50*/  STL [R1+0xc8], R2 ;  /* 0x0000c80201007387 */ /* 0x000be80000100800 */
[----:B------:R-:W4:Y:S04]  /*9f60*/  LDL R24, [R1+0x14] ;  /* 0x0000140001187983 */ /* 0x000f280000100800 */
        /* <DEDUP_REMOVED lines=13> */
[----:B------:R-:W4:Y:S01]  /*a040*/  LDL R7, [R1+0xd8] ;  /* 0x0000d80001077983 */ /* 0x000f220000100800 */
[----:B-----5:R-:W-:-:S03]  /*a050*/  SHF.R.S32.HI R2, RZ, 0x1f, R27 ;  /* 0x0000001fff027819 */ /* 0x020fc6000001141b */
[----:B------:R-:W5:Y:S04]  /*a060*/  LDL R6, [R1+0xdc] ;  /* 0x0000dc0001067983 */ /* 0x000f680000100800 */
[----:B------:R-:W5:Y:S04]  /*a070*/  LDL R8, [R1+0xe4] ;  /* 0x0000e40001087983 */ /* 0x000f680000100800 */
[----:B------:R-:W5:Y:S04]  /*a080*/  LDL R5, [R1+0xec] ;  /* 0x0000ec0001057983 */ /* 0x000f680000100800 */
[----:B------:R-:W5:Y:S04]  /*a090*/  LDL R12, [R1+0xf0] ;  /* 0x0000f000010c7983 */ /* 0x000f680000100800 */
[----:B------:R0:W-:Y:S04]  /*a0a0*/  STL [R1+0xd4], R2 ;  /* 0x0000d40201007387 */ /* 0x0001e80000100800 */
[----:B------:R-:W5:Y:S04]  /*a0b0*/  LDL R4, [R1+0xf8] ;  /* 0x0000f80001047983 */ /* 0x000f680000100800 */
[----:B------:R-:W5:Y:S04]  /*a0c0*/  LDL R29, [R1+0x104] ;  /* 0x00010400011d7983 */ /* 0x000f680000100800 */
[----:B0-----:R-:W5:Y:S04]  /*a0d0*/  LDL R2, [R1+0xfc] ;  /* 0x0000fc0001027983 */ /* 0x001f680000100800 */
[----:B------:R-:W5:Y:S04]  /*a0e0*/  LDL R16, [R1+0x108] ;  /* 0x0001080001107983 */ /* 0x000f680000100800 */
[----:B------:R-:W5:Y:S04]  /*a0f0*/  LDL R3, [R1+0x110] ;  /* 0x0001100001037983 */ /* 0x000f680000100800 */
[----:B------:R-:W5:Y:S01]  /*a100*/  LDL R27, [R1+0x118] ;  /* 0x00011800011b7983 */ /* 0x000f620000100800 */
[----:B--2---:R-:W-:-:S05]  /*a110*/  SHF.R.S32.HI R28, RZ, 0x1f, R28 ;  /* 0x0000001fff1c7819 */ /* 0x004fca000001141c */
[----:B------:R0:W-:Y:S01]  /*a120*/  STL [R1+0xe0], R28 ;  /* 0x0000e01c01007387 */ /* 0x0001e20000100800 */
[----:B---3--:R-:W-:-:S03]  /*a130*/  SHF.R.S32.HI R0, RZ, 0x1f, R0 ;  /* 0x0000001fff007819 */ /* 0x008fc60000011400 */
[----:B0-----:R-:W2:Y:S04]  /*a140*/  LDL.LU R28, [R1+0x14fc] ;  /* 0x0014fc00011c7983 */ /* 0x001ea80000300800 */
[----:B------:R0:W-:Y:S01]  /*a150*/  STL [R1+0xe8], R0 ;  /* 0x0000e80001007387 */ /* 0x0001e20000100800 */
[----:B----4-:R-:W-:Y:S02]  /*a160*/  SHF.R.S32.HI R26, RZ, 0x1f, R26 ;  /* 0x0000001fff1a7819 */ /* 0x010fe4000001141a */
[----:B------:R-:W-:Y:S01]  /*a170*/  SHF.R.S32.HI R25, RZ, 0x1f, R25 ;  /* 0x0000001fff197819 */ /* 0x000fe20000011419 */
[----:B0-----:R-:W3:Y:S04]  /*a180*/  LDL R0, [R1+0x12c] ;  /* 0x00012c0001007983 */ /* 0x001ee80000100800 */
[----:B------:R0:W-:Y:S01]  /*a190*/  STL [R1+0xf4], R26 ;  /* 0x0000f41a01007387 */ /* 0x0001e20000100800 */
[----:B------:R-:W-:-:S02]  /*a1a0*/  SHF.R.S32.HI R24, RZ, 0x1f, R24 ;  /* 0x0000001fff187819 */ /* 0x000fc40000011418 */
[----:B------:R-:W-:Y:S01]  /*a1b0*/  SHF.R.S32.HI R23, RZ, 0x1f, R23 ;  /* 0x0000001fff177819 */ /* 0x000fe20000011417 */
[----:B0-----:R-:W4:Y:S01]  /*a1c0*/  LDL.LU R26, [R1+0x14f8] ;  /* 0x0014f800011a7983 */ /* 0x001f220000300800 */
[----:B------:R-:W-:-:S03]  /*a1d0*/  SHF.R.S32.HI R22, RZ, 0x1f, R22 ;  /* 0x0000001fff167819 */ /* 0x000fc60000011416 */
[----:B------:R0:W-:Y:S01]  /*a1e0*/  STL [R1+0x100], R25 ;  /* 0x0001001901007387 */ /* 0x0001e20000100800 */
[----:B------:R-:W-:Y:S02]  /*a1f0*/  SHF.R.S32.HI R21, RZ, 0x1f, R21 ;  /* 0x0000001fff157819 */ /* 0x000fe40000011415 */
[----:B------:R-:W-:Y:S01]  /*a200*/  SHF.R.S32.HI R20, RZ, 0x1f, R20 ;  /* 0x0000001fff147819 */ /* 0x000fe20000011414 */
[----:B0-----:R-:W2:Y:S04]  /*a210*/  LDL.LU R25, [R1+0x14f4] ;  /* 0x0014f40001197983 */ /* 0x001ea80000300800 */
[----:B------:R0:W-:Y:S01]  /*a220*/  STL [R1+0x10c], R24 ;  /* 0x00010c1801007387 */ /* 0x0001e20000100800 */
[----:B------:R-:W-:Y:S02]  /*a230*/  SHF.R.S32.HI R19, RZ, 0x1f, R19 ;  /* 0x0000001fff137819 */ /* 0x000fe40000011413 */
[----:B------:R-:W-:Y:S01]  /*a240*/  SHF.R.S32.HI R18, RZ, 0x1f, R18 ;  /* 0x0000001fff127819 */ /* 0x000fe20000011412 */
[----:B0-----:R-:W4:Y:S04]  /*a250*/  LDL.LU R24, [R1+0x14f0] ;  /* 0x0014f00001187983 */ /* 0x001f280000300800 */
[----:B------:R0:W-:Y:S01]  /*a260*/  STL [R1+0x114], R23 ;  /* 0x0001141701007387 */ /* 0x0001e20000100800 */
[----:B------:R-:W-:-:S03]  /*a270*/  SHF.R.S32.HI R17, RZ, 0x1f, R17 ;  /* 0x0000001fff117819 */ /* 0x000fc60000011411 */
[----:B0-----:R-:W2:Y:S04]  /*a280*/  LDL.LU R23, [R1+0x14ec] ;  /* 0x0014ec0001177983 */ /* 0x001ea80000300800 */
[----:B------:R0:W-:Y:S01]  /*a290*/  STL [R1+0x120], R22 ;  /* 0x0001201601007387 */ /* 0x0001e20000100800 */
[----:B------:R-:W-:-:S03]  /*a2a0*/  SHF.R.S32.HI R15, RZ, 0x1f, R15 ;  /* 0x0000001fff0f7819 */ /* 0x000fc6000001140f */
        /* <DEDUP_REMOVED lines=20> */
[----:B-----5:R-:W-:-:S03]  /*a3f0*/  SHF.R.S32.HI R6, RZ, 0x1f, R6 ;  /* 0x0000001fff067819 */ /* 0x020fc60000011406 */
[----:B0-----:R-:W5:Y:S04]  /*a400*/  LDL.LU R14, [R1+0x14cc] ;  /* 0x0014cc00010e7983 */ /* 0x001f680000300800 */
        /* <DEDUP_REMOVED lines=27> */
[----:B------:R0:W-:Y:S04]  /*a5c0*/  STL [R1+0x174], R4 ;  /* 0x0001740401007387 */ /* 0x0001e80000100800 */
[----:B0-----:R-:W2:Y:S04]  /*a5d0*/  LDL.LU R4, [R1+0x14a8] ;  /* 0x0014a80001047983 */ /* 0x001ea80000300800 */
        /* <DEDUP_REMOVED lines=9> */
[----:B0-----:R-:W4:Y:S01]  /*a670*/  LDL.LU R27, [R1+0x1494] ;  /* 0x00149400011b7983 */ /* 0x001f220000300800 */
[----:B---3--:R-:W-:-:S02]  /*a680*/  SHF.R.S32.HI R3, RZ, 0x1f, R3 ;  /* 0x0000001fff037819 */ /* 0x008fc40000011403 */
[----:B----4-:R-:W-:-:S05]  /*a690*/  SHF.R.S32.HI R27, RZ, 0x1f, R27 ;  /* 0x0000001fff1b7819 */ /* 0x010fca000001141b */
[----:B------:R0:W-:Y:S04]  /*a6a0*/  STL [R1+0x18c], R27 ;  /* 0x00018c1b01007387 */ /* 0x0001e80000100800 */
[----:B0-----:R-:W5:Y:S04]  /*a6b0*/  LDL.LU R27, [R1+0x1490] ;  /* 0x00149000011b7983 */ /* 0x001f680000300800 */
[----:B------:R0:W-:Y:S04]  /*a6c0*/  STL [R1+0x190], R3 ;  /* 0x0001900301007387 */ /* 0x0001e80000100800 */
[----:B0-----:R-:W3:Y:S01]  /*a6d0*/  LDL.LU R3, [R1+0x148c] ;  /* 0x00148c0001037983 */ /* 0x001ee20000300800 */
[----:B------:R-:W-:-:S05]  /*a6e0*/  SHF.R.S32.HI R0, RZ, 0x1f, R0 ;  /* 0x0000001fff007819 */ /* 0x000fca0000011400 */
[----:B------:R2:W-:Y:S02]  /*a6f0*/  STL [R1+0x194], R0 ;  /* 0x0001940001007387 */ /* 0x0005e40000100800 */
[----:B--2---:R-:W-:Y:S02]  /*a700*/  SHF.R.S32.HI R0, RZ, 0x1f, R16 ;  /* 0x0000001fff007819 */ /* 0x004fe40000011410 */
[----:B-----5:R-:W-:-:S05]  /*a710*/  IADD3 R16, P4, R29, R27, RZ ;  /* 0x0000001b1d107210 */ /* 0x020fca0007f9e0ff */
[----:B------:R3:W-:Y:S02]  /*a720*/  STL [R1+0xb14], R16 ;  /* 0x000b141001007387 */ /* 0x0007e40000100800 */
[----:B---3--:R-:W-:Y:S02]  /*a730*/  IADD3 R16, P5, R29, R3, RZ ;  /* 0x000000031d107210 */ /* 0x008fe40007fbe0ff */
[----:B------:R-:W2:Y:S04]  /*a740*/  LDL.LU R29, [R1+0x2c] ;  /* 0x00002c00011d7983 */ /* 0x000ea80000300800 */
[----:B------:R2:W-:Y:S02]  /*a750*/  STL [R1+0xb1c], R16 ;  /* 0x000b1c1001007387 */ /* 0x0005e40000100800 */
[----:B--2---:R-:W-:-:S05]  /*a760*/  IADD3 R16, P0, R29, R27, RZ ;  /* 0x0000001b1d107210 */ /* 0x004fca0007f1e0ff */
[----:B------:R0:W-:Y:S04]  /*a770*/  STL [R1+0xb24], R16 ;  /* 0x000b241001007387 */ /* 0x0001e80000100800 */
[----:B0-----:R-:W2:Y:S01]  /*a780*/  LDL.LU R16, [R1+0x1488] ;  /* 0x0014880001107983 */ /* 0x001ea20000300800 */
[----:B------:R-:W-:-:S05]  /*a790*/  IADD3 R29, P1, R29, R3, RZ ;  /* 0x000000031d1d7210 */ /* 0x000fca0007f3e0ff */
[----:B------:R0:W-:Y:S02]  /*a7a0*/  STL [R1+0xb2c], R29 ;  /* 0x000b2c1d01007387 */ /* 0x0001e40000100800 */
[----:B0-----:R-:W-:-:S05]  /*a7b0*/  IADD3 R29, P2, R12, R27, RZ ;  /* 0x0000001b0c1d7210 */ /* 0x001fca0007f5e0ff */
[----:B------:R0:W-:Y:S02]  /*a7c0*/  STL [R1+0xb34], R29 ;  /* 0x000b341d01007387 */ /* 0x0001e40000100800 */
[----:B0-----:R-:W-:-:S05]  /*a7d0*/  IADD3 R29, P3, R12, R3, RZ ;  /* 0x000000030c1d7210 */ /* 0x001fca0007f7e0ff */
[----:B------:R0:W-:Y:S04]  /*a7e0*/  STL [R1+0xb3c], R29 ;  /* 0x000b3c1d01007387 */ /* 0x0001e80000100800 */
[----:B0-----:R-:W3:Y:S01]  /*a7f0*/  LDL.LU R29, [R1+0x8c] ;  /* 0x00008c00011d7983 */ /* 0x001ee20000300800 */
[----:B--2---:R-:W-:-:S05]  /*a800*/  IMAD.X R12, R2, 0x1, R16, P4 ;  /* 0x00000001020c7824 */ /* 0x004fca00020e0610 */
[----:B------:R0:W-:Y:S02]  /*a810*/  STL [R1+0xb10], R12 ;  /* 0x000b100c01007387 */ /* 0x0001e40000100800 */
[----:B0-----:R-:W-:-:S05]  /*a820*/  IADD3 R12, P4, R5, R27, RZ ;  /* 0x0000001b050c7210 */ /* 0x001fca0007f9e0ff */
[----:B------:R0:W-:Y:S04]  /*a830*/  STL [R1+0xb44], R12 ;  /* 0x000b440c01007387 */ /* 0x0001e80000100800 */
[----:B0-----:R-:W2:Y:S02]  /*a840*/  LDL.LU R12, [R1+0x1484] ;  /* 0x00148400010c7983 */ /* 0x001ea40000300800 */
[----:B--2---:R-:W-:Y:S01]  /*a850*/  IMAD.X R2, R2, 0x1, R12, P5 ;  /* 0x0000000102027824 */ /* 0x004fe200028e060c */
[----:B------:R-:W-:-:S04]  /*a860*/  IADD3 R5, P5, R5, R3, RZ ;  /* 0x0000000305057210 */ /* 0x000fc80007fbe0ff */
[----:B------:R0:W-:Y:S04]  /*a870*/  STL [R1+0xb18], R2 ;  /* 0x000b180201007387 */ /* 0x0001e80000100800 */
[----:B0-----:R-:W2:Y:S04]  /*a880*/  LDL.LU R2, [R1+0x60] ;  /* 0x0000600001027983 */ /* 0x001ea80000300800 */
[----:B------:R0:W-:Y:S02]  /*a890*/  STL [R1+0xb4c], R5 ;  /* 0x000b4c0501007387 */ /* 0x0001e40000100800 */
[----:B0-----:R-:W-:-:S05]  /*a8a0*/  IMAD.X R5, R4, 0x1, R16, P0 ;  /* 0x0000000104057824 */ /* 0x001fca00000e0610 */
[----:B------:R0:W-:Y:S02]  /*a8b0*/  STL [R1+0xb20], R5 ;  /* 0x000b200501007387 */ /* 0x0001e40000100800 */
[----:B0-----:R-:W-:-:S05]  /*a8c0*/  IADD3 R5, P0, R6, R27, RZ ;  /* 0x0000001b06057210 */ /* 0x001fca0007f1e0ff */
[----:B------:R0:W-:Y:S04]  /*a8d0*/  STL [R1+0xb54], R5 ;  /* 0x000b540501007387 */ /* 0x0001e80000100800 */
[----:B0-----:R-:W4:Y:S01]  /*a8e0*/  LDL.LU R5, [R1+0x1480] ;  /* 0x0014800001057983 */ /* 0x001f220000300800 */
[----:B------:R-:W-:Y:S01]  /*a8f0*/  IMAD.X R4, R4, 0x1, R12, P1 ;  /* 0x0000000104047824 */ /* 0x000fe200008e060c */
[----:B------:R-:W-:-:S04]  /*a900*/  IADD3 R6, P1, R6, R3, RZ ;  /* 0x0000000306067210 */ /* 0x000fc80007f3e0ff */
[----:B------:R0:W-:Y:S04]  /*a910*/  STL [R1+0xb28], R4 ;  /* 0x000b280401007387 */ /* 0x0001e80000100800 */
[----:B0-----:R-:W5:Y:S04]  /*a920*/  LDL.LU R4, [R1+0x68] ;  /* 0x0000680001047983 */ /* 0x001f680000300800 */
[----:B------:R4:W-:Y:S02]  /*a930*/  STL [R1+0xb5c], R6 ;  /* 0x000b5c0601007387 */ /* 0x0009e40000100800 */
[----:B----4-:R-:W-:-:S05]  /*a940*/  IMAD.X R6, R5, 0x1, R16, P2 ;  /* 0x0000000105067824 */ /* 0x010fca00010e0610 */
[----:B------:R0:W-:Y:S02]  /*a950*/  STL [R1+0xb30], R6 ;  /* 0x000b300601007387 */ /* 0x0001e40000100800 */
[----:B0-----:R-:W-:-:S05]  /*a960*/  IADD3 R6, P2, R8, R27, RZ ;  /* 0x0000001b08067210 */ /* 0x001fca0007f5e0ff */
[----:B------:R0:W-:Y:S04]  /*a970*/  STL [R1+0xb64], R6 ;  /* 0x000b640601007387 */ /* 0x0001e80000100800 */
[----:B0-----:R-:W4:Y:S01]  /*a980*/  LDL.LU R6, [R1+0x147c] ;  /* 0x00147c0001067983 */ /* 0x001f220000300800 */
[----:B------:R-:W-:-:S05]  /*a990*/  IMAD.X R5, R5, 0x1, R12, P3 ;  /* 0x0000000105057824 */ /* 0x000fca00018e060c */
[----:B------:R0:W-:Y:S02]  /*a9a0*/  STL [R1+0xb38], R5 ;  /* 0x000b380501007387 */ /* 0x0001e40000100800 */
[----:B0-----:R-:W-:Y:S02]  /*a9b0*/  IADD3 R5, P3, R8, R3, RZ ;  /* 0x0000000308057210 */ /* 0x001fe40007f7e0ff */
[----:B------:R-:W3:Y:S04]  /*a9c0*/  LDL.LU R8, [R1+0x1478] ;  /* 0x0014780001087983 */ /* 0x000ee80000300800 */
[----:B------:R4:W-:Y:S02]  /*a9d0*/  STL [R1+0xb6c], R5 ;  /* 0x000b6c0501007387 */ /* 0x0009e40000100800 */
[----:B----4-:R-:W-:-:S05]  /*a9e0*/  IMAD.X R5, R6, 0x1, R16, P4 ;  /* 0x0000000106057824 */ /* 0x010fca00020e0610 */
[----:B------:R2:W-:Y:S02]  /*a9f0*/  STL [R1+0xb40], R5 ;  /* 0x000b400501007387 */ /* 0x0005e40000100800 */
[----:B--2---:R-:W-:-:S05]  /*aa00*/  IADD3 R5, P4, R2, R27, RZ ;  /* 0x0000001b02057210 */ /* 0x004fca0007f9e0ff */
[----:B------:R0:W-:Y:S02]  /*aa10*/  STL [R1+0xb74], R5 ;  /* 0x000b740501007387 */ /* 0x0001e40000100800 */
[----:B0-----:R-:W-:Y:S01]  /*aa20*/  IMAD.X R5, R6, 0x1, R12, P5 ;  /* 0x0000000106057824 */ /* 0x001fe200028e060c */
[----:B------:R-:W-:Y:S01]  /*aa30*/  IADD3 R2, P5, R2, R3, RZ ;  /* 0x0000000302027210 */ /* 0x000fe20007fbe0ff */
[----:B------:R-:W2:Y:S04]  /*aa40*/  LDL.LU R6, [R1+0x98] ;  /* 0x0000980001067983 */ /* 0x000ea80000300800 */
[----:B------:R0:W-:Y:S04]  /*aa50*/  STL [R1+0xb48], R5 ;  /* 0x000b480501007387 */ /* 0x0001e80000100800 */
[----:B------:R1:W-:Y:S01]  /*aa60*/  STL [R1+0xb7c], R2 ;  /* 0x000b7c0201007387 */ /* 0x0003e20000100800 */
[----:B0-----:R-:W-:-:S03]  /*aa70*/  IMAD.X R5, R7, 0x1, R16, P0 ;  /* 0x0000000107057824 */ /* 0x001fc600000e0610 */
[----:B-1----:R-:W4:Y:S04]  /*aa80*/  LDL.LU R2, [R1+0x88] ;  /* 0x0000880001027983 */ /* 0x002f280000300800 */
[----:B------:R5:W-:Y:S02]  /*aa90*/  STL [R1+0xb50], R5 ;  /* 0x000b500501007387 */ /* 0x000be40000100800 */
[----:B-----5:R-:W-:-:S05]  /*aaa0*/  IADD3 R5, P0, R4, R27, RZ ;  /* 0x0000001b04057210 */ /* 0x020fca0007f1e0ff */
[----:B------:R0:W-:Y:S02]  /*aab0*/  STL [R1+0xb84], R5 ;  /* 0x000b840501007387 */ /* 0x0001e40000100800 */
[----:B0-----:R-:W-:Y:S02]  /*aac0*/  IMAD.X R5, R7, 0x1, R12, P1 ;  /* 0x0000000107057824 */ /* 0x001fe400008e060c */
[----:B------:R-:W5:Y:S04]  /*aad0*/  LDL.LU R7, [R1+0x94] ;  /* 0x0000940001077983 */ /* 0x000f680000300800 */
[----:B------:R0:W-:Y:S02]  /*aae0*/  STL [R1+0xb58], R5 ;  /* 0x000b580501007387 */ /* 0x0001e40000100800 */
[----:B0-----:R-:W-:Y:S01]  /*aaf0*/  IADD3 R5, P1, R4, R3, RZ ;  /* 0x0000000304057210 */ /* 0x001fe20007f3e0ff */
[----:B---3--:R-:W-:-:S04]  /*ab00*/  IMAD.X R4, R8, 0x1, R16, P2 ;  /* 0x0000000108047824 */ /* 0x008fc800010e0610 */
[----:B------:R0:W-:Y:S04]  /*ab10*/  STL [R1+0xb8c], R5 ;  /* 0x000b8c0501007387 */ /* 0x0001e80000100800 */
[----:B0-----:R-:W3:Y:S04]  /*ab20*/  LDL.LU R5, [R1+0x84] ;  /* 0x0000840001057983 */ /* 0x001ee80000300800 */
[----:B------:R0:W-:Y:S02]  /*ab30*/  STL [R1+0xb60], R4 ;  /* 0x000b600401007387 */ /* 0x0001e40000100800 */
[----:B0-----:R-:W-:-:S05]  /*ab40*/  IADD3 R4, P2, R10, R27, RZ ;  /* 0x0000001b0a047210 */ /* 0x001fca0007f5e0ff */
[----:B------:R0:W-:Y:S02]  /*ab50*/  STL [R1+0xb94], R4 ;  /* 0x000b940401007387 */ /* 0x0001e40000100800 */
[----:B0-----:R-:W-:Y:S02]  /*ab60*/  IMAD.X R4, R8, 0x1, R12, P3 ;  /* 0x0000000108047824 */ /* 0x001fe400018e060c */
[----:B------:R-:W2:Y:S04]  /*ab70*/  LDL.LU R8, [R1+0x90] ;  /* 0x0000900001087983 */ /* 0x000ea80000300800 */
[----:B------:R0:W-:Y:S02]  /*ab80*/  STL [R1+0xb68], R4 ;  /* 0x000b680401007387 */ /* 0x0001e40000100800 */
[----:B0-----:R-:W-:Y:S01]  /*ab90*/  IADD3 R4, P3, R10, R3, RZ ;  /* 0x000000030a047210 */ /* 0x001fe20007f7e0ff */
[----:B------:R-:W-:-:S04]  /*aba0*/  IMAD.X R10, R9, 0x1, R16, P4 ;  /* 0x00000001090a7824 */ /* 0x000fc800020e0610 */
[----:B------:R0:W-:Y:S04]  /*abb0*/  STL [R1+0xb9c], R4 ;  /* 0x000b9c0401007387 */ /* 0x0001e80000100800 */
[----:B0-----:R-:W3:Y:S04]  /*abc0*/  LDL.LU R4, [R1+0x80] ;  /* 0x0000800001047983 */ /* 0x001ee80000300800 */
        /* <DEDUP_REMOVED lines=10> */
[----:B------:R2:W-:Y:S01]  /*ac70*/  STL [R1+0xb80], R9 ;  /* 0x000b800901007387 */ /* 0x0005e20000100800 */
[----:B------:R-:W-:Y:S01]  /*ac80*/  IMAD.X R10, R10, 0x1, R12, P1 ;  /* 0x000000010a0a7824 */ /* 0x000fe200008e060c */
[----:B--2---:R-:W-:-:S05]  /*ac90*/  IADD3 R9, P0, R8, R27, RZ ;  /* 0x0000001b08097210 */ /* 0x004fca0007f1e0ff */
[----:B------:R0:W-:Y:S02]  /*aca0*/  STL [R1+0xbb4], R9 ;  /* 0x000bb40901007387 */ /* 0x0001e40000100800 */
[----:B0-----:R-:W-:Y:S02]  /*acb0*/  IADD3 R9, P1, R8, R3, RZ ;  /* 0x0000000308097210 */ /* 0x001fe40007f3e0ff */
[----:B------:R-:W2:Y:S04]  /*acc0*/  LDL.LU R8, [R1+0x74] ;  /* 0x0000740001087983 */ /* 0x000ea80000300800 */
[----:B------:R0:W-:Y:S04]  /*acd0*/  STL [R1+0xb88], R10 ;  /* 0x000b880a01007387 */ /* 0x0001e80000100800 */
[----:B------:R5:W-:Y:S01]  /*ace0*/  STL [R1+0xbbc], R9 ;  /* 0x000bbc0901007387 */ /* 0x000be20000100800 */
[----:B0-----:R-:W-:Y:S01]  /*acf0*/  IMAD.X R10, R11, 0x1, R16, P2 ;  /* 0x000000010b0a7824 */ /* 0x001fe200010e0610 */
[----:B-----5:R-:W-:-:S04]  /*ad00*/  IADD3 R9, P2, R7, R27, RZ ;  /* 0x0000001b07097210 */ /* 0x020fc80007f5e0ff */
[----:B------:R0:W-:Y:S04]  /*ad10*/  STL [R1+0xb90], R10 ;  /* 0x000b900a01007387 */ /* 0x0001e80000100800 */
[----:B------:R1:W-:Y:S01]  /*ad20*/  STL [R1+0xbc4], R9 ;  /* 0x000bc40901007387 */ /* 0x0003e20000100800 */
[----:B0-----:R-:W-:Y:S01]  /*ad30*/  IMAD.X R10, R11, 0x1, R12, P3 ;  /* 0x000000010b0a7824 */ /* 0x001fe200018e060c */
[----:B-1----:R-:W-:Y:S02]  /*ad40*/  IADD3 R9, P3, R7, R3, RZ ;  /* 0x0000000307097210 */ /* 0x002fe40007f7e0ff */
[----:B------:R-:W4:Y:S04]  /*ad50*/  LDL.LU R7, [R1+0x70] ;  /* 0x0000700001077983 */ /* 0x000f280000300800 */
[----:B------:R0:W-:Y:S04]  /*ad60*/  STL [R1+0xb98], R10 ;  /* 0x000b980a01007387 */ /* 0x0001e80000100800 */
[----:B------:R1:W-:Y:S01]  /*ad70*/  STL [R1+0xbcc], R9 ;  /* 0x000bcc0901007387 */ /* 0x0003e20000100800 */
[C---:B0-----:R-:W-:Y:S01]  /*ad80*/  IMAD.X R10, R13.reuse, 0x1, R16, P4 ;  /* 0x000000010d0a7824 */ /* 0x041fe200020e0610 */
[----:B------:R-:W-:Y:S01]  /*ad90*/  IADD3 R11, P4, R6, R27, RZ ;  /* 0x0000001b060b7210 */ /* 0x000fe20007f9e0ff */
[----:B-1----:R-:W-:-:S03]  /*ada0*/  IMAD.X R9, R13, 0x1, R12, P5 ;  /* 0x000000010d097824 */ /* 0x002fc600028e060c */
[----:B------:R0:W-:Y:S04]  /*adb0*/  STL [R1+0xba0], R10 ;  /* 0x000ba00a01007387 */ /* 0x0001e80000100800 */
[----:B------:R-:W-:Y:S01]  /*adc0*/  STL [R1+0xbd4], R11 ;  /* 0x000bd40b01007387 */ /* 0x000fe20000100800 */
[----:B0-----:R-:W-:-:S03]  /*add0*/  IADD3 R10, P5, R6, R3, RZ ;  /* 0x00000003060a7210 */ /* 0x001fc60007fbe0ff */
[----:B------:R-:W5:Y:S04]  /*ade0*/  LDL.LU R6, [R1+0x6c] ;  /* 0x00006c0001067983 */ /* 0x000f680000300800 */
[----:B------:R0:W-:Y:S04]  /*adf0*/  STL [R1+0xba8], R9 ;  /* 0x000ba80901007387 */ /* 0x0001e80000100800 */
[----:B------:R1:W-:Y:S01]  /*ae00*/  STL [R1+0xbdc], R10 ;  /* 0x000bdc0a01007387 */ /* 0x0003e20000100800 */
[----:B0-----:R-:W-:Y:S01]  /*ae10*/  IMAD.X R9, R14, 0x1, R16, P0 ;  /* 0x000000010e097824 */ /* 0x001fe200000e0610 */
[----:B------:R-:W-:Y:S01]  /*ae20*/  IADD3 R11, P0, R2, R27, RZ ;  /* 0x0000001b020b7210 */ /* 0x000fe20007f1e0ff */
[----:B-1----:R-:W-:-:S03]  /*ae30*/  IMAD.X R10, R14, 0x1, R12, P1 ;  /* 0x000000010e0a7824 */ /* 0x002fc600008e060c */
[----:B------:R0:W-:Y:S04]  /*ae40*/  STL [R1+0xbb0], R9 ;  /* 0x000bb00901007387 */ /* 0x0001e80000100800 */
[----:B------:R1:W-:Y:S01]  /*ae50*/  STL [R1+0xbe4], R11 ;  /* 0x000be40b01007387 */ /* 0x0003e20000100800 */
[----:B0-----:R-:W-:-:S03]  /*ae60*/  IADD3 R9, P1, R2, R3, RZ ;  /* 0x0000000302097210 */ /* 0x001fc60007f3e0ff */
[----:B------:R-:W5:Y:S04]  /*ae70*/  LDL.LU R2, [R1+0x64] ;  /* 0x0000640001027983 */ /* 0x000f680000300800 */
[----:B------:R0:W-:Y:S01]  /*ae80*/  STL [R1+0xbb8], R10 ;  /* 0x000bb80a01007387 */ /* 0x0001e20000100800 */
[----:B-1----:R-:W-:-:S03]  /*ae90*/  IMAD.X R11, R15, 0x1, R12, P3 ;  /* 0x000000010f0b7824 */ /* 0x002fc600018e060c */
[----:B------:R3:W-:Y:S01]  /*aea0*/  STL [R1+0xbec], R9 ;  /* 0x000bec0901007387 */ /* 0x0007e20000100800 */
[----:B0-----:R-:W-:Y:S01]  /*aeb0*/  IMAD.X R10, R15, 0x1, R16, P2 ;  /* 0x000000010f0a7824 */ /* 0x001fe200010e0610 */
[----:B---3--:R-:W-:-:S04]  /*aec0*/  IADD3 R9, P2, R5, R27, RZ ;  /* 0x0000001b05097210 */ /* 0x008fc80007f5e0ff */
[----:B------:R0:W-:Y:S04]  /*aed0*/  STL [R1+0xbc0], R10 ;  /* 0x000bc00a01007387 */ /* 0x0001e80000100800 */
[----:B------:R1:W-:Y:S04]  /*aee0*/  STL [R1+0xbf4], R9 ;  /* 0x000bf40901007387 */ /* 0x0003e80000100800 */
[----:B------:R-:W-:Y:S01]  /*aef0*/  STL [R1+0xbc8], R11 ;  /* 0x000bc80b01007387 */ /* 0x000fe20000100800 */
[----:B0-----:R-:W-:-:S03]  /*af00*/  IADD3 R10, P3, R5, R3, RZ ;  /* 0x00000003050a7210 */ /* 0x001fc60007f7e0ff */
[----:B------:R-:W3:Y:S01]  /*af10*/  LDL.LU R5, [R1+0x5c] ;  /* 0x00005c0001057983 */ /* 0x000ee20000300800 */
[----:B-1----:R-:W-:-:S03]  /*af20*/  IMAD.X R9, R17, 0x1, R16, P4 ;  /* 0x0000000111097824 */ /* 0x002fc600020e0610 */
[----:B------:R0:W-:Y:S04]  /*af30*/  STL [R1+0xbfc], R10 ;  /* 0x000bfc0a01007387 */ /* 0x0001e80000100800 */
[----:B------:R1:W-:Y:S01]  /*af40*/  STL [R1+0xbd0], R9 ;  /* 0x000bd00901007387 */ /* 0x0003e20000100800 */
[C---:B0-----:R-:W-:Y:S01]  /*af50*/  IADD3 R10, P4, R4.reuse, R27, RZ ;  /* 0x0000001b040a7210 */ /* 0x041fe20007f9e0ff */
[----:B-1----:R-:W-:Y:S01]  /*af60*/  IMAD.X R9, R17, 0x1, R12, P5 ;  /* 0x0000000111097824 */ /* 0x002fe200028e060c */
[----:B------:R-:W-:-:S03]  /*af70*/  IADD3 R4, P5, R4, R3, RZ ;  /* 0x0000000304047210 */ /* 0x000fc60007fbe0ff */
[----:B------:R0:W-:Y:S04]  /*af80*/  STL [R1+0xc04], R10 ;  /* 0x000c040a01007387 */ /* 0x0001e80000100800 */
[----:B------:R1:W-:Y:S04]  /*af90*/  STL [R1+0xbd8], R9 ;  /* 0x000bd80901007387 */ /* 0x0003e80000100800 */
[----:B------:R1:W-:Y:S01]  /*afa0*/  STL [R1+0xc0c], R4 ;  /* 0x000c0c0401007387 */ /* 0x0003e20000100800 */
[----:B0-----:R-:W-:Y:S01]  /*afb0*/  IMAD.X R10, R18, 0x1, R16, P0 ;  /* 0x00000001120a7824 */ /* 0x001fe200000e0610 */
[----:B-1----:R-:W-:-:S02]  /*afc0*/  IADD3 R9, P0, R29, R27, RZ ;  /* 0x0000001b1d097210 */ /* 0x002fc40007f1e0ff */
[----:B------:R-:W3:Y:S01]  /*afd0*/  LDL.LU R4, [R1+0x54] ;  /* 0x0000540001047983 */ /* 0x000ee20000300800 */
[----:B------:R-:W-:-:S03]  /*afe0*/  IMAD.X R11, R19, 0x1, R16, P2 ;  /* 0x00000001130b7824 */ /* 0x000fc600010e0610 */
[----:B------:R0:W-:Y:S04]  /*aff0*/  STL [R1+0xbe0], R10 ;  /* 0x000be00a01007387 */ /* 0x0001e80000100800 */
[----:B------:R1:W-:Y:S01]  /*b000*/  STL [R1+0xc14], R9 ;  /* 0x000c140901007387 */ /* 0x0003e20000100800 */
[----:B0-----:R-:W-:Y:S01]  /*b010*/  IMAD.X R10, R18, 0x1, R12, P1 ;  /* 0x00000001120a7824 */ /* 0x001fe200008e060c */
[----:B-1----:R-:W-:-:S04]  /*b020*/  IADD3 R9, P1, R29, R3, RZ ;  /* 0x000000031d097210 */ /* 0x002fc80007f3e0ff */
[----:B------:R-:W-:Y:S04]  /*b030*/  STL [R1+0xbe8], R10 ;  /* 0x000be80a01007387 */ /* 0x000fe80000100800 */
[----:B------:R0:W-:Y:S04]  /*b040*/  STL [R1+0xc1c], R9 ;  /* 0x000c1c0901007387 */ /* 0x0001e80000100800 */
[----:B------:R-:W-:Y:S04]  /*b050*/  STL [R1+0xbf0], R11 ;  /* 0x000bf00b01007387 */ /* 0x000fe80000100800 */
[----:B------:R-:W3:Y:S01]  /*b060*/  LDL.LU R29, [R1+0x4c] ;  /* 0x00004c00011d7983 */ /* 0x000ee20000300800 */
[----:B0-----:R-:W-:Y:S01]  /*b070*/  IMAD.X R9, R19, 0x1, R12, P3 ;  /* 0x0000000113097824 */ /* 0x001fe200018e060c */
[----:B--2---:R-:W-:-:S05]  /*b080*/  IADD3 R10, P2, R8, R27, RZ ;  /* 0x0000001b080a7210 */ /* 0x004fca0007f5e0ff */
[----:B------:R0:W-:Y:S04]  /*b090*/  STL [R1+0xc24], R10 ;  /* 0x000c240a01007387 */ /* 0x0001e80000100800 */
[----:B------:R-:W-:Y:S01]  /*b0a0*/  STL [R1+0xbf8], R9 ;  /* 0x000bf80901007387 */ /* 0x000fe20000100800 */
[----:B0-----:R-:W-:Y:S01]  /*b0b0*/  IADD3 R10, P3, R8, R3, RZ ;  /* 0x00000003080a7210 */ /* 0x001fe20007f7e0ff */
[----:B------:R-:W-:-:S04]  /*b0c0*/  IMAD.X R8, R20, 0x1, R16, P4 ;  /* 0x0000000114087824 */ /* 0x000fc800020e0610 */
[----:B------:R0:W-:Y:S04]  /*b0d0*/  STL [R1+0xc2c], R10 ;  /* 0x000c2c0a01007387 */ /* 0x0001e80000100800 */
[----:B------:R1:W-:Y:S01]  /*b0e0*/  STL [R1+0xc00], R8 ;  /* 0x000c000801007387 */ /* 0x0003e20000100800 */
[----:B0-----:R-:W-:Y:S01]  /*b0f0*/  IMAD.X R10, R20, 0x1, R12, P5 ;  /* 0x00000001140a7824 */ /* 0x001fe200028e060c */
[C---:B----4-:R-:W-:Y:S02]  /*b100*/  IADD3 R9, P4, R7.reuse, R27, RZ ;  /* 0x0000001b07097210 */ /* 0x050fe40007f9e0ff */
[----:B-1----:R-:W-:Y:S01]  /*b110*/  IADD3 R8, P5, R7, R3, RZ ;  /* 0x0000000307087210 */ /* 0x002fe20007fbe0ff */
[C---:B------:R-:W-:Y:S02]  /*b120*/  IMAD.X R7, R21.reuse, 0x1, R16, P0 ;  /* 0x0000000115077824 */ /* 0x040fe400000e0610 */
[----:B------:R0:W-:Y:S04]  /*b130*/  STL [R1+0xc34], R9 ;  /* 0x000c340901007387 */ /* 0x0001e80000100800 */
[----:B0-----:R-:W2:Y:S04]  /*b140*/  LDL.LU R9, [R1+0x48] ;  /* 0x0000480001097983 */ /* 0x001ea80000300800 */
[----:B------:R5:W-:Y:S04]  /*b150*/  STL [R1+0xc08], R10 ;  /* 0x000c080a01007387 */ /* 0x000be80000100800 */
[----:B------:R0:W-:Y:S04]  /*b160*/  STL [R1+0xc3c], R8 ;  /* 0x000c3c0801007387 */ /* 0x0001e80000100800 */
[----:B------:R1:W-:Y:S01]  /*b170*/  STL [R1+0xc10], R7 ;  /* 0x000c100701007387 */ /* 0x0003e20000100800 */
[C---:B-----5:R-:W-:Y:S01]  /*b180*/  IADD3 R10, P0, R6.reuse, R27, RZ ;  /* 0x0000001b060a7210 */ /* 0x060fe20007f1e0ff */
[----:B0-----:R-:W-:Y:S01]  /*b190*/  IMAD.X R8, R21, 0x1, R12, P1 ;  /* 0x0000000115087824 */ /* 0x001fe200008e060c */
[----:B-1----:R-:W-:-:S03]  /*b1a0*/  IADD3 R7, P1, R6, R3, RZ ;  /* 0x0000000306077210 */ /* 0x002fc60007f3e0ff */
[----:B------:R-:W-:Y:S01]  /*b1b0*/  STL [R1+0xc44], R10 ;  /* 0x000c440a01007387 */ /* 0x000fe20000100800 */
[----:B------:R-:W-:-:S03]  /*b1c0*/  IMAD.X R6, R22, 0x1, R16, P2 ;  /* 0x0000000116067824 */ /* 0x000fc600010e0610 */
[----:B------:R0:W-:Y:S04]  /*b1d0*/  STL [R1+0xc18], R8 ;  /* 0x000c180801007387 */ /* 0x0001e80000100800 */
[----:B0-----:R-:W4:Y:S04]  /*b1e0*/  LDL.LU R8, [R1+0x44] ;  /* 0x0000440001087983 */ /* 0x001f280000300800 */
[----:B------:R0:W-:Y:S04]  /*b1f0*/  STL [R1+0xc4c], R7 ;  /* 0x000c4c0701007387 */ /* 0x0001e80000100800 */
[----:B------:R1:W-:Y:S01]  /*b200*/  STL [R1+0xc20], R6 ;  /* 0x000c200601007387 */ /* 0x0003e20000100800 */
[----:B0-----:R-:W-:Y:S01]  /*b210*/  IADD3 R7, P2, R2, R27, RZ ;  /* 0x0000001b02077210 */ /* 0x001fe20007f5e0ff */
[----:B-1----:R-:W-:Y:S01]  /*b220*/  IMAD.X R6, R22, 0x1, R12, P3 ;  /* 0x0000000116067824 */ /* 0x002fe200018e060c */
[----:B------:R-:W-:-:S03]  /*b230*/  IADD3 R2, P3, R2, R3, RZ ;  /* 0x0000000302027210 */ /* 0x000fc60007f7e0ff */
[----:B------:R0:W-:Y:S04]  /*b240*/  STL [R1+0xc54], R7 ;  /* 0x000c540701007387 */ /* 0x0001e80000100800 */
[----:B0-----:R-:W5:Y:S04]  /*b250*/  LDL.LU R7, [R1] ;  /* 0x0000000001077983 */ /* 0x001f680000300800 */
[----:B------:R0:W-:Y:S04]  /*b260*/  STL [R1+0xc28], R6 ;  /* 0x000c280601007387 */ /* 0x0001e80000100800 */
[----:B------:R1:W-:Y:S01]  /*b270*/  STL [R1+0xc5c], R2 ;  /* 0x000c5c0201007387 */ /* 0x0003e20000100800 */
[----:B0-----:R-:W-:Y:S01]  /*b280*/  IMAD.X R6, R23, 0x1, R16, P4 ;  /* 0x0000000117067824 */ /* 0x001fe200020e0610 */
[----:B---3--:R-:W-:-:S02]  /*b290*/  IADD3 R10, P4, R5, R27, RZ ;  /* 0x0000001b050a7210 */ /* 0x008fc40007f9e0ff */
[----:B-1----:R-:W3:Y:S04]  /*b2a0*/  LDL.LU R2, [R1+0x40] ;  /* 0x0000400001027983 */ /* 0x002ee80000300800 */
[----:B------:R0:W-:Y:S04]  /*b2b0*/  STL [R1+0xc30], R6 ;  /* 0x000c300601007387 */ /* 0x0001e80000100800 */
[----:B------:R1:W-:Y:S04]  /*b2c0*/  STL [R1+0xc64], R10 ;  /* 0x000c640a01007387 */ /* 0x0003e80000100800 */
[----:B------:R-:W3:Y:S01]  /*b2d0*/  LDL.LU R13, [R1+0x9c] ;  /* 0x00009c00010d7983 */ /* 0x000ee20000300800 */
[----:B0-----:R-:W-:Y:S01]  /*b2e0*/  IMAD.X R6, R23, 0x1, R12, P5 ;  /* 0x0000000117067824 */ /* 0x001fe200028e060c */
[----:B------:R-:W-:Y:S01]  /*b2f0*/  IADD3 R5, P5, R5, R3, RZ ;  /* 0x0000000305057210 */ /* 0x000fe20007fbe0ff */
[----:B-1----:R-:W-:-:S03]  /*b300*/  IMAD.X R10, R24, 0x1, R16, P0 ;  /* 0x00000001180a7824 */ /* 0x002fc600000e0610 */
[----:B------:R0:W-:Y:S04]  /*b310*/  STL [R1+0xc38], R6 ;  /* 0x000c380601007387 */ /* 0x0001e80000100800 */
[----:B------:R1:W-:Y:S04]  /*b320*/  STL [R1+0xc6c], R5 ;  /* 0x000c6c0501007387 */ /* 0x0003e80000100800 */
[----:B0-----:R-:W3:Y:S01]  /*b330*/  LDL.LU R6, [R1+0x3c] ;  /* 0x00003c0001067983 */ /* 0x001ee20000300800 */
[----:B-1----:R-:W-:-:S03]  /*b340*/  IADD3 R5, P0, R4, R27, RZ ;  /* 0x0000001b04057210 */ /* 0x002fc60007f1e0ff */
[----:B------:R0:W-:Y:S04]  /*b350*/  STL [R1+0xc40], R10 ;  /* 0x000c400a01007387 */ /* 0x0001e80000100800 */
[----:B------:R1:W-:Y:S01]  /*b360*/  STL [R1+0xc74], R5 ;  /* 0x000c740501007387 */ /* 0x0003e20000100800 */
[--C-:B0-----:R-:W-:Y:S01]  /*b370*/  IMAD.X R10, R24, 0x1, R12.reuse, P1 ;  /* 0x00000001180a7824 */ /* 0x101fe200008e060c */
[----:B------:R-:W-:Y:S02]  /*b380*/  IADD3 R4, P1, R4, R3, RZ ;  /* 0x0000000304047210 */ /* 0x000fe40007f3e0ff */
[----:B-1----:R-:W3:Y:S04]  /*b390*/  LDL.LU R5, [R1+0xa8] ;  /* 0x0000a80001057983 */ /* 0x002ee80000300800 */
[----:B------:R0:W-:Y:S04]  /*b3a0*/  STL [R1+0xc48], R10 ;  /* 0x000c480a01007387 */ /* 0x0001e80000100800 */
[----:B------:R1:W-:Y:S01]  /*b3b0*/  STL [R1+0xc7c], R4 ;  /* 0x000c7c0401007387 */ /* 0x0003e20000100800 */
[----:B------:R-:W-:-:S02]  /*b3c0*/  IMAD.X R14, R25, 0x1, R12, P3 ;  /* 0x00000001190e7824 */ /* 0x000fc400018e060c */
[----:B0-----:R-:W-:Y:S01]  /*b3d0*/  IMAD.X R10, R25, 0x1, R16, P2 ;  /* 0x00000001190a7824 */ /* 0x001fe200010e0610 */
[C---:B------:R-:W-:Y:S01]  /*b3e0*/  IADD3 R11, P2, R29.reuse, R27, RZ ;  /* 0x0000001b1d0b7210 */ /* 0x040fe20007f5e0ff */
[----:B-1----:R-:W3:Y:S04]  /*b3f0*/  LDL.LU R4, [R1+0x38] ;  /* 0x0000380001047983 */ /* 0x002ee80000300800 */
[----:B------:R0:W-:Y:S04]  /*b400*/  STL [R1+0xc50], R10 ;  /* 0x000c500a01007387 */ /* 0x0001e80000100800 */
[----:B------:R1:W-:Y:S01]  /*b410*/  STL [R1+0xc84], R11 ;  /* 0x000c840b01007387 */ /* 0x0003e20000100800 */
[----:B0-----:R-:W-:-:S03]  /*b420*/  IADD3 R10, P3, R29, R3, RZ ;  /* 0x000000031d0a7210 */ /* 0x001fc60007f7e0ff */
[----:B-1----:R-:W3:Y:S04]  /*b430*/  LDL.LU R11, [R1+0xb4] ;  /* 0x0000b400010b7983 */ /* 0x002ee80000300800 */
[----:B------:R0:W-:Y:S04]  /*b440*/  STL [R1+0xc58], R14 ;  /* 0x000c580e01007387 */ /* 0x0001e80000100800 */
[----:B------:R-:W-:Y:S04]  /*b450*/  STL [R1+0xc8c], R10 ;  /* 0x000c8c0a01007387 */ /* 0x000fe80000100800 */
[----:B------:R-:W3:Y:S01]  /*b460*/  LDL.LU R29, [R1+0x28] ;  /* 0x00002800011d7983 */ /* 0x000ee20000300800 */
[----:B0-----:R-:W-:-:S05]  /*b470*/  IMAD.X R14, R26, 0x1, R16, P4 ;  /* 0x000000011a0e7824 */ /* 0x001fca00020e0610 */
[----:B------:R0:W-:Y:S01]  /*b480*/  STL [R1+0xc60], R14 ;  /* 0x000c600e01007387 */ /* 0x0001e20000100800 */
[----:B------:R-:W-:Y:S02]  /*b490*/  IMAD.X R15, R28, 0x1, R16, P0 ;  /* 0x000000011c0f7824 */ /* 0x000fe400000e0610 */
[----:B0-----:R-:W-:Y:S01]  /*b4a0*/  IMAD.X R14, R26, 0x1, R12, P5 ;  /* 0x000000011a0e7824 */ /* 0x001fe200028e060c */
[C---:B--2---:R-:W-:Y:S02]  /*b4b0*/  IADD3 R10, P4, R9.reuse, R27, RZ ;  /* 0x0000001b090a7210 */ /* 0x044fe40007f9e0ff */
[----:B------:R-:W-:-:S03]  /*b4c0*/  IADD3 R9, P5, R9, R3, RZ ;  /* 0x0000000309097210 */ /* 0x000fc60007fbe0ff */
[----:B------:R0:W-:Y:S04]  /*b4d0*/  STL [R1+0xc94], R10 ;  /* 0x000c940a01007387 */ /* 0x0001e80000100800 */
[----:B0-----:R-:W2:Y:S04]  /*b4e0*/  LDL.LU R10, [R1+0xbc] ;  /* 0x0000bc00010a7983 */ /* 0x001ea80000300800 */
[----:B------:R-:W-:Y:S04]  /*b4f0*/  STL [R1+0xc68], R14 ;  /* 0x000c680e01007387 */ /* 0x000fe80000100800 */
[----:B------:R0:W-:Y:S04]  /*b500*/  STL [R1+0xc9c], R9 ;  /* 0x000c9c0901007387 */ /* 0x0001e80000100800 */
[----:B0-----:R-:W2:Y:S01]  /*b510*/  LDL.LU R9, [R1+0x24] ;  /* 0x0000240001097983 */ /* 0x001ea20000300800 */
[----:B----4-:R-:W-:-:S03]  /*b520*/  IADD3 R14, P0, R8, R27, RZ ;  /* 0x0000001b080e7210 */ /* 0x010fc60007f1e0ff */
[----:B------:R0:W-:Y:S04]  /*b530*/  STL [R1+0xc70], R15 ;  /* 0x000c700f01007387 */ /* 0x0001e80000100800 */
[----:B------:R1:W-:Y:S01]  /*b540*/  STL [R1+0xca4], R14 ;  /* 0x000ca40e01007387 */ /* 0x0003e20000100800 */
[----:B0-----:R-:W-:Y:S01]  /*b550*/  IMAD.X R15, R28, 0x1, R12, P1 ;  /* 0x000000011c0f7824 */ /* 0x001fe200008e060c */
[----:B------:R-:W-:Y:S02]  /*b560*/  IADD3 R8, P1, R8, R3, RZ ;  /* 0x0000000308087210 */ /* 0x000fe40007f3e0ff */
[----:B-1----:R-:W4:Y:S04]  /*b570*/  LDL.LU R14, [R1+0xc8] ;  /* 0x0000c800010e7983 */ /* 0x002f280000300800 */
[----:B------:R5:W-:Y:S04]  /*b580*/  STL [R1+0xc78], R15 ;  /* 0x000c780f01007387 */ /* 0x000be80000100800 */
[----:B------:R0:W-:Y:S01]  /*b590*/  STL [R1+0xcac], R8 ;  /* 0x000cac0801007387 */ /* 0x0001e20000100800 */
[----:B-----5:R-:W-:-:S03]  /*b5a0*/  IMAD.X R15, R7, 0x1, R16, P2 ;  /* 0x00000001070f7824 */ /* 0x020fc600010e0610 */
[----:B0-----:R-:W5:Y:S04]  /*b5b0*/  LDL.LU R8, [R1+0x20] ;  /* 0x0000200001087983 */ /* 0x001f680000300800 */
[----:B------:R0:W-:Y:S01]  /*b5c0*/  STL [R1+0xc80], R15 ;  /* 0x000c800f01007387 */ /* 0x0001e20000100800 */
[C---:B---3--:R-:W-:Y:S01]  /*b5d0*/  IADD3 R17, P2, R2.reuse, R27, RZ ;  /* 0x0000001b02117210 */ /* 0x048fe20007f5e0ff */
[----:B0-----:R-:W-:Y:S01]  /*b5e0*/  IMAD.X R15, R7, 0x1, R12, P3 ;  /* 0x00000001070f7824 */ /* 0x001fe200018e060c */
[----:B------:R-:W-:-:S03]  /*b5f0*/  IADD3 R2, P3, R2, R3, RZ ;  /* 0x0000000302027210 */ /* 0x000fc60007f7e0ff */
[----:B------:R-:W-:Y:S04]  /*b600*/  STL [R1+0xcb4], R17 ;  /* 0x000cb41101007387 */ /* 0x000fe80000100800 */
[----:B------:R-:W3:Y:S04]  /*b610*/  LDL.LU R7, [R1+0xd4] ;  /* 0x0000d40001077983 */ /* 0x000ee80000300800 */
[----:B------:R0:W-:Y:S04]  /*b620*/  STL [R1+0xc88], R15 ;  /* 0x000c880f01007387 */ /* 0x0001e80000100800 */
[----:B------:R1:W-:Y:S01]  /*b630*/  STL [R1+0xcbc], R2 ;  /* 0x000cbc0201007387 */ /* 0x0003e20000100800 */
[----:B0-----:R-:W-:-:S03]  /*b640*/  IMAD.X R15, R13, 0x1, R16, P4 ;  /* 0x000000010d0f7824 */ /* 0x001fc600020e0610 */
[----:B-1----:R-:W3:Y:S01]  /*b650*/  LDL.LU R2, [R1+0x1c] ;  /* 0x00001c0001027983 */ /* 0x002ee20000300800 */
[----:B------:R-:W-:-:S03]  /*b660*/  IADD3 R17, P4, R6, R27, RZ ;  /* 0x0000001b06117210 */ /* 0x000fc60007f9e0ff */
[----:B------:R0:W-:Y:S04]  /*b670*/  STL [R1+0xc90], R15 ;  /* 0x000c900f01007387 */ /* 0x0001e80000100800 */
[----:B------:R-:W-:Y:S01]  /*b680*/  STL [R1+0xcc4], R17 ;  /* 0x000cc41101007387 */ /* 0x000fe20000100800 */
[----:B0-----:R-:W-:Y:S01]  /*b690*/  IMAD.X R15, R13, 0x1, R12, P5 ;  /* 0x000000010d0f7824 */ /* 0x001fe200028e060c */
[----:B------:R-:W-:Y:S02]  /*b6a0*/  IADD3 R6, P5, R6, R3, RZ ;  /* 0x0000000306067210 */ /* 0x000fe40007fbe0ff */
[----:B------:R-:W3:Y:S04]  /*b6b0*/  LDL.LU R13, [R1+0xe0] ;  /* 0x0000e000010d7983 */ /* 0x000ee80000300800 */
[----:B------:R0:W-:Y:S04]  /*b6c0*/  STL [R1+0xc98], R15 ;  /* 0x000c980f01007387 */ /* 0x0001e80000100800 */
[----:B------:R1:W-:Y:S01]  /*b6d0*/  STL [R1+0xccc], R6 ;  /* 0x000ccc0601007387 */ /* 0x0003e20000100800 */
[----:B0-----:R-:W-:-:S03]  /*b6e0*/  IMAD.X R15, R5, 0x1, R16, P0 ;  /* 0x00000001050f7824 */ /* 0x001fc600000e0610 */
[----:B-1----:R-:W3:Y:S04]  /*b6f0*/  LDL.LU R6, [R1+0x18] ;  /* 0x0000180001067983 */ /* 0x002ee80000300800 */
[----:B------:R0:W-:Y:S01]  /*b700*/  STL [R1+0xca0], R15 ;  /* 0x000ca00f01007387 */ /* 0x0001e20000100800 */
[----:B------:R-:W-:-:S05]  /*b710*/  IADD3 R17, P0, R4, R27, RZ ;  /* 0x0000001b04117210 */ /* 0x000fca0007f1e0ff */
[----:B------:R-:W-:Y:S01]  /*b720*/  STL [R1+0xcd4], R17 ;  /* 0x000cd41101007387 */ /* 0x000fe20000100800 */
[----:B0-----:R-:W-:Y:S01]  /*b730*/  IMAD.X R15, R5, 0x1, R12, P1 ;  /* 0x00000001050f7824 */ /* 0x001fe200008e060c */
[----:B------:R-:W-:Y:S02]  /*b740*/  IADD3 R4, P1, R4, R3, RZ ;  /* 0x0000000304047210 */ /* 0x000fe40007f3e0ff */
        /* <DEDUP_REMOVED lines=12> */
[----:B------:R-:W-:Y:S04]  /*b810*/  STL [R1+0xcec], R17 ;  /* 0x000cec1101007387 */ /* 0x000fe80000100800 */
[----:B------:R-:W3:Y:S01]  /*b820*/  LDL.LU R29, [R1+0x10] ;  /* 0x00001000011d7983 */ /* 0x000ee20000300800 */
[----:B--2---:R-:W-:-:S05]  /*b830*/  IMAD.X R15, R10, 0x1, R16, P4 ;  /* 0x000000010a0f7824 */ /* 0x004fca00020e0610 */
[----:B------:R0:W-:Y:S02]  /*b840*/  STL [R1+0xcc0], R15 ;  /* 0x000cc00f01007387 */ /* 0x0001e40000100800 */
[----:B0-----:R-:W-:Y:S01]  /*b850*/  IMAD.X R15, R10, 0x1, R12, P5 ;  /* 0x000000010a0f7824 */ /* 0x001fe200028e060c */
[C---:B------:R-:W-:Y:S02]  /*b860*/  IADD3 R17, P4, R9.reuse, R27, RZ ;  /* 0x0000001b09117210 */ /* 0x040fe40007f9e0ff */
[----:B------:R-:W-:-:S03]  /*b870*/  IADD3 R9, P5, R9, R3, RZ ;  /* 0x0000000309097210 */ /* 0x000fc60007fbe0ff */
[----:B------:R-:W-:Y:S04]  /*b880*/  STL [R1+0xcf4], R17 ;  /* 0x000cf41101007387 */ /* 0x000fe80000100800 */
[----:B------:R-:W2:Y:S04]  /*b890*/  LDL.LU R10, [R1+0x100] ;  /* 0x00010000010a7983 */ /* 0x000ea80000300800 */
[----:B------:R4:W-:Y:S04]  /*b8a0*/  STL [R1+0xcc8], R15 ;  /* 0x000cc80f01007387 */ /* 0x0009e80000100800 */
[----:B------:R0:W-:Y:S01]  /*b8b0*/  STL [R1+0xcfc], R9 ;  /* 0x000cfc0901007387 */ /* 0x0001e20000100800 */
[----:B----4-:R-:W-:-:S03]  /*b8c0*/  IMAD.X R15, R14, 0x1, R16, P0 ;  /* 0x000000010e0f7824 */ /* 0x010fc600000e0610 */
[----:B0-----:R-:W4:Y:S04]  /*b8d0*/  LDL.LU R9, [R1+0xc] ;  /* 0x00000c0001097983 */ /* 0x001f280000300800 */
[----:B------:R0:W-:Y:S01]  /*b8e0*/  STL [R1+0xcd0], R15 ;  /* 0x000cd00f01007387 */ /* 0x0001e20000100800 */
[----:B-----5:R-:W-:Y:S01]  /*b8f0*/  IADD3 R17, P0, R8, R27, RZ ;  /* 0x0000001b08117210 */ /* 0x020fe20007f1e0ff */
[----:B0-----:R-:W-:Y:S01]  /*b900*/  IMAD.X R15, R14, 0x1, R12, P1 ;  /* 0x000000010e0f7824 */ /* 0x001fe200008e060c */
[----:B------:R-:W-:-:S03]  /*b910*/  IADD3 R8, P1, R8, R3, RZ ;  /* 0x0000000308087210 */ /* 0x000fc60007f3e0ff */
[----:B------:R-:W-:Y:S04]  /*b920*/  STL [R1+0xd04], R17 ;  /* 0x000d041101007387 */ /* 0x000fe80000100800 */
[----:B------:R-:W5:Y:S04]  /*b930*/  LDL.LU R14, [R1+0x10c] ;  /* 0x00010c00010e7983 */ /* 0x000f680000300800 */
[----:B------:R3:W-:Y:S04]  /*b940*/  STL [R1+0xcd8], R15 ;  /* 0x000cd80f01007387 */ /* 0x0007e80000100800 */
[----:B------:R0:W-:Y:S01]  /*b950*/  STL [R1+0xd0c], R8 ;  /* 0x000d0c0801007387 */ /* 0x0001e20000100800 */
[----:B---3--:R-:W-:-:S03]  /*b960*/  IMAD.X R15, R7, 0x1, R16, P2 ;  /* 0x00000001070f7824 */ /* 0x008fc600010e0610 */
[----:B0-----:R-:W3:Y:S04]  /*b970*/  LDL.LU R8, [R1+0x8] ;  /* 0x0000080001087983 */ /* 0x001ee80000300800 */
[----:B------:R0:W-:Y:S01]  /*b980*/  STL [R1+0xce0], R15 ;  /* 0x000ce00f01007387 */ /* 0x0001e20000100800 */
[C---:B------:R-:W-:Y:S01]  /*b990*/  IADD3 R17, P2, R2.reuse, R27, RZ ;  /* 0x0000001b02117210 */ /* 0x040fe20007f5e0ff */
[----:B0-----:R-:W-:Y:S01]  /*b9a0*/  IMAD.X R15, R7, 0x1, R12, P3 ;  /* 0x00000001070f7824 */ /* 0x001fe200018e060c */
[----:B------:R-:W-:-:S03]  /*b9b0*/  IADD3 R2, P3, R2, R3, RZ ;  /* 0x0000000302027210 */ /* 0x000fc60007f7e0ff */
[----:B------:R-:W-:Y:S04]  /*b9c0*/  STL [R1+0xd14], R17 ;  /* 0x000d141101007387 */ /* 0x000fe80000100800 */
        /* <DEDUP_REMOVED lines=36> */
[----:B0-----:R-:W-:Y:S02]  /*bc10*/  IMAD.X R15, R10, 0x1, R12, P5 ;  /* 0x000000010a0f7824 */ /* 0x001fe400028e060c */
[----:B------:R-:W2:Y:S01]  /*bc20*/  LDL.LU R10, [R1+0x13c] ;  /* 0x00013c00010a7983 */ /* 0x000ea20000300800 */
[----:B----4-:R-:W-:-:S05]  /*bc30*/  IADD3 R17, P4, R9, R27, RZ ;  /* 0x0000001b09117210 */ /* 0x010fca0007f9e0ff */
[----:B------:R0:W-:Y:S04]  /*bc40*/  STL [R1+0xd54], R17 ;  /* 0x000d541101007387 */ /* 0x0001e80000100800 */
[----:B------:R5:W-:Y:S01]  /*bc50*/  STL [R1+0xd28], R15 ;  /* 0x000d280f01007387 */ /* 0x000be20000100800 */
[----:B0-----:R-:W-:-:S03]  /*bc60*/  IADD3 R17, P5, R9, R3, RZ ;  /* 0x0000000309117210 */ /* 0x001fc60007fbe0ff */
[----:B------:R-:W4:Y:S01]  /*bc70*/  LDL.LU R9, [R1+0xb0] ;  /* 0x0000b00001097983 */ /* 0x000f220000300800 */
[----:B-----5:R-:W-:-:S03]  /*bc80*/  IMAD.X R15, R14, 0x1, R16, P0 ;  /* 0x000000010e0f7824 */ /* 0x020fc600000e0610 */
[----:B------:R-:W-:Y:S04]  /*bc90*/  STL [R1+0xd5c], R17 ;  /* 0x000d5c1101007387 */ /* 0x000fe80000100800 */
[----:B------:R0:W-:Y:S02]  /*bca0*/  STL [R1+0xd30], R15 ;  /* 0x000d300f01007387 */ /* 0x0001e40000100800 */
[----:B0-----:R-:W-:Y:S02]  /*bcb0*/  IMAD.X R15, R14, 0x1, R12, P1 ;  /* 0x000000010e0f7824 */ /* 0x001fe400008e060c */
[----:B------:R-:W5:Y:S01]  /*bcc0*/  LDL.LU R14, [R1+0x140] ;  /* 0x00014000010e7983 */ /* 0x000f620000300800 */
[----:B---3--:R-:W-:-:S05]  /*bcd0*/  IADD3 R17, P0, R8, R27, RZ ;  /* 0x0000001b08117210 */ /* 0x008fca0007f1e0ff */
[----:B------:R0:W-:Y:S04]  /*bce0*/  STL [R1+0xd64], R17 ;  /* 0x000d641101007387 */ /* 0x0001e80000100800 */
[----:B------:R1:W-:Y:S01]  /*bcf0*/  STL [R1+0xd38], R15 ;  /* 0x000d380f01007387 */ /* 0x0003e20000100800 */
[----:B0-----:R-:W-:-:S03]  /*bd00*/  IADD3 R17, P1, R8, R3, RZ ;  /* 0x0000000308117210 */ /* 0x001fc60007f3e0ff */
[----:B------:R-:W3:Y:S01]  /*bd10*/  LDL.LU R8, [R1+0xb8] ;  /* 0x0000b80001087983 */ /* 0x000ee20000300800 */
[----:B-1----:R-:W-:-:S03]  /*bd20*/  IMAD.X R15, R7, 0x1, R16, P2 ;  /* 0x00000001070f7824 */ /* 0x002fc600010e0610 */
[----:B------:R-:W-:Y:S04]  /*bd30*/  STL [R1+0xd6c], R17 ;  /* 0x000d6c1101007387 */ /* 0x000fe80000100800 */
[----:B------:R0:W-:Y:S02]  /*bd40*/  STL [R1+0xd40], R15 ;  /* 0x000d400f01007387 */ /* 0x0001e40000100800 */
[----:B0-----:R-:W-:Y:S02]  /*bd50*/  IMAD.X R15, R7, 0x1, R12, P3 ;  /* 0x00000001070f7824 */ /* 0x001fe400018e060c */
[----:B------:R-:W3:Y:S01]  /*bd60*/  LDL.LU R7, [R1+0x144] ;  /* 0x0001440001077983 */ /* 0x000ee20000300800 */
[----:B------:R-:W-:-:S05]  /*bd70*/  IADD3 R17, P2, R2, R27, RZ ;  /* 0x0000001b02117210 */ /* 0x000fca0007f5e0ff */
[----:B------:R0:W-:Y:S04]  /*bd80*/  STL [R1+0xd74], R17 ;  /* 0x000d741101007387 */ /* 0x0001e80000100800 */
[----:B------:R1:W-:Y:S01]  /*bd90*/  STL [R1+0xd48], R15 ;  /* 0x000d480f01007387 */ /* 0x0003e20000100800 */
[----:B0-----:R-:W-:-:S03]  /*bda0*/  IADD3 R17, P3, R2, R3, RZ ;  /* 0x0000000302117210 */ /* 0x001fc60007f7e0ff */
[----:B------:R-:W3:Y:S01]  /*bdb0*/  LDL.LU R2, [R1+0xc0] ;  /* 0x0000c00001027983 */ /* 0x000ee20000300800 */
[----:B-1----:R-:W-:-:S03]  /*bdc0*/  IMAD.X R15, R13, 0x1, R16, P4 ;  /* 0x000000010d0f7824 */ /* 0x002fc600020e0610 */
[----:B------:R0:W-:Y:S04]  /*bdd0*/  STL [R1+0xd7c], R17 ;  /* 0x000d7c1101007387 */ /* 0x0001e80000100800 */
[----:B------:R1:W-:Y:S01]  /*bde0*/  STL [R1+0xd50], R15 ;  /* 0x000d500f01007387 */ /* 0x0003e20000100800 */
[C---:B0-----:R-:W-:Y:S01]  /*bdf0*/  IADD3 R17, P4, R6.reuse, R27, RZ ;  /* 0x0000001b06117210 */ /* 0x041fe20007f9e0ff */
[----:B-1----:R-:W-:Y:S02]  /*be00*/  IMAD.X R15, R13, 0x1, R12, P5 ;  /* 0x000000010d0f7824 */ /* 0x002fe400028e060c */
[----:B------:R-:W3:Y:S04]  /*be10*/  LDL.LU R13, [R1+0x148] ;  /* 0x00014800010d7983 */ /* 0x000ee80000300800 */
        /* <DEDUP_REMOVED lines=11> */
[----:B------:R-:W3:Y:S04]  /*bed0*/  LDL.LU R5, [R1+0x14c] ;  /* 0x00014c0001057983 */ /* 0x000ee80000300800 */
[----:B------:R-:W-:Y:S01]  /*bee0*/  STL [R1+0xd68], R15 ;  /* 0x000d680f01007387 */ /* 0x000fe20000100800 */
[----:B0-----:R-:W-:-:S03]  /*bef0*/  IMAD.X R17, R11, 0x1, R16, P2 ;  /* 0x000000010b117824 */ /* 0x001fc600010e0610 */
[----:B------:R0:W-:Y:S04]  /*bf00*/  STL [R1+0xd9c], R4 ;  /* 0x000d9c0401007387 */ /* 0x0001e80000100800 */
[----:B0-----:R-:W3:Y:S01]  /*bf10*/  LDL.LU R4, [R1+0xcc] ;  /* 0x0000cc0001047983 */ /* 0x001ee20000300800 */
[----:B------:R-:W-:-:S03]  /*bf20*/  IADD3 R15, P2, R29, R27, RZ ;  /* 0x0000001b1d0f7210 */ /* 0x000fc60007f5e0ff */
[----:B------:R0:W-:Y:S04]  /*bf30*/  STL [R1+0xd70], R17 ;  /* 0x000d701101007387 */ /* 0x0001e80000100800 */
[----:B------:R-:W-:Y:S01]  /*bf40*/  STL [R1+0xda4], R15 ;  /* 0x000da40f01007387 */ /* 0x000fe20000100800 */
[----:B0-----:R-:W-:Y:S01]  /*bf50*/  IMAD.X R17, R11, 0x1, R12, P3 ;  /* 0x000000010b117824 */ /* 0x001fe200018e060c */
[----:B------:R-:W-:-:S04]  /*bf60*/  IADD3 R11, P3, R29, R3, RZ ;  /* 0x000000031d0b7210 */ /* 0x000fc80007f7e0ff */
[----:B------:R-:W-:Y:S04]  /*bf70*/  STL [R1+0xd78], R17 ;  /* 0x000d781101007387 */ /* 0x000fe80000100800 */
[----:B------:R-:W3:Y:S04]  /*bf80*/  LDL.LU R29, [R1+0x150] ;  /* 0x00015000011d7983 */ /* 0x000ee80000300800 */
[----:B------:R0:W-:Y:S04]  /*bf90*/  STL [R1+0xdac], R11 ;  /* 0x000dac0b01007387 */ /* 0x0001e80000100800 */
[----:B0-----:R-:W3:Y:S01]  /*bfa0*/  LDL.LU R11, [R1+0xd0] ;  /* 0x0000d000010b7983 */ /* 0x001ee20000300800 */
[----:B--2---:R-:W-:-:S02]  /*bfb0*/  IMAD.X R15, R10, 0x1, R16, P4 ;  /* 0x000000010a0f7824 */ /* 0x004fc400020e0610 */
[----:B------:R-:W-:-:S03]  /*bfc0*/  IMAD.X R10, R10, 0x1, R12, P5 ;  /* 0x000000010a0a7824 */ /* 0x000fc600028e060c */
[----:B------:R4:W-:Y:S02]  /*bfd0*/  STL [R1+0xd80], R15 ;  /* 0x000d800f01007387 */ /* 0x0009e40000100800 */
[C---:B----4-:R-:W-:Y:S02]  /*bfe0*/  IADD3 R15, P4, R9.reuse, R27, RZ ;  /* 0x0000001b090f7210 */ /* 0x050fe40007f9e0ff */
[----:B------:R-:W-:-:S03]  /*bff0*/  IADD3 R9, P5, R9, R3, RZ ;  /* 0x0000000309097210 */ /* 0x000fc60007fbe0ff */
[----:B------:R-:W-:Y:S04]  /*c000*/  STL [R1+0xdb4], R15 ;  /* 0x000db40f01007387 */ /* 0x000fe80000100800 */
[----:B------:R0:W-:Y:S04]  /*c010*/  STL [R1+0xd88], R10 ;  /* 0x000d880a01007387 */ /* 0x0001e80000100800 */
[----:B0-----:R-:W2:Y:S01]  /*c020*/  LDL.LU R10, [R1+0x154] ;  /* 0x00015400010a7983 */ /* 0x001ea20000300800 */
[----:B-----5:R-:W-:-:S03]  /*c030*/  IMAD.X R15, R14, 0x1, R16, P0 ;  /* 0x000000010e0f7824 */ /* 0x020fc600000e0610 */
[----:B------:R0:W-:Y:S01]  /*c040*/  STL [R1+0xdbc], R9 ;  /* 0x000dbc0901007387 */ /* 0x0001e20000100800 */
[----:B------:R-:W-:-:S03]  /*c050*/  IMAD.X R17, R14, 0x1, R12, P1 ;  /* 0x000000010e117824 */ /* 0x000fc600008e060c */
[----:B0-----:R-:W4:Y:S01]  /*c060*/  LDL.LU R9, [R1+0xd8] ;  /* 0x0000d80001097983 */ /* 0x001f220000300800 */
[----:B---3--:R-:W-:-:S03]  /*c070*/  IADD3 R18, P0, R8, R27, RZ ;  /* 0x0000001b08127210 */ /* 0x008fc60007f1e0ff */
[----:B------:R0:W-:Y:S04]  /*c080*/  STL [R1+0xd90], R15 ;  /* 0x000d900f01007387 */ /* 0x0001e80000100800 */
[----:B------:R-:W-:Y:S01]  /*c090*/  STL [R1+0xdc4], R18 ;  /* 0x000dc41201007387 */ /* 0x000fe20000100800 */
[----:B0-----:R-:W-:-:S03]  /*c0a0*/  IADD3 R15, P1, R8, R3, RZ ;  /* 0x00000003080f7210 */ /* 0x001fc60007f3e0ff */
[----:B------:R-:W-:Y:S04]  /*c0b0*/  STL [R1+0xd98], R17 ;  /* 0x000d981101007387 */ /* 0x000fe80000100800 */
[----:B------:R-:W3:Y:S04]  /*c0c0*/  LDL.LU R8, [R1+0x158] ;  /* 0x0001580001087983 */ /* 0x000ee80000300800 */
[----:B------:R0:W-:Y:S01]  /*c0d0*/  STL [R1+0xdcc], R15 ;  /* 0x000dcc0f01007387 */ /* 0x0001e20000100800 */
[C---:B------:R-:W-:Y:S02]  /*c0e0*/  IMAD.X R14, R7.reuse, 0x1, R16, P2 ;  /* 0x00000001070e7824 */ /* 0x040fe400010e0610 */
[----:B------:R-:W-:Y:S01]  /*c0f0*/  IMAD.X R7, R7, 0x1, R12, P3 ;  /* 0x0000000107077824 */ /* 0x000fe200018e060c */
[----:B0-----:R-:W5:Y:S04]  /*c100*/  LDL.LU R15, [R1+0xdc] ;  /* 0x0000dc00010f7983 */ /* 0x001f680000300800 */
[----:B------:R0:W-:Y:S02]  /*c110*/  STL [R1+0xda0], R14 ;  /* 0x000da00e01007387 */ /* 0x0001e40000100800 */
[----:B0-----:R-:W-:-:S02]  /*c120*/  IADD3 R14, P2, R2, R27, RZ ;  /* 0x0000001b020e7210 */ /* 0x001fc40007f5e0ff */
[----:B------:R-:W-:-:S03]  /*c130*/  IADD3 R2, P3, R2, R3, RZ ;  /* 0x0000000302027210 */ /* 0x000fc60007f7e0ff */
[----:B------:R0:W-:Y:S04]  /*c140*/  STL [R1+0xdd4], R14 ;  /* 0x000dd40e01007387 */ /* 0x0001e80000100800 */
[----:B------:R1:W-:Y:S01]  /*c150*/  STL [R1+0xda8], R7 ;  /* 0x000da80701007387 */ /* 0x0003e20000100800 */
[----:B0-----:R-:W-:-:S03]  /*c160*/  IMAD.X R14, R13, 0x1, R16, P4 ;  /* 0x000000010d0e7824 */ /* 0x001fc600020e0610 */
[----:B-1----:R-:W5:Y:S04]  /*c170*/  LDL.LU R7, [R1+0x15c] ;  /* 0x00015c0001077983 */ /* 0x002f680000300800 */
[----:B------:R0:W-:Y:S01]  /*c180*/  STL [R1+0xddc], R2 ;  /* 0x000ddc0201007387 */ /* 0x0001e20000100800 */
[----:B------:R-:W-:-:S03]  /*c190*/  IMAD.X R17, R13, 0x1, R12, P5 ;  /* 0x000000010d117824 */ /* 0x000fc600028e060c */
[----:B0-----:R-:W5:Y:S01]  /*c1a0*/  LDL.LU R2, [R1+0xe4] ;  /* 0x0000e40001027983 */ /* 0x001f620000300800 */
[C---:B------:R-:W-:Y:S02]  /*c1b0*/  IADD3 R18, P4, R6.reuse, R27, RZ ;  /* 0x0000001b06127210 */ /* 0x040fe40007f9e0ff */
[----:B------:R-:W-:Y:S01]  /*c1c0*/  IADD3 R13, P5, R6, R3, RZ ;  /* 0x00000003060d7210 */ /* 0x000fe20007fbe0ff */
[----:B------:R0:W-:Y:S04]  /*c1d0*/  STL [R1+0xdb0], R14 ;  /* 0x000db00e01007387 */ /* 0x0001e80000100800 */
[----:B0-----:R-:W5:Y:S04]  /*c1e0*/  LDL.LU R14, [R1+0x160] ;  /* 0x00016000010e7983 */ /* 0x001f680000300800 */
[----:B------:R-:W-:Y:S04]  /*c1f0*/  STL [R1+0xde4], R18 ;  /* 0x000de41201007387 */ /* 0x000fe80000100800 */
[----:B------:R0:W-:Y:S04]  /*c200*/  STL [R1+0xdb8], R17 ;  /* 0x000db81101007387 */ /* 0x0001e80000100800 */
[----:B------:R-:W5:Y:S04]  /*c210*/  LDL.LU R6, [R1+0xec] ;  /* 0x0000ec0001067983 */ /* 0x000f680000300800 */
[----:B------:R1:W-:Y:S01]  /*c220*/  STL [R1+0xdec], R13 ;  /* 0x000dec0d01007387 */ /* 0x0003e20000100800 */
[----:B0-----:R-:W-:-:S05]  /*c230*/  IMAD.X R17, R5, 0x1, R16, P0 ;  /* 0x0000000105117824 */ /* 0x001fca00000e0610 */
[----:B------:R0:W-:Y:S01]  /*c240*/  STL [R1+0xdc0], R17 ;  /* 0x000dc01101007387 */ /* 0x0001e20000100800 */
[C---:B-1----:R-:W-:Y:S01]  /*c250*/  IADD3 R13, P0, R4.reuse, R27, RZ ;  /* 0x0000001b040d7210 */ /* 0x042fe20007f1e0ff */
[----:B0-----:R-:W-:Y:S02]  /*c260*/  IMAD.X R17, R5, 0x1, R12, P1 ;  /* 0x0000000105117824 */ /* 0x001fe400008e060c */
[----:B------:R-:W5:Y:S04]  /*c270*/  LDL.LU R5, [R1+0x164] ;  /* 0x0001640001057983 */ /* 0x000f680000300800 */
[----:B------:R0:W-:Y:S04]  /*c280*/  STL [R1+0xdf4], R13 ;  /* 0x000df40d01007387 */ /* 0x0001e80000100800 */
[----:B0-----:R-:W5:Y:S04]  /*c290*/  LDL.LU R13, [R1+0xf0] ;  /* 0x0000f000010d7983 */ /* 0x001f680000300800 */
[----:B------:R0:W-:Y:S02]  /*c2a0*/  STL [R1+0xdc8], R17 ;  /* 0x000dc81101007387 */ /* 0x0001e40000100800 */
[----:B0-----:R-:W-:Y:S01]  /*c2b0*/  IADD3 R17, P1, R4, R3, RZ ;  /* 0x0000000304117210 */ /* 0x001fe20007f3e0ff */
[----:B------:R-:W-:Y:S01]  /*c2c0*/  IMAD.X R4, R29, 0x1, R16, P2 ;  /* 0x000000011d047824 */ /* 0x000fe200010e0610 */
[----:B------:R-:W-:-:S03]  /*c2d0*/  IADD3 R18, P2, R11, R27, RZ ;  /* 0x0000001b0b127210 */ /* 0x000fc60007f5e0ff */
[----:B------:R0:W-:Y:S04]  /*c2e0*/  STL [R1+0xdfc], R17 ;  /* 0x000dfc1101007387 */ /* 0x0001e80000100800 */
[----:B------:R1:W-:Y:S01]  /*c2f0*/  STL [R1+0xdd0], R4 ;  /* 0x000dd00401007387 */ /* 0x0003e20000100800 */
[----:B0-----:R-:W-:-:S03]  /*c300*/  IMAD.X R17, R29, 0x1, R12, P3 ;  /* 0x000000011d117824 */ /* 0x001fc600018e060c */
[----:B-1----:R-:W5:Y:S04]  /*c310*/  LDL.LU R4, [R1+0x168] ;  /* 0x0001680001047983 */ /* 0x002f680000300800 */
[----:B------:R-:W-:Y:S04]  /*c320*/  STL [R1+0xe04], R18 ;  /* 0x000e041201007387 */ /* 0x000fe80000100800 */
[----:B------:R-:W5:Y:S04]  /*c330*/  LDL.LU R29, [R1+0xf8] ;  /* 0x0000f800011d7983 */ /* 0x000f680000300800 */
[----:B------:R0:W-:Y:S02]  /*c340*/  STL [R1+0xdd8], R17 ;  /* 0x000dd81101007387 */ /* 0x0001e40000100800 */
[----:B0-----:R-:W-:-:S05]  /*c350*/  IADD3 R17, P3, R11, R3, RZ ;  /* 0x000000030b117210 */ /* 0x001fca0007f7e0ff */
[----:B------:R0:W-:Y:S01]  /*c360*/  STL [R1+0xe0c], R17 ;  /* 0x000e0c1101007387 */ /* 0x0001e20000100800 */
[C---:B--2---:R-:W-:Y:S02]  /*c370*/  IMAD.X R11, R10.reuse, 0x1, R16, P4 ;  /* 0x000000010a0b7824 */ /* 0x044fe400020e0610 */
[----:B0-----:R-:W-:-:S03]  /*c380*/  IMAD.X R17, R10, 0x1, R12, P5 ;  /* 0x000000010a117824 */ /* 0x001fc600028e060c */
[----:B------:R0:W-:Y:S01]  /*c390*/  STL [R1+0xde0], R11 ;  /* 0x000de00b01007387 */ /* 0x0001e20000100800 */
[----:B----4-:R-:W-:-:S03]  /*c3a0*/  IADD3 R18, P4, R9, R27, RZ ;  /* 0x0000001b09127210 */ /* 0x010fc60007f9e0ff */
[----:B0-----:R-:W2:Y:S04]  /*c3b0*/  LDL.LU R11, [R1+0x16c] ;  /* 0x00016c00010b7983 */ /* 0x001ea80000300800 */
[----:B------:R-:W-:Y:S04]  /*c3c0*/  STL [R1+0xe14], R18 ;  /* 0x000e141201007387 */ /* 0x000fe80000100800 */
[----:B------:R-:W4:Y:S04]  /*c3d0*/  LDL.LU R10, [R1+0xfc] ;  /* 0x0000fc00010a7983 */ /* 0x000f280000300800 */
[----:B------:R0:W-:Y:S02]  /*c3e0*/  STL [R1+0xde8], R17 ;  /* 0x000de81101007387 */ /* 0x0001e40000100800 */
[----:B0-----:R-:W-:Y:S01]  /*c3f0*/  IADD3 R17, P5, R9, R3, RZ ;  /* 0x0000000309117210 */ /* 0x001fe20007fbe0ff */
[----:B---3--:R-:W-:-:S04]  /*c400*/  IMAD.X R9, R8, 0x1, R16, P0 ;  /* 0x0000000108097824 */ /* 0x008fc800000e0610 */
[----:B------:R0:W-:Y:S04]  /*c410*/  STL [R1+0xe1c], R17 ;  /* 0x000e1c1101007387 */ /* 0x0001e80000100800 */
[----:B------:R1:W-:Y:S01]  /*c420*/  STL [R1+0xdf0], R9 ;  /* 0x000df00901007387 */ /* 0x0003e20000100800 */
[C---:B-----5:R-:W-:Y:S01]  /*c430*/  IADD3 R18, P0, R15.reuse, R27, RZ ;  /* 0x0000001b0f127210 */ /* 0x060fe20007f1e0ff */
[----:B0-----:R-:W-:Y:S02]  /*c440*/  IMAD.X R17, R8, 0x1, R12, P1 ;  /* 0x0000000108117824 */ /* 0x001fe400008e060c */
[----:B-1----:R-:W3:Y:S04]  /*c450*/  LDL.LU R9, [R1+0x170] ;  /* 0x0001700001097983 */ /* 0x002ee80000300800 */
[----:B------:R0:W-:Y:S04]  /*c460*/  STL [R1+0xe24], R18 ;  /* 0x000e241201007387 */ /* 0x0001e80000100800 */
[----:B------:R-:W5:Y:S04]  /*c470*/  LDL.LU R8, [R1+0x104] ;  /* 0x0001040001087983 */ /* 0x000f680000300800 */
[----:B------:R1:W-:Y:S01]  /*c480*/  STL [R1+0xdf8], R17 ;  /* 0x000df81101007387 */ /* 0x0003e20000100800 */
[----:B0-----:R-:W-:-:S05]  /*c490*/  IADD3 R18, P1, R15, R3, RZ ;  /* 0x000000030f127210 */ /* 0x001fca0007f3e0ff */
[----:B------:R-:W-:Y:S01]  /*c4a0*/  STL [R1+0xe2c], R18 ;  /* 0x000e2c1201007387 */ /* 0x000fe20000100800 */
[C---:B-1----:R-:W-:Y:S02]  /*c4b0*/  IMAD.X R17, R7.reuse, 0x1, R16, P2 ;  /* 0x0000000107117824 */ /* 0x042fe400010e0610 */
[----:B------:R-:W-:-:S03]  /*c4c0*/  IMAD.X R7, R7, 0x1, R12, P3 ;  /* 0x0000000107077824 */ /* 0x000fc600018e060c */
[----:B------:R-:W-:Y:S01]  /*c4d0*/  STL [R1+0xe00], R17 ;  /* 0x000e001101007387 */ /* 0x000fe20000100800 */
[C---:B------:R-:W-:Y:S02]  /*c4e0*/  IADD3 R15, P2, R2.reuse, R27, RZ ;  /* 0x0000001b020f7210 */ /* 0x040fe40007f5e0ff */
[----:B------:R-:W-:-:S03]  /*c4f0*/  IADD3 R2, P3, R2, R3, RZ ;  /* 0x0000000302027210 */ /* 0x000fc60007f7e0ff */
[----:B------:R0:W-:Y:S04]  /*c500*/  STL [R1+0xe34], R15 ;  /* 0x000e340f01007387 */ /* 0x0001e80000100800 */
[----:B------:R1:W-:Y:S01]  /*c510*/  STL [R1+0xe08], R7 ;  /* 0x000e080701007387 */ /* 0x0003e20000100800 */
[----:B0-----:R-:W-:-:S03]  /*c520*/  IMAD.X R15, R14, 0x1, R16, P4 ;  /* 0x000000010e0f7824 */ /* 0x001fc600020e0610 */
[----:B-1----:R-:W5:Y:S04]  /*c530*/  LDL.LU R7, [R1+0x174] ;  /* 0x0001740001077983 */ /* 0x002f680000300800 */
[----:B------:R0:W-:Y:S01]  /*c540*/  STL [R1+0xe3c], R2 ;  /* 0x000e3c0201007387 */ /* 0x0001e20000100800 */
[----:B------:R-:W-:-:S03]  /*c550*/  IADD3 R17, P4, R6, R27, RZ ;  /* 0x0000001b06117210 */ /* 0x000fc60007f9e0ff */
[----:B0-----:R-:W5:Y:S04]  /*c560*/  LDL.LU R2, [R1+0x108] ;  /* 0x0001080001027983 */ /* 0x001f680000300800 */
[----:B------:R0:W-:Y:S04]  /*c570*/  STL [R1+0xe10], R15 ;  /* 0x000e100f01007387 */ /* 0x0001e80000100800 */
[----:B------:R-:W-:Y:S01]  /*c580*/  STL [R1+0xe44], R17 ;  /* 0x000e441101007387 */ /* 0x000fe20000100800 */
[----:B0-----:R-:W-:Y:S01]  /*c590*/  IMAD.X R15, R14, 0x1, R12, P5 ;  /* 0x000000010e0f7824 */ /* 0x001fe200028e060c */
[----:B------:R-:W-:Y:S01]  /*c5a0*/  IADD3 R14, P5, R6, R3, RZ ;  /* 0x00000003060e7210 */ /* 0x000fe20007fbe0ff */
[----:B------:R-:W-:-:S03]  /*c5b0*/  IMAD.X R6, R5, 0x1, R16, P0 ;  /* 0x0000000105067824 */ /* 0x000fc600000e0610 */
[----:B------:R0:W-:Y:S04]  /*c5c0*/  STL [R1+0xe18], R15 ;  /* 0x000e180f01007387 */ /* 0x0001e80000100800 */
[----:B------:R1:W-:Y:S04]  /*c5d0*/  STL [R1+0xe4c], R14 ;  /* 0x000e4c0e01007387 */ /* 0x0003e80000100800 */
[----:B------:R1:W-:Y:S01]  /*c5e0*/  STL [R1+0xe20], R6 ;  /* 0x000e200601007387 */ /* 0x0003e20000100800 */
[----:B0-----:R-:W-:Y:S01]  /*c5f0*/  IADD3 R15, P0, R13, R27, RZ ;  /* 0x0000001b0d0f7210 */ /* 0x001fe20007f1e0ff */
[----:B-1----:R-:W-:-:S02]  /*c600*/  IMAD.X R14, R5, 0x1, R12, P1 ;  /* 0x00000001050e7824 */ /* 0x002fc400008e060c */
[----:B------:R-:W5:Y:S04]  /*c610*/  LDL.LU R6, [R1+0x178] ;  /* 0x0001780001067983 */ /* 0x000f680000300800 */
[----:B------:R-:W-:Y:S04]  /*c620*/  STL [R1+0xe54], R15 ;  /* 0x000e540f01007387 */ /* 0x000fe80000100800 */
[----:B------:R-:W5:Y:S04]  /*c630*/  LDL.LU R5, [R1+0x110] ;  /* 0x0001100001057983 */ /* 0x000f680000300800 */
[----:B------:R0:W-:Y:S02]  /*c640*/  STL [R1+0xe28], R14 ;  /* 0x000e280e01007387 */ /* 0x0001e40000100800 */
[----:B0-----:R-:W-:Y:S01]  /*c650*/  IADD3 R14, P1, R13, R3, RZ ;  /* 0x000000030d0e7210 */ /* 0x001fe20007f3e0ff */
[----:B------:R-:W-:-:S04]  /*c660*/  IMAD.X R13, R4, 0x1, R16, P2 ;  /* 0x00000001040d7824 */ /* 0x000fc800010e0610 */
[----:B------:R0:W-:Y:S01]  /*c670*/  STL [R1+0xe5c], R14 ;  /* 0x000e5c0e01007387 */ /* 0x0001e20000100800 */
[----:B------:R-:W-:-:S03]  /*c680*/  IADD3 R15, P2, R29, R27, RZ ;  /* 0x0000001b1d0f7210 */ /* 0x000fc60007f5e0ff */
[----:B------:R1:W-:Y:S01]  /*c690*/  STL [R1+0xe30], R13 ;  /* 0x000e300d01007387 */ /* 0x0003e20000100800 */
[----:B0-----:R-:W-:-:S03]  /*c6a0*/  IMAD.X R14, R4, 0x1, R12, P3 ;  /* 0x00000001040e7824 */ /* 0x001fc600018e060c */
[----:B------:R-:W-:Y:S04]  /*c6b0*/  STL [R1+0xe64], R15 ;  /* 0x000e640f01007387 */ /* 0x000fe80000100800 */
[----:B------:R-:W5:Y:S01]  /*c6c0*/  LDL.LU R4, [R1+0x17c] ;  /* 0x00017c0001047983 */ /* 0x000f620000300800 */
[----:B-1----:R-:W-:-:S03]  /*c6d0*/  IADD3 R13, P3, R29, R3, RZ ;  /* 0x000000031d0d7210 */ /* 0x002fc60007f7e0ff */
[----:B------:R2:W-:Y:S04]  /*c6e0*/  STL [R1+0xe38], R14 ;  /* 0x000e380e01007387 */ /* 0x0005e80000100800 */
[----:B------:R-:W5:Y:S04]  /*c6f0*/  LDL.LU R29, [R1+0x118] ;  /* 0x00011800011d7983 */ /* 0x000f680000300800 */
[----:B------:R4:W-:Y:S04]  /*c700*/  STL [R1+0xe6c], R13 ;  /* 0x000e6c0d01007387 */ /* 0x0009e80000100800 */
[----:B------:R-:W5:Y:S01]  /*c710*/  LDL.LU R18, [R1+0x180] ;  /* 0x0001800001127983 */ /* 0x000f620000300800 */
[----:B--2---:R-:W-:-:S05]  /*c720*/  IMAD.X R14, R11, 0x1, R16, P4 ;  /* 0x000000010b0e7824 */ /* 0x004fca00020e0610 */
[----:B------:R0:W-:Y:S01]  /*c730*/  STL [R1+0xe40], R14 ;  /* 0x000e400e01007387 */ /* 0x0001e20000100800 */
[----:B----4-:R-:W-:-:S03]  /*c740*/  IADD3 R13, P4, R10, R27, RZ ;  /* 0x0000001b0a0d7210 */ /* 0x010fc60007f9e0ff */
[----:B------:R-:W2:Y:S04]  /*c750*/  LDL.LU R17, [R1+0x11c] ;  /* 0x00011c0001117983 */ /* 0x000ea80000300800 */
[----:B------:R1:W-:Y:S01]  /*c760*/  STL [R1+0xe74], R13 ;  /* 0x000e740d01007387 */ /* 0x0003e20000100800 */
[----:B0-----:R-:W-:Y:S01]  /*c770*/  IMAD.X R14, R11, 0x1, R12, P5 ;  /* 0x000000010b0e7824 */ /* 0x001fe200028e060c */
[----:B-1----:R-:W-:-:S04]  /*c780*/  IADD3 R13, P5, R10, R3, RZ ;  /* 0x000000030a0d7210 */ /* 0x002fc80007fbe0ff */
[----:B------:R0:W-:Y:S04]  /*c790*/  STL [R1+0xe48], R14 ;  /* 0x000e480e01007387 */ /* 0x0001e80000100800 */
[----:B------:R1:W-:Y:S04]  /*c7a0*/  STL [R1+0xe7c], R13 ;  /* 0x000e7c0d01007387 */ /* 0x0003e80000100800 */
[----:B------:R-:W4:Y:S01]  /*c7b0*/  LDL.LU R15, [R1+0x184] ;  /* 0x00018400010f7983 */ /* 0x000f220000300800 */
[C---:B---3--:R-:W-:Y:S02]  /*c7c0*/  IMAD.X R11, R9.reuse, 0x1, R16, P0 ;  /* 0x00000001090b7824 */ /* 0x048fe400000e0610 */
[----:B------:R-:W-:-:S03]  /*c7d0*/  IMAD.X R9, R9, 0x1, R12, P1 ;  /* 0x0000000109097824 */ /* 0x000fc600008e060c */
[----:B------:R3:W-:Y:S01]  /*c7e0*/  STL [R1+0xe50], R11 ;  /* 0x000e500b01007387 */ /* 0x0007e20000100800 */
[----:B-----5:R-:W-:-:S03]  /*c7f0*/  IADD3 R10, P0, R8, R27, RZ ;  /* 0x0000001b080a7210 */ /* 0x020fc60007f1e0ff */
[----:B0-----:R-:W5:Y:S01]  /*c800*/  LDL.LU R14, [R1+0x124] ;  /* 0x00012400010e7983 */ /* 0x001f620000300800 */
[----:B------:R-:W-:-:S03]  /*c810*/  IADD3 R8, P1, R8, R3, RZ ;  /* 0x0000000308087210 */ /* 0x000fc60007f3e0ff */
[----:B------:R0:W-:Y:S04]  /*c820*/  STL [R1+0xe84], R10 ;  /* 0x000e840a01007387 */ /* 0x0001e80000100800 */
[----:B-1----:R-:W5:Y:S04]  /*c830*/  LDL.LU R13, [R1+0x188] ;  /* 0x00018800010d7983 */ /* 0x002f680000300800 */
[----:B------:R1:W-:Y:S04]  /*c840*/  STL [R1+0xe58], R9 ;  /* 0x000e580901007387 */ /* 0x0003e80000100800 */
[----:B---3--:R-:W3:Y:S04]  /*c850*/  LDL.LU R11, [R1+0x12c] ;  /* 0x00012c00010b7983 */ /* 0x008ee80000300800 */
[----:B------:R1:W-:Y:S04]  /*c860*/  STL [R1+0xe8c], R8 ;  /* 0x000e8c0801007387 */ /* 0x0003e80000100800 */
[----:B0-----:R-:W3:Y:S01]  /*c870*/  LDL.LU R10, [R1+0x18c] ;  /* 0x00018c00010a7983 */ /* 0x001ee20000300800 */
[----:B-1----:R-:W-:-:S02]  /*c880*/  IMAD.X R9, R7, 0x1, R16, P2 ;  /* 0x0000000107097824 */ /* 0x002fc400010e0610 */
[----:B------:R-:W-:-:S03]  /*c890*/  IMAD.X R19, R7, 0x1, R12, P3 ;  /* 0x0000000107137824 */ /* 0x000fc600018e060c */
[----:B------:R0:W-:Y:S01]  /*c8a0*/  STL [R1+0xe60], R9 ;  /* 0x000e600901007387 */ /* 0x0001e20000100800 */
[----:B------:R-:W-:-:S03]  /*c8b0*/  IADD3 R8, P2, R2, R27, RZ ;  /* 0x0000001b02087210 */ /* 0x000fc60007f5e0ff */
[----:B0-----:R-:W3:Y:S01]  /*c8c0*/  LDL.LU R9, [R1+0x130] ;  /* 0x0001300001097983 */ /* 0x001ee20000300800 */
[----:B------:R-:W-:-:S03]  /*c8d0*/  IADD3 R7, P3, R2, R3, RZ ;  /* 0x0000000302077210 */ /* 0x000fc60007f7e0ff */
[----:B------:R0:W-:Y:S04]  /*c8e0*/  STL [R1+0xe94], R8 ;  /* 0x000e940801007387 */ /* 0x0001e80000100800 */
[----:B0-----:R-:W3:Y:S04]  /*c8f0*/  LDL.LU R8, [R1+0x190] ;  /* 0x0001900001087983 */ /* 0x001ee80000300800 */
[----:B------:R-:W-:Y:S04]  /*c900*/  STL [R1+0xe68], R19 ;  /* 0x000e681301007387 */ /* 0x000fe80000100800 */
[----:B------:R-:W3:Y:S04]  /*c910*/  LDL.LU R2, [R1+0x138] ;  /* 0x0001380001027983 */ /* 0x000ee80000300800 */
[----:B------:R0:W-:Y:S02]  /*c920*/  STL [R1+0xe9c], R7 ;  /* 0x000e9c0701007387 */ /* 0x0001e40000100800 */
[----:B0-----:R-:W-:-:S02]  /*c930*/  IMAD.X R7, R6, 0x1, R16, P4 ;  /* 0x0000000106077824 */ /* 0x001fc400020e0610 */
[----:B------:R-:W-:-:S03]  /*c940*/  IMAD.X R19, R6, 0x1, R12, P5 ;  /* 0x0000000106137824 */ /* 0x000fc600028e060c */
[----:B------:R0:W-:Y:S01]  /*c950*/  STL [R1+0xe70], R7 ;  /* 0x000e700701007387 */ /* 0x0001e20000100800 */
[----:B------:R-:W-:-:S03]  /*c960*/  IADD3 R20, P4, R5, R27, RZ ;  /* 0x0000001b05147210 */ /* 0x000fc60007f9e0ff */
[----:B0-----:R-:W3:Y:S04]  /*c970*/  LDL.LU R7, [R1+0x194] ;  /* 0x0001940001077983 */ /* 0x001ee80000300800 */
[----:B------:R-:W-:Y:S04]  /*c980*/  STL [R1+0xea4], R20 ;  /* 0x000ea41401007387 */ /* 0x000fe80000100800 */
[----:B------:R-:W3:Y:S04]  /*c990*/  LDL R6, [R1+0x4a4] ;  /* 0x0004a40001067983 */ /* 0x000ee80000100800 */
[----:B------:R0:W-:Y:S02]  /*c9a0*/  STL [R1+0xe78], R19 ;  /* 0x000e781301007387 */ /* 0x0001e40000100800 */
[----:B0-----:R-:W-:-:S02]  /*c9b0*/  IADD3 R19, P5, R5, R3, RZ ;  /* 0x0000000305137210 */ /* 0x001fc40007fbe0ff */
[----:B------:R-:W3:Y:S01]  /*c9c0*/  LDL R5, [R1+0x49c] ;  /* 0x00049c0001057983 */ /* 0x000ee20000100800 */
[----:B------:R-:W-:-:S03]  /*c9d0*/  IMAD.X R21, R4, 0x1, R16, P0 ;  /* 0x0000000104157824 */ /* 0x000fc600000e0610 */
[----:B------:R0:W-:Y:S01]  /*c9e0*/  STL [R1+0xeac], R19 ;  /* 0x000eac1301007387 */ /* 0x0001e20000100800 */
[C---:B------:R-:W-:Y:S01]  /*c9f0*/  IADD3 R20, P0, R29.reuse, R27, RZ ;  /* 0x0000001b1d147210 */ /* 0x040fe20007f1e0ff */
[----:B0-----:R-:W-:Y:S01]  /*ca00*/  IMAD.X R19, R4, 0x1, R12, P1 ;  /* 0x0000000104137824 */ /* 0x001fe200008e060c */
[----:B------:R-:W-:Y:S01]  /*ca10*/  IADD3 R4, P1, R29, R3, RZ ;  /* 0x000000031d047210 */ /* 0x000fe20007f3e0ff */
[----:B------:R-:W-:Y:S04]  /*ca20*/  STL [R1+0xe80], R21 ;  /* 0x000e801501007387 */ /* 0x000fe80000100800 */
[----:B------:R0:W-:Y:S04]  /*ca30*/  STL [R1+0xeb4], R20 ;  /* 0x000eb41401007387 */ /* 0x0001e80000100800 */
[----:B------:R-:W-:Y:S04]  /*ca40*/  STL [R1+0xe88], R19 ;  /* 0x000e881301007387 */ /* 0x000fe80000100800 */
[----:B------:R1:W-:Y:S01]  /*ca50*/  STL [R1+0xebc], R4 ;  /* 0x000ebc0401007387 */ /* 0x0003e20000100800 */
[----:B0-----:R-:W-:-:S03]  /*ca60*/  IMAD.X R20, R18, 0x1, R16, P2 ;  /* 0x0000000112147824 */ /* 0x001fc600010e0610 */
[----:B-1----:R-:W3:Y:S04]  /*ca70*/  LDL R4, [R1+0x4a0] ;  /* 0x0004a00001047983 */ /* 0x002ee80000100800 */
[----:B------:R0:W-:Y:S04]  /*ca80*/  STL [R1+0xe90], R20 ;  /* 0x000e901401007387 */ /* 0x0001e80000100800 */
[----:B------:R-:W3:Y:S01]  /*ca90*/  LDL R29, [R1+0x498] ;  /* 0x00049800011d7983 */ /* 0x000ee20000100800 */
[----:B0-----:R-:W-:Y:S01]  /*caa0*/  IMAD.X R20, R18, 0x1, R12, P3 ;  /* 0x0000000112147824 */ /* 0x001fe200018e060c */
[----:B--2---:R-:W-:-:S05]  /*cab0*/  IADD3 R19, P2, R17, R27, RZ ;  /* 0x0000001b11137210 */ /* 0x004fca0007f5e0ff */
[----:B------:R0:W-:Y:S04]  /*cac0*/  STL [R1+0xec4], R19 ;  /* 0x000ec41301007387 */ /* 0x0001e80000100800 */
[----:B------:R-:W-:Y:S01]  /*cad0*/  STL [R1+0xe98], R20 ;  /* 0x000e981401007387 */ /* 0x000fe20000100800 */
[----:B0-----:R-:W-:Y:S01]  /*cae0*/  IADD3 R19, P3, R17, R3, RZ ;  /* 0x0000000311137210 */ /* 0x001fe20007f7e0ff */
[C---:B----4-:R-:W-:Y:S02]  /*caf0*/  IMAD.X R18, R15.reuse, 0x1, R16, P4 ;  /* 0x000000010f127824 */ /* 0x050fe400020e0610 */
[----:B------:R-:W-:Y:S02]  /*cb00*/  IMAD.X R15, R15, 0x1, R12, P5 ;  /* 0x000000010f0f7824 */ /* 0x000fe400028e060c */
[----:B------:R-:W-:Y:S04]  /*cb10*/  STL [R1+0xecc], R19 ;  /* 0x000ecc1301007387 */ /* 0x000fe80000100800 */
[----:B------:R-:W-:Y:S01]  /*cb20*/  STL [R1+0xea0], R18 ;  /* 0x000ea01201007387 */ /* 0x000fe20000100800 */
[----:B-----5:R-:W-:-:S02]  /*cb30*/  IADD3 R17, P4, R14, R27, RZ ;  /* 0x0000001b0e117210 */ /* 0x020fc40007f9e0ff */
[----:B------:R-:W-:-:S03]  /*cb40*/  IADD3 R14, P5, R14, R3, RZ ;  /* 0x000000030e0e7210 */ /* 0x000fc60007fbe0ff */
[----:B------:R0:W-:Y:S04]  /*cb50*/  STL [R1+0xed4], R17 ;  /* 0x000ed41101007387 */ /* 0x0001e80000100800 */
[----:B------:R3:W-:Y:S04]  /*cb60*/  STL [R1+0xea8], R15 ;  /* 0x000ea80f01007387 */ /* 0x0007e80000100800 */
[----:B------:R1:W-:Y:S01]  /*cb70*/  STL [R1+0xed8], R14 ;  /* 0x000ed80e01007387 */ /* 0x0003e20000100800 */
[----:B0-----:R-:W-:Y:S01]  /*cb80*/  IMAD.X R17, R13, 0x1, R16, P0 ;  /* 0x000000010d117824 */ /* 0x001fe200000e0610 */
[----:B---3--:R-:W-:-:S04]  /*cb90*/  IADD3 R15, P0, R11, R27, RZ ;  /* 0x0000001b0b0f7210 */ /* 0x008fc80007f1e0ff */
[----:B------:R-:W-:Y:S01]  /*cba0*/  STL [R1+0xeb0], R17 ;  /* 0x000eb01101007387 */ /* 0x000fe20000100800 */
[----:B-1----:R-:W-:Y:S01]  /*cbb0*/  IMAD.X R14, R13, 0x1, R12, P1 ;  /* 0x000000010d0e7824 */ /* 0x002fe200008e060c */
[----:B------:R-:W-:Y:S01]  /*cbc0*/  IADD3 R13, P1, R11, R3, RZ ;  /* 0x000000030b0d7210 */ /* 0x000fe20007f3e0ff */
[C---:B------:R-:W-:Y:S01]  /*cbd0*/  IMAD.X R11, R10.reuse, 0x1, R16, P2 ;  /* 0x000000010a0b7824 */ /* 0x040fe200010e0610 */
[----:B------:R-:W-:Y:S04]  /*cbe0*/  STL [R1+0xedc], R15 ;  /* 0x000edc0f01007387 */ /* 0x000fe80000100800 */
[----:B------:R-:W-:Y:S04]  /*cbf0*/  STL [R1+0xeb8], R14 ;  /* 0x000eb80e01007387 */ /* 0x000fe80000100800 */
[----:B------:R0:W-:Y:S04]  /*cc00*/  STL [R1+0xee0], R13 ;  /* 0x000ee00d01007387 */ /* 0x0001e80000100800 */
[----:B------:R1:W-:Y:S01]  /*cc10*/  STL [R1+0xec0], R11 ;  /* 0x000ec00b01007387 */ /* 0x0003e20000100800 */
[----:B0-----:R-:W-:Y:S01]  /*cc20*/  IMAD.X R13, R10, 0x1, R12, P3 ;  /* 0x000000010a0d7824 */ /* 0x001fe200018e060c */
[----:B------:R-:W-:-:S02]  /*cc30*/  IADD3 R14, P2, R9, R27, RZ ;  /* 0x0000001b090e7210 */ /* 0x000fc40007f5e0ff */
[----:B-1----:R-:W-:-:S03]  /*cc40*/  IADD3 R11, P3, R9, R3, RZ ;  /* 0x00000003090b7210 */ /* 0x002fc60007f7e0ff */
[----:B------:R-:W-:Y:S04]  /*cc50*/  STL [R1+0xee4], R14 ;  /* 0x000ee40e01007387 */ /* 0x000fe80000100800 */
[----:B------:R-:W-:Y:S01]  /*cc60*/  STL [R1+0xec8], R13 ;  /* 0x000ec80d01007387 */ /* 0x000fe20000100800 */
[C---:B------:R-:W-:Y:S02]  /*cc70*/  IMAD.X R10, R8.reuse, 0x1, R16, P4 ;  /* 0x00000001080a7824 */ /* 0x040fe400020e0610 */
[----:B------:R-:W-:Y:S01]  /*cc80*/  IMAD.X R8, R8, 0x1, R12, P5 ;  /* 0x0000000108087824 */ /* 0x000fe200028e060c */
[----:B------:R-:W-:Y:S01]  /*cc90*/  STL [R1+0xee8], R11 ;  /* 0x000ee80b01007387 */ /* 0x000fe20000100800 */
[C---:B------:R-:W-:Y:S02]  /*cca0*/  IADD3 R9, P4, R2.reuse, R27, RZ ;  /* 0x0000001b02097210 */ /* 0x040fe40007f9e0ff */
[----:B------:R-:W-:Y:S01]  /*ccb0*/  IADD3 R3, P5, R2, R3, RZ ;  /* 0x0000000302037210 */ /* 0x000fe20007fbe0ff */
[----:B------:R-:W-:Y:S04]  /*ccc0*/  STL [R1+0xed0], R10 ;  /* 0x000ed00a01007387 */ /* 0x000fe80000100800 */
[----:B------:R0:W-:Y:S04]  /*ccd0*/  STL [R1+0xb0c], R9 ;  /* 0x000b0c0901007387 */ /* 0x0001e80000100800 */
[----:B------:R-:W-:Y:S04]  /*cce0*/  STL [R1+0xb08], R8 ;  /* 0x000b080801007387 */ /* 0x000fe80000100800 */
[----:B------:R1:W-:Y:S01]  /*ccf0*/  STL [R1+0xafc], R3 ;  /* 0x000afc0301007387 */ /* 0x0003e20000100800 */
[----:B------:R-:W-:Y:S01]  /*cd00*/  SHF.R.S32.HI R2, RZ, 0x1f, R2 ;  /* 0x0000001fff027819 */ /* 0x000fe20000011402 */
[----:B0-----:R-:W-:-:S02]  /*cd10*/  IMAD.X R9, R7, 0x1, R16, P0 ;  /* 0x0000000107097824 */ /* 0x001fc400000e0610 */
[----:B-1----:R-:W-:Y:S01]  /*cd20*/  IMAD.X R3, R7, 0x1, R12, P1 ;  /* 0x0000000107037824 */ /* 0x002fe200008e060c */
[----:B------:R-:W-:Y:S02]  /*cd30*/  IADD3 R8, P0, R6, UR16, RZ ;  /* 0x0000001006087c10 */ /* 0x000fe4000ff1e0ff */
[----:B------:R0:W-:Y:S04]  /*cd40*/  STL [R1+0xaec], R9 ;  /* 0x000aec0901007387 */ /* 0x0001e80000100800 */
[----:B------:R-:W-:Y:S04]  /*cd50*/  STL [R1+0xb00], R8 ;  /* 0x000b000801007387 */ /* 0x000fe80000100800 */
[----:B------:R1:W-:Y:S01]  /*cd60*/  STL [R1+0xaf0], R3 ;  /* 0x000af00301007387 */ /* 0x0003e20000100800 */
[----:B------:R-:W-:Y:S01]  /*cd70*/  UIMAD UR20, UR20, 0x3, URZ ;  /* 0x00000003141478a4 */ /* 0x000fe2000f8e023f */
[----:B0-----:R-:W0:Y:S01]  /*cd80*/  LDC R9, c[0x0][0x230] ;  /* 0x00008c00ff097b82 */ /* 0x001e220000000800 */
[----:B------:R-:W-:Y:S01]  /*cd90*/  IADD3 R7, P1, R5, UR16, RZ ;  /* 0x0000001005077c10 */ /* 0x000fe2000ff3e0ff */
[----:B------:R-:W-:Y:S01]  /*cda0*/  USHF.R.S32.HI UR16, URZ, 0x1f, UR16 ;  /* 0x0000001f3f107899 */ /* 0x000fe20008011410 */
[----:B-1----:R-:W-:-:S03]  /*cdb0*/  IMAD.X R3, R0, 0x1, R16, P2 ;  /* 0x0000000100037824 */ /* 0x002fc600010e0610 */
[----:B------:R1:W-:Y:S01]  /*cdc0*/  STL [R1+0xb04], R7 ;  /* 0x000b040701007387 */ /* 0x0003e20000100800 */
[----:B------:R-:W-:-:S03]  /*cdd0*/  IMAD.X R8, R0, 0x1, R12, P3 ;  /* 0x0000000100087824 */ /* 0x000fc600018e060c */
[----:B------:R-:W2:Y:S04]  /*cde0*/  LDL.LU R0, [R1+0x1470] ;  /* 0x0014700001007983 */ /* 0x000ea80000300800 */
[----:B------:R3:W-:Y:S01]  /*cdf0*/  STL [R1+0xaf4], R3 ;  /* 0x000af40301007387 */ /* 0x0007e20000100800 */
[----:B-1----:R-:W-:-:S03]  /*ce00*/  IMAD.X R7, R2, 0x1, R16, P4 ;  /* 0x0000000102077824 */ /* 0x002fc600020e0610 */
[----:B------:R-:W-:Y:S01]  /*ce10*/  STL [R1+0xaf8], R8 ;  /* 0x000af80801007387 */ /* 0x000fe20000100800 */
[----:B---3--:R-:W-:-:S03]  /*ce20*/  IMAD.X R3, R2, 0x1, R12, P5 ;  /* 0x0000000102037824 */ /* 0x008fc600028e060c */
[----:B------:R-:W-:Y:S04]  /*ce30*/  STL [R1+0xae8], R7 ;  /* 0x000ae80701007387 */ /* 0x000fe80000100800 */
[----:B------:R1:W-:Y:S01]  /*ce40*/  STL [R1+0x77c], R3 ;  /* 0x00077c0301007387 */ /* 0x0003e20000100800 */
[----:B------:R-:W-:-:S05]  /*ce50*/  IADD3.X R2, R4, UR16, RZ, P0, !PT ;  /* 0x0000001004027c10 */ /* 0x000fca00087fe4ff */
[----:B------:R3:W-:Y:S01]  /*ce60*/  STL [R1+0x780], R2 ;  /* 0x0007800201007387 */ /* 0x0007e20000100800 */
[----:B-1----:R-:W-:Y:S01]  /*ce70*/  IADD3.X R3, R29, UR16, RZ, P1, !PT ;  /* 0x000000101d037c10 */ /* 0x002fe20008ffe4ff */
[----:B------:R-:W-:Y:S02]  /*ce80*/  USHF.R.S32.HI UR16, URZ, 0x1f, UR26 ;  /* 0x0000001f3f107899 */ /* 0x000fe4000801141a */
[----:B---3--:R-:W-:Y:S02]  /*ce90*/  IADD3 R2, P0, R6, UR26, RZ ;  /* 0x0000001a06027c10 */ /* 0x008fe4000ff1e0ff */
[----:B------:R1:W-:Y:S04]  /*cea0*/  STL [R1+0x784], R3 ;  /* 0x0007840301007387 */ /* 0x0003e80000100800 */
[----:B------:R3:W-:Y:S01]  /*ceb0*/  STL [R1+0x78c], R2 ;  /* 0x00078c0201007387 */ /* 0x0007e20000100800 */
[----:B------:R-:W-:-:S02]  /*cec0*/  IADD3 R7, P3, R5, UR12, RZ ;  /* 0x0000000c05077c10 */ /* 0x000fc4000ff7e0ff */
[----:B-1----:R-:W-:Y:S02]  /*ced0*/  IADD3 R3, P1, R5, UR26, RZ ;  /* 0x0000001a05037c10 */ /* 0x002fe4000ff3e0ff */
[----:B---3--:R-:W-:-:S03]  /*cee0*/  IADD3 R2, P2, R6, UR12, RZ ;  /* 0x0000000c06027c10 */ /* 0x008fc6000ff5e0ff */
[----:B------:R1:W-:Y:S01]  /*cef0*/  STL [R1+0x794], R3 ;  /* 0x0007940301007387 */ /* 0x0003e20000100800 */
[----:B------:R-:W-:-:S03]  /*cf00*/  USHF.R.S32.HI UR26, URZ, 0x1f, UR12 ;  /* 0x0000001f3f1a7899 */ /* 0x000fc6000801140c */
[----:B------:R3:W-:Y:S01]  /*cf10*/  STL [R1+0x79c], R2 ;  /* 0x00079c0201007387 */ /* 0x0007e20000100800 */
[----:B------:R-:W-:Y:S01]  /*cf20*/  USHF.L.U32 UR24, UR24, 0x1, URZ ;  /* 0x0000000118187899 */ /* 0x000fe2000800063f */
[----:B------:R-:W-:Y:S01]  /*cf30*/  ULDC UR12, c[0x0][0x238] ;  /* 0x00008e00000c7ab9 */ /* 0x000fe20000000800 */
[----:B-1----:R-:W-:Y:S01]  /*cf40*/  IADD3.X R3, R4, UR16, RZ, P0, !PT ;  /* 0x0000001004037c10 */ /* 0x002fe200087fe4ff */
[----:B------:R-:W-:Y:S01]  /*cf50*/  STL [R1+0x7a4], R7 ;  /* 0x0007a40701007387 */ /* 0x000fe20000100800 */
[----:B---3--:R-:W-:-:S03]  /*cf60*/  IADD3.X R2, R29, UR16, RZ, P1, !PT ;  /* 0x000000101d027c10 */ /* 0x008fc60008ffe4ff */
[----:B------:R1:W-:Y:S01]  /*cf70*/  STL [R1+0x788], R3 ;  /* 0x0007880301007387 */ /* 0x0003e20000100800 */
[----:B------:R-:W-:-:S03]  /*cf80*/  ULDC UR16, c[0x0][0x238] ;  /* 0x00008e0000107ab9 */ /* 0x000fc60000000800 */
[----:B------:R3:W-:Y:S01]  /*cf90*/  STL [R1+0x790], R2 ;  /* 0x0007900201007387 */ /* 0x0007e20000100800 */
[----:B-1----:R-:W-:Y:S02]  /*cfa0*/  IADD3.X R3, R4, UR26, RZ, P2, !PT ;  /* 0x0000001a04037c10 */ /* 0x002fe400097fe4ff */
[----:B---3--:R-:W-:-:S03]  /*cfb0*/  IADD3.X R2, R29, UR26, RZ, P3, !PT ;  /* 0x0000001a1d027c10 */ /* 0x008fc60009ffe4ff */
[----:B------:R1:W-:Y:S01]  /*cfc0*/  STL [R1+0x798], R3 ;  /* 0x0007980301007387 */ /* 0x0003e20000100800 */
[----:B------:R-:W-:-:S03]  /*cfd0*/  ULDC UR26, c[0x0][0x238] ;  /* 0x00008e00001a7ab9 */ /* 0x000fc60000000800 */
[----:B------:R3:W-:Y:S04]  /*cfe0*/  STL [R1+0x7a0], R2 ;  /* 0x0007a00201007387 */ /* 0x0007e80000100800 */
        /* <DEDUP_REMOVED lines=92> */
[----:B------:R-:W-:Y:S01]  /*d5b0*/  STL [R1+0x3bc], RZ ;  /* 0x0003bcff01007387 */ /* 0x000fe20000100800 */
[----:B-1----:R-:W-:-:S03]  /*d5c0*/  IADD3 R3, P0, R6, UR11, RZ ;  /* 0x0000000b06037c10 */ /* 0x002fc6000ff1e0ff */
[----:B------:R-:W-:Y:S01]  /*d5d0*/  STL [R1+0x1e0], RZ ;  /* 0x0001e0ff01007387 */ /* 0x000fe20000100800 */
[----:B---3--:R-:W-:-:S03]  /*d5e0*/  IADD3 R2, P1, R5, UR11, RZ ;  /* 0x0000000b05027c10 */ /* 0x008fc6000ff3e0ff */
[----:B------:R-:W-:Y:S01]  /*d5f0*/  STL [R1+0x1e4], RZ ;  /* 0x0001e4ff01007387 */ /* 0x000fe20000100800 */
[----:B------:R-:W-:-:S03]  /*d600*/  USHF.R.S32.HI UR11, URZ, 0x1f, UR11 ;  /* 0x0000001f3f0b7899 */ /* 0x000fc6000801140b */
[----:B------:R-:W-:Y:S04]  /*d610*/  STL [R1+0x1e8], RZ ;  /* 0x0001e8ff01007387 */ /* 0x000fe80000100800 */
[----:B------:R-:W-:Y:S04]  /*d620*/  STL [R1+0x1ec], RZ ;  /* 0x0001ecff01007387 */ /* 0x000fe80000100800 */
[----:B------:R-:W-:Y:S04]  /*d630*/  STL [R1+0x1d0], RZ ;  /* 0x0001d0ff01007387 */ /* 0x000fe80000100800 */
[----:B------:R-:W-:Y:S04]  /*d640*/  STL [R1+0x1d4], RZ ;  /* 0x0001d4ff01007387 */ /* 0x000fe80000100800 */
[----:B------:R-:W-:Y:S04]  /*d650*/  STL [R1+0x1d8], RZ ;  /* 0x0001d8ff01007387 */ /* 0x000fe80000100800 */
[----:B------:R-:W-:Y:S04]  /*d660*/  STL [R1+0x1dc], RZ ;  /* 0x0001dcff01007387 */ /* 0x000fe80000100800 */
[----:B------:R-:W-:Y:S04]  /*d670*/  STL [R1+0x260], RZ ;  /* 0x000260ff01007387 */ /* 0x000fe80000100800 */
[----:B------:R1:W-:Y:S04]  /*d680*/  STL [R1+0x7ac], R3 ;  /* 0x0007ac0301007387 */ /* 0x0003e80000100800 */
[----:B------:R3:W-:Y:S04]  /*d690*/  STL [R1+0x7b4], R2 ;  /* 0x0007b40201007387 */ /* 0x0007e80000100800 */
[----:B------:R-:W-:Y:S01]  /*d6a0*/  STL [R1+0x264], RZ ;  /* 0x000264ff01007387 */ /* 0x000fe20000100800 */
[----:B-1----:R-:W-:-:S03]  /*d6b0*/  IADD3.X R3, R4, UR11, RZ, P0, !PT ;  /* 0x0000000b04037c10 */ /* 0x002fc600087fe4ff */
[----:B------:R-:W-:Y:S01]  /*d6c0*/  STL [R1+0x268], RZ ;  /* 0x000268ff01007387 */ /* 0x000fe20000100800 */
[----:B---3--:R-:W-:-:S03]  /*d6d0*/  IADD3.X R2, R29, UR11, RZ, P1, !PT ;  /* 0x0000000b1d027c10 */ /* 0x008fc60008ffe4ff */
[----:B------:R-:W-:Y:S01]  /*d6e0*/  STL [R1+0x26c], RZ ;  /* 0x00026cff01007387 */ /* 0x000fe20000100800 */
[----:B------:R-:W-:-:S03]  /*d6f0*/  USHF.R.S32.HI UR11, URZ, 0x1f, UR18 ;  /* 0x0000001f3f0b7899 */ /* 0x000fc60008011412 */
[----:B------:R1:W-:Y:S04]  /*d700*/  STL [R1+0x7a8], R3 ;  /* 0x0007a80301007387 */ /* 0x0003e80000100800 */
[----:B------:R3:W-:Y:S01]  /*d710*/  STL [R1+0x7b0], R2 ;  /* 0x0007b00201007387 */ /* 0x0007e20000100800 */
[----:B-1----:R-:W-:-:S03]  /*d720*/  IADD3 R3, P0, R6, UR18, RZ ;  /* 0x0000001206037c10 */ /* 0x002fc6000ff1e0ff */
[----:B------:R-:W-:Y:S01]  /*d730*/  STL [R1+0x250], RZ ;  /* 0x000250ff01007387 */ /* 0x000fe20000100800 */
[----:B---3--:R-:W-:-:S03]  /*d740*/  IADD3 R2, P1, R5, UR18, RZ ;  /* 0x0000001205027c10 */ /* 0x008fc6000ff3e0ff */
[----:B------:R1:W-:Y:S04]  /*d750*/  STL [R1+0x7bc], R3 ;  /* 0x0007bc0301007387 */ /* 0x0003e80000100800 */
[----:B------:R-:W-:Y:S04]  /*d760*/  STL [R1+0x254], RZ ;  /* 0x000254ff01007387 */ /* 0x000fe80000100800 */
[----:B------:R3:W-:Y:S01]  /*d770*/  STL [R1+0x7c4], R2 ;  /* 0x0007c40201007387 */ /* 0x0007e20000100800 */
[----:B-1----:R-:W-:Y:S01]  /*d780*/  IADD3.X R3, R4, UR11, RZ, P0, !PT ;  /* 0x0000000b04037c10 */ /* 0x002fe200087fe4ff */
[----:B------:R-:W-:-:S04]  /*d790*/  USHF.R.S32.HI UR18, URZ, 0x1f, UR5 ;  /* 0x0000001f3f127899 */ /* 0x000fc80008011405 */
[----:B------:R1:W-:Y:S01]  /*d7a0*/  STL [R1+0x7b8], R3 ;  /* 0x0007b80301007387 */ /* 0x0003e20000100800 */
[----:B---3--:R-:W-:-:S05]  /*d7b0*/  IADD3.X R2, R29, UR11, RZ, P1, !PT ;  /* 0x0000000b1d027c10 */ /* 0x008fca0008ffe4ff */
[----:B------:R3:W-:Y:S01]  /*d7c0*/  STL [R1+0x7c0], R2 ;  /* 0x0007c00201007387 */ /* 0x0007e20000100800 */
[----:B-1----:R-:W-:-:S05]  /*d7d0*/  IADD3 R3, P0, R6, UR5, RZ ;  /* 0x0000000506037c10 */ /* 0x002fca000ff1e0ff */
[----:B------:R1:W-:Y:S01]  /*d7e0*/  STL [R1+0x7cc], R3 ;  /* 0x0007cc0301007387 */ /* 0x0003e20000100800 */
[----:B---3--:R-:W-:-:S03]  /*d7f0*/  IADD3 R2, P1, R5, UR5, RZ ;  /* 0x0000000505027c10 */ /* 0x008fc6000ff3e0ff */
        /* <DEDUP_REMOVED lines=182> */
[----:B-1----:R-:W-:-:S05]  /*e360*/  IADD3.X R3, R4, UR42, RZ, P0, !PT ;  /* 0x0000002a04037c10 */ /* 0x002fca00087fe4ff */
[----:B------:R1:W-:Y:S01]  /*e370*/  STL [R1+0x8e8], R3 ;  /* 0x0008e80301007387 */ /* 0x0003e20000100800 */
[----:B---3--:R-:W-:-:S05]  /*e380*/  IADD3.X R2, R29, UR42, RZ, P1, !PT ;  /* 0x0000002a1d027c10 */ /* 0x008fca0008ffe4ff */
[----:B------:R3:W-:Y:S01]  /*e390*/  STL [R1+0x8f0], R2 ;  /* 0x0008f00201007387 */ /* 0x0007e20000100800 */
[----:B-1----:R-:W-:-:S05]  /*e3a0*/  IADD3 R3, P0, R6, UR28, RZ ;  /* 0x0000001c06037c10 */ /* 0x002fca000ff1e0ff */
[----:B------:R1:W-:Y:S01]  /*e3b0*/  STL [R1+0x8fc], R3 ;  /* 0x0008fc0301007387 */ /* 0x0003e20000100800 */
[----:B---3--:R-:W-:-:S03]  /*e3c0*/  IADD3 R2, P1, R5, UR28, RZ ;  /* 0x0000001c05027c10 */ /* 0x008fc6000ff3e0ff */
[----:B------:R-:W-:Y:S04]  /*e3d0*/  STL [R1+0x234], RZ ;  /* 0x000234ff01007387 */ /* 0x000fe80000100800 */
[----:B------:R3:W-:Y:S04]  /*e3e0*/  STL [R1+0x904], R2 ;  /* 0x0009040201007387 */ /* 0x0007e80000100800 */
[----:B------:R-:W4:Y:S01]  /*e3f0*/  LDL R7, [R1+0x514] ;  /* 0x0005140001077983 */ /* 0x000f220000100800 */
[----:B------:R-:W-:-:S06]  /*e400*/  USHF.R.S32.HI UR54, URZ, 0x1f, UR28 ;  /* 0x0000001f3f367899 */ /* 0x000fcc000801141c */
[----:B-1----:R-:W-:Y:S02]  /*e410*/  IADD3.X R3, R4, UR54, RZ, P0, !PT ;  /* 0x0000003604037c10 */ /* 0x002fe400087fe4ff */
[----:B---3--:R-:W-:Y:S01]  /*e420*/  IADD3.X R2, R29, UR54, RZ, P1, !PT ;  /* 0x000000361d027c10 */ /* 0x008fe20008ffe4ff */
[----:B------:R-:W-:Y:S02]  /*e430*/  USHF.R.S32.HI UR30, URZ, 0x1f, UR25 ;  /* 0x0000001f3f1e7899 */ /* 0x000fe40008011419 */
[----:B------:R1:W-:Y:S04]  /*e440*/  STL [R1+0x8f8], R3 ;  /* 0x0008f80301007387 */ /* 0x0003e80000100800 */
[----:B------:R3:W-:Y:S01]  /*e450*/  STL [R1+0x900], R2 ;  /* 0x0009000201007387 */ /* 0x0007e20000100800 */
[----:B-1----:R-:W-:-:S02]  /*e460*/  IADD3 R3, P0, R6, UR25, RZ ;  /* 0x0000001906037c10 */ /* 0x002fc4000ff1e0ff */
        /* <DEDUP_REMOVED lines=15> */
[----:B------:R-:W-:Y:S01]  /*e560*/  USHF.R.S32.HI UR23, URZ, 0x1f, UR17 ;  /* 0x0000001f3f177899 */ /* 0x000fe20008011411 */
[----:B---3--:R-:W-:-:S03]  /*e570*/  IADD3.X R2, R29, UR18, RZ, P1, !PT ;  /* 0x000000121d027c10 */ /* 0x008fc60008ffe4ff */
[----:B------:R1:W-:Y:S04]  /*e580*/  STL [R1+0x918], R3 ;  /* 0x0009180301007387 */ /* 0x0003e80000100800 */
[----:B------:R3:W-:Y:S01]  /*e590*/  STL [R1+0x920], R2 ;  /* 0x0009200201007387 */ /* 0x0007e20000100800 */
[----:B-1----:R-:W-:Y:S02]  /*e5a0*/  IADD3 R3, P0, R6, UR17, RZ ;  /* 0x0000001106037c10 */ /* 0x002fe4000ff1e0ff */
[----:B---3--:R-:W-:-:S03]  /*e5b0*/  IADD3 R2, P1, R5, UR17, RZ ;  /* 0x0000001105027c10 */ /* 0x008fc6000ff3e0ff */
[----:B------:R1:W-:Y:S04]  /*e5c0*/  STL [R1+0x92c], R3 ;  /* 0x00092c0301007387 */ /* 0x0003e80000100800 */
[----:B------:R3:W-:Y:S01]  /*e5d0*/  STL [R1+0x934], R2 ;  /* 0x0009340201007387 */ /* 0x0007e20000100800 */
[----:B-1----:R-:W-:Y:S02]  /*e5e0*/  IADD3.X R3, R4, UR23, RZ, P0, !PT ;  /* 0x0000001704037c10 */ /* 0x002fe400087fe4ff */
[----:B---3--:R-:W-:-:S03]  /*e5f0*/  IADD3.X R2, R29, UR23, RZ, P1, !PT ;  /* 0x000000171d027c10 */ /* 0x008fc60008ffe4ff */
[----:B------:R1:W-:Y:S04]  /*e600*/  STL [R1+0x928], R3 ;  /* 0x0009280301007387 */ /* 0x0003e80000100800 */
[----:B------:R3:W-:Y:S01]  /*e610*/  STL [R1+0x930], R2 ;  /* 0x0009300201007387 */ /* 0x0007e20000100800 */
[----:B-1----:R-:W-:Y:S02]  /*e620*/  IADD3 R3, P1, R6, UR13, RZ ;  /* 0x0000000d06037c10 */ /* 0x002fe4000ff3e0ff */
[----:B---3--:R-:W-:-:S03]  /*e630*/  IADD3 R2, P0, R5, UR13, RZ ;  /* 0x0000000d05027c10 */ /* 0x008fc6000ff1e0ff */
[----:B------:R-:W-:Y:S04]  /*e640*/  STL [R1+0x93c], R3 ;  /* 0x00093c0301007387 */ /* 0x000fe80000100800 */
[----:B------:R1:W-:Y:S02]  /*e650*/  STL [R1+0x944], R2 ;  /* 0x0009440201007387 */ /* 0x0003e40000100800 */
[----:B-1----:R-:W-:Y:S02]  /*e660*/  IADD3 R2, P6, R6, UR9, RZ ;  /* 0x0000000906027c10 */ /* 0x002fe4000ffde0ff */
[----:B------:R-:W-:-:S03]  /*e670*/  IADD3 R3, P5, R5, UR9, RZ ;  /* 0x0000000905037c10 */ /* 0x000fc6000ffbe0ff */
[----:B------:R-:W-:Y:S04]  /*e680*/  STL [R1+0x94c], R2 ;  /* 0x00094c0201007387 */ /* 0x000fe80000100800 */
[----:B------:R2:W-:Y:S02]  /*e690*/  STL [R1+0x954], R3 ;  /* 0x0009540301007387 */ /* 0x0005e40000100800 */
[----:B--2---:R-:W-:Y:S01]  /*e6a0*/  LOP3.LUT R3, R0, 0x20, RZ, 0x3c, !PT ;  /* 0x0000002000037812 */ /* 0x004fe200078e3cff */
[----:B------:R-:W-:Y:S02]  /*e6b0*/  USHF.R.S32.HI UR38, URZ, 0x1f, UR13 ;  /* 0x0000001f3f267899 */ /* 0x000fe4000801140d */
[----:B------:R-:W-:Y:S02]  /*e6c0*/  USHF.R.S32.HI UR15, URZ, 0x1f, UR9 ;  /* 0x0000001f3f0f7899 */ /* 0x000fe40008011409 */
[----:B------:R-:W-:-:S02]  /*e6d0*/  USHF.R.S32.HI UR10, URZ, 0x1f, UR8 ;  /* 0x0000001f3f0a7899 */ /* 0x000fc40008011408 */
[----:B------:R-:W-:Y:S02]  /*e6e0*/  USHF.R.S32.HI UR60, URZ, 0x1f, UR6 ;  /* 0x0000001f3f3c7899 */ /* 0x000fe40008011406 */
[----:B------:R-:W-:Y:S02]  /*e6f0*/  USHF.R.S32.HI UR19, URZ, 0x1f, UR14 ;  /* 0x0000001f3f137899 */ /* 0x000fe4000801140e */
[----:B------:R-:W-:Y:S02]  /*e700*/  USHF.R.S32.HI UR56, URZ, 0x1f, UR59 ;  /* 0x0000001f3f387899 */ /* 0x000fe4000801143b */
[----:B------:R-:W-:Y:S02]  /*e710*/  USHF.R.S32.HI UR11, URZ, 0x1f, UR57 ;  /* 0x0000001f3f0b7899 */ /* 0x000fe40008011439 */
[----:B------:R-:W-:Y:S02]  /*e720*/  USHF.R.S32.HI UR52, URZ, 0x1f, UR55 ;  /* 0x0000001f3f347899 */ /* 0x000fe40008011437 */
[----:B------:R-:W-:-:S02]  /*e730*/  USHF.R.S32.HI UR58, URZ, 0x1f, UR53 ;  /* 0x0000001f3f3a7899 */ /* 0x000fc40008011435 */
[----:B------:R-:W-:Y:S02]  /*e740*/  USHF.R.S32.HI UR48, URZ, 0x1f, UR51 ;  /* 0x0000001f3f307899 */ /* 0x000fe40008011433 */
[----:B------:R-:W-:Y:S02]  /*e750*/  USHF.R.S32.HI UR27, URZ, 0x1f, UR49 ;  /* 0x0000001f3f1b7899 */ /* 0x000fe40008011431 */
[----:B------:R-:W-:Y:S02]  /*e760*/  USHF.R.S32.HI UR44, URZ, 0x1f, UR47 ;  /* 0x0000001f3f2c7899 */ /* 0x000fe4000801142f */
[----:B------:R-:W-:Y:S01]  /*e770*/  USHF.R.S32.HI UR50, URZ, 0x1f, UR45 ;  /* 0x0000001f3f327899 */ /* 0x000fe2000801142d */
[----:B----4-:R-:W-:-:S05]  /*e780*/  LOP3.LUT R2, R7, 0x40, RZ, 0x3c, !PT ;  /* 0x0000004007027812 */ /* 0x010fca00078e3cff */
[----:B------:R1:W-:Y:S01]  /*e790*/  STL [R1+0x146c], R2 ;  /* 0x00146c0201007387 */ /* 0x0003e20000100800 */
[C---:B------:R-:W-:Y:S02]  /*e7a0*/  LOP3.LUT R7, R0.reuse, 0x110, RZ, 0x3c, !PT ;  /* 0x0000011000077812 */ /* 0x040fe400078e3cff */
[C---:B------:R-:W-:Y:S01]  /*e7b0*/  LOP3.LUT R7, R0.reuse, 0x40, RZ, 0x3c, !PT ;  /* 0x0000004000077812 */ /* 0x040fe200078e3cff */
[----:B------:R2:W-:Y:S01]  /*e7c0*/  STL [R1+0x1460], R3 ;  /* 0x0014600301007387 */ /* 0x0005e20000100800 */
[C---:B-1----:R-:W-:Y:S02]  /*e7d0*/  LOP3.LUT R2, R0.reuse, 0x130, RZ, 0x3c, !PT ;  /* 0x0000013000027812 */ /* 0x042fe400078e3cff */
[----:B--2---:R-:W-:-:S03]  /*e7e0*/  LOP3.LUT R3, R0, 0x150, RZ, 0x3c, !PT ;  /* 0x0000015000037812 */ /* 0x004fc600078e3cff */
[----:B------:R1:W-:Y:S04]  /*e7f0*/  STL [R1+0x145c], R2 ;  /* 0x00145c0201007387 */ /* 0x0003e80000100800 */
[----:B------:R2:W-:Y:S01]  /*e800*/  STL [R1+0x1458], R7 ;  /* 0x0014580701007387 */ /* 0x0005e20000100800 */
[----:B-1----:R-:W-:-:S03]  /*e810*/  LOP3.LUT R2, R0, 0x60, RZ, 0x3c, !PT ;  /* 0x0000006000027812 */ /* 0x002fc600078e3cff */
[----:B------:R1:W-:Y:S01]  /*e820*/  STL [R1+0x1454], R3 ;  /* 0x0014540301007387 */ /* 0x0003e20000100800 */
[----:B--2---:R-:W-:-:S03]  /*e830*/  LOP3.LUT R7, R0, 0x170, RZ, 0x3c, !PT ;  /* 0x0000017000077812 */ /* 0x004fc600078e3cff */
[----:B------:R2:W-:Y:S01]  /*e840*/  STL [R1+0x1450], R2 ;  /* 0x0014500201007387 */ /* 0x0005e20000100800 */
[----:B-1----:R-:W-:-:S03]  /*e850*/  IADD3 R3, P4, R6, UR8, RZ ;  /* 0x0000000806037c10 */ /* 0x002fc6000ff9e0ff */
[----:B------:R1:W-:Y:S01]  /*e860*/  STL [R1+0x144c], R7 ;  /* 0x00144c0701007387 */ /* 0x0003e20000100800 */
[----:B--2---:R-:W-:-:S03]  /*e870*/  IADD3 R2, P3, R5, UR8, RZ ;  /* 0x0000000805027c10 */ /* 0x004fc6000ff7e0ff */
[----:B------:R2:W-:Y:S04]  /*e880*/  STL [R1+0x95c], R3 ;  /* 0x00095c0301007387 */ /* 0x0005e80000100800 */
[----:B------:R3:W-:Y:S01]  /*e890*/  STL [R1+0x964], R2 ;  /* 0x0009640201007387 */ /* 0x0007e20000100800 */
[----:B-1----:R-:W-:Y:S02]  /*e8a0*/  IADD3 R7, P2, R6, UR6, RZ ;  /* 0x0000000606077c10 */ /* 0x002fe4000ff5e0ff */
[----:B--2---:R-:W-:-:S03]  /*e8b0*/  IADD3.X R3, R4, UR38, RZ, P1, !PT ;  /* 0x0000002604037c10 */ /* 0x004fc60008ffe4ff */
[----:B------:R1:W-:Y:S01]  /*e8c0*/  STL [R1+0x96c], R7 ;  /* 0x00096c0701007387 */ /* 0x0003e20000100800 */
[----:B---3--:R-:W-:-:S03]  /*e8d0*/  IADD3 R2, P1, R5, UR6, RZ ;  /* 0x0000000605027c10 */ /* 0x008fc6000ff3e0ff */
[----:B------:R2:W-:Y:S04]  /*e8e0*/  STL [R1+0x938], R3 ;  /* 0x0009380301007387 */ /* 0x0005e80000100800 */
[----:B------:R3:W-:Y:S01]  /*e8f0*/  STL [R1+0x974], R2 ;  /* 0x0009740201007387 */ /* 0x0007e20000100800 */
[----:B-1----:R-:W-:Y:S02]  /*e900*/  IADD3.X R7, R29, UR38, RZ, P0, !PT ;  /* 0x000000261d077c10 */ /* 0x002fe400087fe4ff */
[----:B--2---:R-:W-:-:S03]  /*e910*/  IADD3 R3, P0, R6, UR14, RZ ;  /* 0x0000000e06037c10 */ /* 0x004fc6000ff1e0ff */
[----:B------:R1:W-:Y:S01]  /*e920*/  STL [R1+0x940], R7 ;  /* 0x0009400701007387 */ /* 0x0003e20000100800 */
[----:B---3--:R-:W-:-:S03]  /*e930*/  IADD3.X R2, R4, UR15, RZ, P6, !PT ;  /* 0x0000000f04027c10 */ /* 0x008fc6000b7fe4ff */
        /* <DEDUP_REMOVED lines=84> */
[----:B------:R2:W-:Y:S01]  /*ee80*/  STL [R1+0xa24], R3 ;  /* 0x000a240301007387 */ /* 0x0005e20000100800 */
[----:B------:R-:W-:-:S03]  /*ee90*/  USHF.R.S32.HI UR40, URZ, 0x1f, UR43 ;  /* 0x0000001f3f287899 */ /* 0x000fc6000801142b */
        /* <DEDUP_REMOVED lines=10> */
[----:B---3--:R-:W-:Y:S01]  /*ef40*/  IADD3.X R2, R4, UR40, RZ, P3, !PT ;  /* 0x0000002804027c10 */ /* 0x008fe20009ffe4ff */
[----:B------:R-:W-:Y:S02]  /*ef50*/  USHF.R.S32.HI UR5, URZ, 0x1f, UR41 ;  /* 0x0000001f3f057899 */ /* 0x000fe40008011429 */
[----:B------:R2:W-:Y:S04]  /*ef60*/  STL [R1+0xa3c], R3 ;  /* 0x000a3c0301007387 */ /* 0x0005e80000100800 */
[----:B------:R3:W-:Y:S01]  /*ef70*/  STL [R1+0xa08], R2 ;  /* 0x000a080201007387 */ /* 0x0007e20000100800 */
[----:B-1----:R-:W-:Y:S02]  /*ef80*/  IADD3 R7, P3, R5, UR37, RZ ;  /* 0x0000002505077c10 */ /* 0x002fe4000ff7e0ff */
[----:B--2---:R-:W-:-:S03]  /*ef90*/  IADD3.X R3, R29, UR40, RZ, P2, !PT ;  /* 0x000000281d037c10 */ /* 0x004fc600097fe4ff */
[----:B------:R1:W-:Y:S01]  /*efa0*/  STL [R1+0xa44], R7 ;  /* 0x000a440701007387 */ /* 0x0003e20000100800 */
[----:B---3--:R-:W-:-:S03]  /*efb0*/  IADD3 R2, P2, R6, UR31, RZ ;  /* 0x0000001f06027c10 */ /* 0x008fc6000ff5e0ff */
[----:B------:R2:W-:Y:S01]  /*efc0*/  STL [R1+0xa10], R3 ;  /* 0x000a100301007387 */ /* 0x0005e20000100800 */
[----:B------:R-:W-:-:S03]  /*efd0*/  USHF.R.S32.HI UR36, URZ, 0x1f, UR39 ;  /* 0x0000001f3f247899 */ /* 0x000fc60008011427 */
        /* <DEDUP_REMOVED lines=77> */
[----:B------:R-:W-:Y:S01]  /*f4b0*/  STL [R1+0xad4], R7 ;  /* 0x000ad40701007387 */ /* 0x000fe20000100800 */
[----:B---3--:R-:W-:Y:S01]  /*f4c0*/  IADD3 R2, P5, R6, UR16, RZ ;  /* 0x0000001006027c10 */ /* 0x008fe2000ffbe0ff */
[----:B------:R-:W-:Y:S01]  /*f4d0*/  USHF.R.S32.HI UR23, URZ, 0x1f, UR20 ;  /* 0x0000001f3f177899 */ /* 0x000fe20008011414 */
[----:B------:R-:W-:Y:S01]  /*f4e0*/  IADD3.X R6, R4, UR17, RZ, P4, !PT ;  /* 0x0000001104067c10 */ /* 0x000fe2000a7fe4ff */
[----:B------:R1:W-:Y:S01]  /*f4f0*/  STL [R1+0xaa0], R3 ;  /* 0x000aa00301007387 */ /* 0x0003e20000100800 */
[----:B------:R-:W-:-:S03]  /*f500*/  USHF.R.S32.HI UR13, URZ, 0x1f, UR24 ;  /* 0x0000001f3f0d7899 */ /* 0x000fc60008011418 */
[----:B------:R2:W-:Y:S01]  /*f510*/  STL [R1+0xadc], R2 ;  /* 0x000adc0201007387 */ /* 0x0005e20000100800 */
[----:B-1----:R-:W-:-:S03]  /*f520*/  IADD3 R3, P4, R5, UR26, RZ ;  /* 0x0000001a05037c10 */ /* 0x002fc6000ff9e0ff */
[----:B------:R-:W-:Y:S01]  /*f530*/  STL [R1+0xaa8], R6 ;  /* 0x000aa80601007387 */ /* 0x000fe20000100800 */
[----:B--2---:R-:W-:-:S03]  /*f540*/  IADD3.X R2, R29, UR17, RZ, P3, !PT ;  /* 0x000000111d027c10 */ /* 0x004fc60009ffe4ff */
[----:B------:R1:W-:Y:S01]  /*f550*/  STL [R1+0xae4], R3 ;  /* 0x000ae40301007387 */ /* 0x0003e20000100800 */
[----:B------:R-:W-:Y:S01]  /*f560*/  IADD3.X R5, R4, UR23, RZ, P2, !PT ;  /* 0x0000001704057c10 */ /* 0x000fe200097fe4ff */
[----:B------:R-:W-:Y:S02]  /*f570*/  USHF.R.S32.HI UR12, URZ, 0x1f, UR12 ;  /* 0x0000001f3f0c7899 */ /* 0x000fe4000801140c */
[----:B------:R2:W-:Y:S01]  /*f580*/  STL [R1+0xab0], R2 ;  /* 0x000ab00201007387 */ /* 0x0005e20000100800 */
[----:B-1----:R-:W-:-:S03]  /*f590*/  IADD3.X R3, R29, UR23, RZ, P1, !PT ;  /* 0x000000171d037c10 */ /* 0x002fc60008ffe4ff */
[----:B------:R1:W-:Y:S01]  /*f5a0*/  STL [R1+0xab8], R5 ;  /* 0x000ab80501007387 */ /* 0x0003e20000100800 */
[----:B--2---:R-:W-:-:S03]  /*f5b0*/  IADD3.X R2, R4, UR13, RZ, P0, !PT ;  /* 0x0000000d04027c10 */ /* 0x004fc600087fe4ff */
[----:B------:R2:W-:Y:S04]  /*f5c0*/  STL [R1+0xac0], R3 ;  /* 0x000ac00301007387 */ /* 0x0005e80000100800 */
[----:B------:R3:W-:Y:S01]  /*f5d0*/  STL [R1+0xac8], R2 ;  /* 0x000ac80201007387 */ /* 0x0007e20000100800 */
[C---:B-1----:R-:W-:Y:S02]  /*f5e0*/  IADD3.X R5, R29.reuse, UR13, RZ, P6, !PT ;  /* 0x0000000d1d057c10 */ /* 0x042fe4000b7fe4ff */
[----:B--2---:R-:W-:Y:S02]  /*f5f0*/  IADD3.X R3, R4, UR12, RZ, P5, !PT ;  /* 0x0000000c04037c10 */ /* 0x004fe4000affe4ff */
[----:B---3--:R-:W-:Y:S01]  /*f600*/  IADD3.X R2, R29, UR12, RZ, P4, !PT ;  /* 0x0000000c1d027c10 */ /* 0x008fe2000a7fe4ff */
[----:B------:R1:W-:Y:S04]  /*f610*/  STL [R1+0xad0], R5 ;  /* 0x000ad00501007387 */ /* 0x0003e80000100800 */
[----:B------:R1:W-:Y:S04]  /*f620*/  STL [R1+0xae0], R2 ;  /* 0x000ae00201007387 */ /* 0x0003e80000100800 */
[----:B------:R1:W-:Y:S01]  /*f630*/  STL [R1+0xad8], R3 ;  /* 0x000ad80301007387 */ /* 0x0003e20000100800 */
[----:B0-----:R-:W-:-:S05]  /*f640*/  VIADD R9, R9, 0x7f ;  /* 0x0000007f09097836 */ /* 0x001fca0000000000 */
[----:B------:R-:W-:Y:S01]  /*f650*/  SHF.R.S32.HI R8, RZ, 0x1f, R9 ;  /* 0x0000001fff087819 */ /* 0x000fe20000011409 */
[----:B------:R-:W-:-:S03]  /*f660*/  USHF.L.U32 UR46, UR46, 0x7, URZ ;  /* 0x000000072e2e7899 */ /* 0x000fc6000800063f */
[----:B------:R-:W-:Y:S01]  /*f670*/  LEA.HI R8, R8, R9, RZ, 0x7 ;  /* 0x0000000908087211 */ /* 0x000fe200078f38ff */
[----:B------:R-:W-:-:S03]  /*f680*/  USHF.R.S32.HI UR9, URZ, 0x1f, UR46 ;  /* 0x0000001f3f097899 */ /* 0x000fc6000801142e */
[----:B-1----:R-:W-:-:S09]  /*f690*/  SHF.R.S32.HI R8, RZ, 0x7, R8 ;  /* 0x00000007ff087819 */ /* 0x002fd20000011408 */
.L_x_1:
[----:B-1----:R-:W2:Y:S01]  /*f6a0*/  LDL R5, [R1+0x498] ;  /* 0x0004980001057983 */ /* 0x002ea20000100800 */
[----:B------:R-:W0:Y:S03]  /*f6b0*/  LDC R2, c[0x0][0x230] ;  /* 0x00008c00ff027b82 */ /* 0x000e260000000800 */
[----:B--2---:R1:W-:Y:S04]  /*f6c0*/  STL [R1+0x2894], R5 ;  /* 0x0028940501007387 */ /* 0x0043e80000100800 */
[----:B------:R-:W2:Y:S04]  /*f6d0*/  LDL R4, [R1+0x49c] ;  /* 0x00049c0001047983 */ /* 0x000ea80000100800 */
[----:B-1----:R-:W0:Y:S04]  /*f6e0*/  LDL R5, [R1+0x6bc] ;  /* 0x0006bc0001057983 */ /* 0x002e280000100800 */
[----:B------:R-:W-:Y:S04]  /*f6f0*/  STL [R1+0x25a8], R28 ;  /* 0x0025a81c01007387 */ /* 0x000fe80000100800 */
        /* <DEDUP_REMOVED lines=216> */
[----:B-----5:R-:W-:Y:S04]  /*10480*/  STL [R1+0x2304], R0 ;  /* 0x0023040001007387 */ /* 0x020fe80000100800 */
        /* <DEDUP_REMOVED lines=41> */
[----:B------:R-:W-:Y:S01]  /*10720*/  STL [R1+0x2454], R0 ;  /* 0x0024540001007387 */ /* 0x000fe20000100800 */
[----:B0-----:R-:W-:-:S03]  /*10730*/  IMAD R2, R5, -0x80, R2 ;  /* 0xffffff8005027824 */ /* 0x001fc600078e0202 */
[----:B------:R-:W-:Y:S04]  /*10740*/  STL [R1+0x245c], R0 ;  /* 0x00245c0001007387 */ /* 0x000fe80000100800 */
[----:B------:R-:W-:Y:S04]  /*10750*/  STL [R1+0x2464], R0 ;  /* 0x0024640001007387 */ /* 0x000fe80000100800 */
[----:B------:R-:W-:Y:S04]  /*10760*/  STL [R1+0x2468], R0 ;  /* 0x0024680001007387 */ /* 0x000fe80000100800 */
[----:B------:R-:W-:Y:S04]  /*10770*/  STL [R1+0x2470], R0 ;  /* 0x0024700001007387 */ /* 0x000fe80000100800 */
[----:B------:R-:W2:Y:S01]  /*10780*/  LDL.LU R5, [R1+0x2894] ;  /* 0x0028940001057983 */ /* 0x000ea20000300800 */
[----:B------:R-:W-:-:S02]  /*10790*/  ISETP.GT.AND P0, PT, R2, RZ, PT ;  /* 0x000000ff0200720c */ /* 0x000fc40003f04270 */
[----:B-1----:R-:W-:-:S11]  /*107a0*/  PRMT R27, RZ, 0x7610, R27 ;  /* 0x00007610ff1b7816 */ /* 0x002fd6000000001b */
[----:B--2---:R-:W2:Y:S04]  /*107b0*/  @P0 LDG.E.U8 R27, desc[UR32][R4.64] ;  /* 0x00000020041b0981 */ /* 0x004ea8000c1e1100 */
[----:B--2---:R0:W-:Y:S04]  /*107c0*/  STL [R1+0x5b0], R27 ;  /* 0x0005b01b01007387 */ /* 0x0041e80000100800 */
[----:B0-----:R-:W2:Y:S04]  /*107d0*/  LDL.LU R27, [R1+0x2890] ;  /* 0x00289000011b7983 */ /* 0x001ea80000300800 */
[----:B------:R-:W3:Y:S04]  /*107e0*/  LDL R4, [R1+0x4a0] ;  /* 0x0004a00001047983 */ /* 0x000ee80000100800 */
[----:B------:R-:W3:Y:S01]  /*107f0*/  LDL R5, [R1+0x4a4] ;  /* 0x0004a40001057983 */ /* 0x000ee20000100800 */
[----:B------:R-:W-:-:S02]  /*10800*/  PRMT R28, RZ, 0x7610, R28 ;  /* 0x00007610ff1c7816 */ /* 0x000fc4000000001c */
[----:B---3--:R-:W-:-:S04]  /*10810*/  @P0 LOP3.LUT R5, R5, R4, RZ, 0x3c, !PT ;  /* 0x0000000405050212 */ /* 0x008fc800078e3cff */
[----:B------:R-:W-:-:S04]  /*10820*/  @P0 LOP3.LUT R4, R5, R4, RZ, 0x3c, !PT ;  /* 0x0000000405040212 */ /* 0x000fc800078e3cff */
[----:B------:R-:W-:-:S05]  /*10830*/  @P0 LOP3.LUT R5, R5, R4, RZ, 0x3c, !PT ;  /* 0x0000000405050212 */ /* 0x000fca00078e3cff */
[----:B------:R-:W3:Y:S01]  /*10840*/  @P0 LDG.E.U8 R28, desc[UR32][R4.64] ;  /* 0x00000020041c0981 */ /* 0x000ee2000c1e1100 */
[----:B------:R-:W-:-:S03]  /*10850*/  ISETP.GT.AND P1, PT, R2, 0x1, PT ;  /* 0x000000010200780c */ /* 0x000fc60003f24270 */
[----:B---3--:R0:W-:Y:S04]  /*10860*/  STL [R1+0x5ac], R28 ;  /* 0x0005ac1c01007387 */ /* 0x0081e80000100800 */
[----:B0-----:R-:W3:Y:S04]  /*10870*/  LDL.LU R28, [R1+0x288c] ;  /* 0x00288c00011c7983 */ /* 0x001ee80000300800 */
[----:B------:R-:W4:Y:S04]  /*10880*/  LDL R4, [R1+0xae0] ;  /* 0x000ae00001047983 */ /* 0x000f280000100800 */
[----:B------:R-:W4:Y:S01]  /*10890*/  LDL R5, [R1+0xae4] ;  /* 0x000ae40001057983 */ /* 0x000f220000100800 */
[----:B--2---:R-:W-:-:S02]  /*108a0*/  PRMT R27, RZ, 0x7610, R27 ;  /* 0x00007610ff1b7816 */ /* 0x004fc4000000001b */
[----:B----4-:R-:W-:-:S04]  /*108b0*/  @P1 LOP3.LUT R5, R5, R4, RZ, 0x3c, !PT ;  /* 0x0000000405051212 */ /* 0x010fc800078e3cff */
[----:B------:R-:W-:-:S04]  /*108c0*/  @P1 LOP3.LUT R4, R5, R4, RZ, 0x3c, !PT ;  /* 0x0000000405041212 */ /* 0x000fc800078e3cff */
[----:B------:R-:W-:-:S05]  /*108d0*/  @P1 LOP3.LUT R5, R5, R4, RZ, 0x3c, !PT ;  /* 0x0000000405051212 */ /* 0x000fca00078e3cff */
[----:B------:R-:W2:Y:S04]  /*108e0*/  @P1 LDG.E.U8 R27, desc[UR32][R4.64] ;  /* 0x00000020041b1981 */ /* 0x000ea8000c1e1100 */
[----:B--2---:R0:W-:Y:S04]  /*108f0*/  STL [R1+0x5a8], R27 ;  /* 0x0005a81b01007387 */ /* 0x0041e80000100800 */
[----:B0-----:R-:W2:Y:S04]  /*10900*/  LDL.LU R27, [R1+0x2888] ;  /* 0x00288800011b7983 */ /* 0x001ea80000300800 */
[----:B------:R-:W4:Y:S04]  /*10910*/  LDL R4, [R1+0xad8] ;  /* 0x000ad80001047983 */ /* 0x000f280000100800 */
[----:B------:R-:W4:Y:S01]  /*10920*/  LDL R5, [R1+0xadc] ;  /* 0x000adc0001057983 */ /* 0x000f220000100800 */
[----:B---3--:R-:W-:-:S02]  /*10930*/  PRMT R28, RZ, 0x7610, R28 ;  /* 0x00007610ff1c7816 */ /* 0x008fc4000000001c */
[----:B----4-:R-:W-:-:S04]  /*10940*/  @P1 LOP3.LUT R5, R5, R4, RZ, 0x3c, !PT ;  /* 0x0000000405051212 */ /* 0x010fc800078e3cff */
        /* <DEDUP_REMOVED lines=1566> */
[----:B------:R-:W-:-:S02]  /*16b30*/  PRMT R13, RZ, 0x7610, R13 ;  /* 0x00007610ff0d7816 */ /* 0x000fc4000000000d */
[----:B----4-:R-:W-:-:S04]  /*16b40*/  @P0 LOP3.LUT R5, R5, R4, RZ, 0x3c, !PT ;  /* 0x0000000405050212 */ /* 0x010fc800078e3cff */
[----:B------:R-:W-:-:S04]  /*16b50*/  @P0 LOP3.LUT R4, R5, R4, RZ, 0x3c, !PT ;  /* 0x0000000405040212 */ /* 0x000fc800078e3cff */
[----:B------:R-:W-:-:S05]  /*16b60*/  @P0 LOP3.LUT R5, R5, R4, RZ, 0x3c, !PT ;  /* 0x0000000405050212 */ /* 0x000fca00078e3cff */
[----:B------:R-:W4:Y:S04]  /*16b70*/  @P0 LDG.E.U8 R13, desc[UR32][R4.64] ;  /* 0x00000020040d0981 */ /* 0x000f28000c1e1100 */
[----:B----4-:R0:W-:Y:S04]  /*16b80*/  STL [R1+0xf8], R13 ;  /* 0x0000f80d01007387 */ /* 0x0101e80000100800 */
[----:B0-----:R-:W4:Y:S04]  /*16b90*/  LDL.LU R13, [R1+0x25f0] ;  /* 0x0025f000010d7983 */ /* 0x001f280000300800 */
[----:B------:R-:W3:Y:S04]  /*16ba0*/  LDL R4, [R1+0x119c] ;  /* 0x00119c0001047983 */ /* 0x000ee80000100800 */
[----:B------:R-:W3:Y:S01]  /*16bb0*/  LDL R5, [R1+0x11a0] ;  /* 0x0011a00001057983 */ /* 0x000ee20000100800 */
[----:B--2---:R-:W-:-:S02]  /*16bc0*/  PRMT R27, RZ, 0x7610, R27 ;  /* 0x00007610ff1b7816 */ /* 0x004fc4000000001b */
[----:B---3--:R-:W-:-:S04]  /*16bd0*/  @P0 LOP3.LUT R5, R5, R4, RZ, 0x3c, !PT ;  /* 0x0000000405050212 */ /* 0x008fc800078e3cff */
[----:B------:R-:W-:-:S04]  /*16be0*/  @P0 LOP3.LUT R4, R5, R4, RZ, 0x3c, !PT ;  /* 0x0000000405040212 */ /* 0x000fc800078e3cff */
[----:B------:R-:W-:-:S05]  /*16bf0*/  @P0 LOP3.LUT R5, R5, R4, RZ, 0x3c, !PT ;  /* 0x0000000405050212 */ /* 0x000fca00078e3cff */
[----:B------:R-:W2:Y:S01]  /*16c00*/  @P0 LDG.E.U8 R27, desc[UR32][R4.64] ;  /* 0x00000020041b0981 */ /* 0x000ea2000c1e1100 */
[----:B------:R-:W-:-:S03]  /*16c10*/  ISETP.GT.AND P1, PT, R2, 0x55, PT ;  /* 0x000000550200780c */ /* 0x000fc60003f24270 */
        /* <DEDUP_REMOVED lines=8> */
[----:B------:R-:W3:Y:S04]  /*16ca0*/  @P1 LDG.E.U8 R28, desc[UR32][R4.64] ;  /* 0x00000020041c1981 */ /* 0x000ee8000c1e1100 */
[----:B---3--:R0:W-:Y:S04]  /*16cb0*/  STL [R1+0xf0], R28 ;  /* 0x0000f01c01007387 */ /* 0x0081e80000100800 */
[----:B0-----:R-:W3:Y:S04]  /*16cc0*/  LDL.LU R28, [R1+0x25e8] ;  /* 0x0025e800011c7983 */ /* 0x001ee80000300800 */
[----:B------:R-:W4:Y:S04]  /*16cd0*/  LDL R4, [R1+0x118c] ;  /* 0x00118c0001047983 */ /* 0x000f280000100800 */
[----:B------:R-:W4:Y:S02]  /*16ce0*/  LDL R5, [R1+0x1190] ;  /* 0x0011900001057983 */ /* 0x000f240000100800 */
[----:B----4-:R-:W-:-:S02]  /*16cf0*/  @P1 LOP3.LUT R5, R5, R4, RZ, 0x3c, !PT ;  /* 0x0000000405051212 */ /* 0x010fc400078e3cff */
[----:B---3--:R-:W-:Y:S02]  /*16d00*/  PRMT R28, RZ, 0x7610, R28 ;  /* 0x00007610ff1c7816 */ /* 0x008fe4000000001c */
        /* <DEDUP_REMOVED lines=31> */
[----:B------:R0:W4:Y:S04]  /*16f00*/  @P0 LDG.E.U8 R0, desc[UR32][R4.64] ;  /* 0x0000002004000981 */ /* 0x000128000c1e1100 */
[----:B------:R-:W0:Y:S04]  /*16f10*/  LDL R4, [R1+0x1164] ;  /* 0x0011640001047983 */ /* 0x000e280000100800 */
[----:B------:R-:W0:Y:S01]  /*16f20*/  LDL R5, [R1+0x1168] ;  /* 0x0011680001057983 */ /* 0x000e220000100800 */
[----:B------:R-:W-:Y:S02]  /*16f30*/  ISETP.GT.AND P3, PT, R2, 0x58, PT ;  /* 0x000000580200780c */ /* 0x000fe40003f64270 */
[----:B---3--:R-:W-:-:S11]  /*16f40*/  PRMT R28, RZ, 0x7610, R28 ;  /* 0x00007610ff1c7816 */ /* 0x008fd6000000001c */
[----:B0-----:R-:W-:-:S04]  /*16f50*/  @P3 LOP3.LUT R5, R5, R4, RZ, 0x3c, !PT ;  /* 0x0000000405053212 */ /* 0x001fc800078e3cff */
[----:B------:R-:W-:-:S04]  /*16f60*/  @P3 LOP3.LUT R4, R5, R4, RZ, 0x3c, !PT ;  /* 0x0000000405043212 */ /* 0x000fc800078e3cff */
[----:B------:R-:W-:-:S05]  /*16f70*/  @P3 LOP3.LUT R5, R5, R4, RZ, 0x3c, !PT ;  /* 0x0000000405053212 */ /* 0x000fca00078e3cff */
[----:B------:R-:W3:Y:S04]  /*16f80*/  @P3 LDG.E.U8 R28, desc[UR32][R4.64] ;  /* 0x00000020041c3981 */ /* 0x000ee8000c1e1100 */
[----:B----4-:R-:W-:Y:S04]  /*16f90*/  STL [R1+0x2474], R0 ;  /* 0x0024740001007387 */ /* 0x010fe80000100800 */
        /* <DEDUP_REMOVED lines=8> */
[----:B------:R-:W2:Y:S01]  /*17020*/  @P3 LDG.E.U8 R27, desc[UR32][R4.64] ;  /* 0x00000020041b3981 */ /* 0x000ea2000c1e1100 */
[----:B------:R-:W-:-:S03]  /*17030*/  ISETP.GT.AND P4, PT, R2, 0x59, PT ;  /* 0x000000590200780c */ /* 0x000fc60003f84270 */
        /* <DEDUP_REMOVED lines=8> */
[----:B------:R-:W3:Y:S04]  /*170c0*/  @P4 LDG.E.U8 R28, desc[UR32][R4.64] ;  /* 0x00000020041c4981 */ /* 0x000ee8000c1e1100 */
        /* <DEDUP_REMOVED lines=113> */
[----:B------:R0:W3:Y:S04]  /*177e0*/  @P3 LDG.E.U8 R28, desc[UR32][R4.64] ;  /* 0x00000020041c3981 */ /* 0x0000e8000c1e1100 */
[----:B------:R-:W0:Y:S04]  /*177f0*/  LDL R4, [R1+0x112c] ;  /* 0x00112c0001047983 */ /* 0x000e280000100800 */
[----:B------:R-:W0:Y:S01]  /*17800*/  LDL R5, [R1+0x1130] ;  /* 0x0011300001057983 */ /* 0x000e220000100800 */
[----:B------:R-:W-:Y:S02]  /*17810*/  PRMT R13, RZ, 0x7610, R13 ;  /* 0x00007610ff0d7816 */ /* 0x000fe4000000000d */
[----:B0-----:R-:W-:-:S04]  /*17820*/  @P1 LOP3.LUT R5, R5, R4, RZ, 0x3c, !PT ;  /* 0x0000000405051212 */ /* 0x001fc800078e3cff */
[----:B------:R-:W-:-:S04]  /*17830*/  @P1 LOP3.LUT R4, R5, R4, RZ, 0x3c, !PT ;  /* 0x0000000405041212 */ /* 0x000fc800078e3cff */
[----:B------:R-:W-:-:S05]  /*17840*/  @P1 LOP3.LUT R5, R5, R4, RZ, 0x3c, !PT ;  /* 0x0000000405051212 */ /* 0x000fca00078e3cff */
[----:B------:R-:W4:Y:S04]  /*17850*/  @P1 LDG.E.U8 R13, desc[UR32][R4.64] ;  /* 0x00000020040d1981 */ /* 0x000f28000c1e1100 */
[----:B---3--:R0:W-:Y:S04]  /*17860*/  STL [R1+0x2524], R28 ;  /* 0x0025241c01007387 */ /* 0x0081e80000100800 */
[----:B0-----:R-:W3:Y:S04]  /*17870*/  LDL R28, [R1+0x10d0] ;  /* 0x0010d000011c7983 */ /* 0x001ee80000100800 */
[----:B----4-:R0:W-:Y:S04]  /*17880*/  STL [R1+0xc0], R13 ;  /* 0x0000c00d01007387 */ /* 0x0101e80000100800 */
[----:B0-----:R-:W4:Y:S04]  /*17890*/  LDL.LU R13, [R1+0x25a0] ;  /* 0x0025a000010d7983 */ /* 0x001f280000300800 */
[----:B------:R-:W3:Y:S04]  /*178a0*/  LDL R4, [R1+0x10d4] ;  /* 0x0010d40001047983 */ /* 0x000ee80000100800 */
[----:B------:R-:W3:Y:S01]  /*178b0*/  LDL R5, [R1+0x10d8] ;  /* 0x0010d80001057983 */ /* 0x000ee20000100800 */
[----:B------:R-:W-:-:S02]  /*178c0*/  ISETP.GT.AND P2, PT, R2, 0x61, PT ;  /* 0x000000610200780c */ /* 0x000fc40003f44270 */
[----:B--2---:R-:W-:-:S11]  /*178d0*/  PRMT R27, RZ, 0x7610, R27 ;  /* 0x00007610ff1b7816 */ /* 0x004fd6000000001b */
[----:B---3--:R-:W-:-:S04]  /*178e0*/  @P2 LOP3.LUT R5, R5, R4, RZ, 0x3c, !PT ;  /* 0x0000000405052212 */ /* 0x008fc800078e3cff */
[----:B------:R-:W-:-:S04]  /*178f0*/  @P2 LOP3.LUT R4, R5, R4, RZ, 0x3c, !PT ;  /* 0x0000000405042212 */ /* 0x000fc800078e3cff */
[----:B------:R-:W-:-:S05]  /*17900*/  @P2 LOP3.LUT R5, R5, R4, RZ, 0x3c, !PT ;  /* 0x0000000405052212 */ /* 0x000fca00078e3cff */
[----:B------:R-:W2:Y:S01]  /*17910*/  @P2 LDG.E.U8 R27, desc[UR32][R4.64] ;  /* 0x00000020041b2981 */ /* 0x000ea2000c1e1100 */
[----:B----4-:R-:W-:-:S03]  /*17920*/  PRMT R13, RZ, 0x7610, R13 ;  /* 0x00007610ff0d7816 */ /* 0x010fc6000000000d */
[----:B--2---:R0:W-:Y:S04]  /*17930*/  STL [R1+0xb4], R27 ;  /* 0x0000b41b01007387 */ /* 0x0041e80000100800 */
[----:B0-----:R-:W2:Y:S04]  /*17940*/  LDL.LU R27, [R1+0x259c] ;  /* 0x00259c00011b7983 */ /* 0x001ea80000300800 */
[----:B------:R-:W3:Y:S01]  /*17950*/  LDL R5, [R1+0x10cc] ;  /* 0x0010cc0001057983 */ /* 0x000ee20000100800 */
[----:B------:R-:W-:-:S03]  /*17960*/  @P2 IMAD.MOV.U32 R4, RZ, RZ, R28 ;  /* 0x000000ffff042224 */ /* 0x000fc600078e001c */
[----:B------:R-:W4:Y:S04]  /*17970*/  LDL R28, [R1+0xf58] ;  /* 0x000f5800011c7983 */ /* 0x000f280000100800 */
[----:B---3--:R-:W3:Y:S01]  /*17980*/  @P2 LDG.E.U8 R13, desc[UR32][R4.64] ;  /* 0x00000020040d2981 */ /* 0x008ee2000c1e1100 */
        /* <DEDUP_REMOVED lines=38> */
[----:B------:R-:W-:Y:S02]  /*17bf0*/  ISETP.GT.AND P5, PT, R2, 0x79, PT ;  /* 0x000000790200780c */ /* 0x000fe40003fa4270 */
[----:B--2---:R-:W-:Y:S01]  /*17c00*/  PRMT R27, RZ, 0x7610, R27 ;  /* 0x00007610ff1b7816 */ /* 0x004fe2000000001b */
[----:B---3--:R0:W-:Y:S04]  /*17c10*/  STL [R1+0x64], R13 ;  /* 0x0000640d01007387 */ /* 0x0081e80000100800 */
[----:B0-----:R-:W2:Y:S04]  /*17c20*/  LDL.LU R13, [R1+0x2588] ;  /* 0x00258800010d7983 */ /* 0x001ea80000300800 */
[----:B------:R-:W3:Y:S02]  /*17c30*/  LDL R5, [R1+0xf54] ;  /* 0x000f540001057983 */ /* 0x000ee40000100800 */
[----:B------:R-:W-:-:S02]  /*17c40*/  @P5 IMAD.MOV.U32 R4, RZ, RZ, R28 ;  /* 0x000000ffff045224 */ /* 0x000fc400078e001c */
[----:B------:R-:W4:Y:S04]  /*17c50*/  LDL R28, [R1+0x10c8] ;  /* 0x0010c800011c7983 */ /* 0x000f280000100800 */
[----:B---3--:R0:W3:Y:S04]  /*17c60*/  @P5 LDG.E.U8 R27, desc[UR32][R4.64] ;  /* 0x00000020041b5981 */ /* 0x0080e8000c1e1100 */
[----:B------:R-:W0:Y:S04]  /*17c70*/  LDL R4, [R1+0xf4c] ;  /* 0x000f4c0001047983 */ /* 0x000e280000100800 */
[----:B------:R-:W0:Y:S01]  /*17c80*/  LDL R5, [R1+0xf50] ;  /* 0x000f500001057983 */ /* 0x000e220000100800 */
[----:B--2---:R-:W-:-:S02]  /*17c90*/  PRMT R13, RZ, 0x7610, R13 ;  /* 0x00007610ff0d7816 */ /* 0x004fc4000000000d */
[----:B0-----:R-:W-:-:S04]  /*17ca0*/  @P5 LOP3.LUT R5, R5, R4, RZ, 0x3c, !PT ;  /* 0x0000000405055212 */ /* 0x001fc800078e3cff */
[----:B------:R-:W-:-:S04]  /*17cb0*/  @P5 LOP3.LUT R4, R5, R4, RZ, 0x3c, !PT ;  /* 0x0000000405045212 */ /* 0x000fc800078e3cff */
[----:B------:R-:W-:Y:S01]  /*17cc0*/  @P5 LOP3.LUT R5, R5, R4, RZ, 0x3c, !PT ;  /* 0x0000000405055212 */ /* 0x000fe200078e3cff */
[----:B---3--:R-:W-:Y:S04]  /*17cd0*/  STL [R1+0x2514], R27 ;  /* 0x0025141b01007387 */ /* 0x008fe80000100800 */
[----:B------:R0:W2:Y:S04]  /*17ce0*/  @P5 LDG.E.U8 R13, desc[UR32][R4.64] ;  /* 0x00000020040d5981 */ /* 0x0000a8000c1e1100 */
[----:B------:R-:W0:Y:S04]  /*17cf0*/  LDL R4, [R1+0x1124] ;  /* 0x0011240001047983 */ /* 0x000e280000100800 */
[----:B------:R-:W0:Y:S01]  /*17d00*/  LDL R5, [R1+0x1128] ;  /* 0x0011280001057983 */ /* 0x000e220000100800 */
[----:B------:R-:W-:-:S02]  /*17d10*/  ISETP.GT.AND P1, PT, R2, 0x5c, PT ;  /* 0x0000005c0200780c */ /* 0x000fc40003f24270 */
[----:B------:R-:W-:-:S11]  /*17d20*/  PRMT R14, RZ, 0x7610, R14 ;  /* 0x00007610ff0e7816 */ /* 0x000fd6000000000e */
[----:B0-----:R-:W-:-:S04]  /*17d30*/  @P1 LOP3.LUT R5, R5, R4, RZ, 0x3c, !PT ;  /* 0x0000000405051212 */ /* 0x001fc800078e3cff */
[----:B------:R-:W-:-:S04]  /*17d40*/  @P1 LOP3.LUT R4, R5, R4, RZ, 0x3c, !PT ;  /* 0x0000000405041212 */ /* 0x000fc800078e3cff */
[----:B------:R-:W-:-:S05]  /*17d50*/  @P1 LOP3.LUT R5, R5, R4, RZ, 0x3c, !PT ;  /* 0x0000000405051212 */ /* 0x000fca00078e3cff */
[----:B------:R-:W3:Y:S04]  /*17d60*/  @P1 LDG.E.U8 R14, desc[UR32][R4.64] ;  /* 0x00000020040e1981 */ /* 0x000ee8000c1e1100 */
[----:B--2---:R-:W-:Y:S04]  /*17d70*/  STL [R1+0x2518], R13 ;  /* 0x0025180d01007387 */ /* 0x004fe80000100800 */
[----:B---3--:R0:W-:Y:S04]  /*17d80*/  STL [R1+0xa8], R14 ;  /* 0x0000a80e01007387 */ /* 0x0081e80000100800 */
        /* <DEDUP_REMOVED lines=8> */
[----:B------:R-:W-:Y:S02]  /*17e10*/  ISETP.GT.AND P2, PT, R2, 0x62, PT ;  /* 0x000000620200780c */ /* 0x000fe40003f44270 */
[----:B------:R-:W-:Y:S01]  /*17e20*/  PRMT R11, RZ, 0x7610, R11 ;  /* 0x00007610ff0b7816 */ /* 0x000fe2000000000b */
[----:B---3--:R0:W-:Y:S04]  /*17e30*/  STL [R1+0xa4], R12 ;  /* 0x0000a40c01007387 */ /* 0x0081e80000100800 */
[----:B0-----:R-:W3:Y:S04]  /*17e40*/  LDL.LU R12, [R1+0x2580] ;  /* 0x00258000010c7983 */ /* 0x001ee80000300800 */
[----:B------:R-:W2:Y:S02]  /*17e50*/  LDL R5, [R1+0x10c4] ;  /* 0x0010c40001057983 */ /* 0x000ea40000100800 */
[----:B----4-:R-:W-:-:S02]  /*17e60*/  @P2 IMAD.MOV.U32 R4, RZ, RZ, R28 ;  /* 0x000000ffff042224 */ /* 0x010fc400078e001c */
[----:B------:R-:W4:Y:S04]  /*17e70*/  LDL R28, [R1+0xfc0] ;  /* 0x000fc000011c7983 */ /* 0x000f280000100800 */
        /* <DEDUP_REMOVED lines=22> */
[----:B------:R-:W2:Y:S04]  /*17fe0*/  LDL R4, [R1+0x103c] ;  /* 0x00103c0001047983 */ /* 0x000ea80000100800 */
[----:B------:R-:W2:Y:S01]  /*17ff0*/  LDL R5, [R1+0x1040] ;  /* 0x0010400001057983 */ /* 0x000ea20000100800 */
[----:B------:R-:W-:-:S02]  /*18000*/  PRMT R8, RZ, 0x7610, R8 ;  /* 0x00007610ff087816 */ /* 0x000fc40000000008 */
[----:B--2---:R-:W-:-:S04]  /*18010*/  @P3 LOP3.LUT R5, R5, R4, RZ, 0x3c, !PT ;  /* 0x0000000405053212 */ /* 0x004fc800078e3cff */
        /* <DEDUP_REMOVED lines=13> */
[----:B------:R-:W-:-:S03]  /*180f0*/  PRMT R14, RZ, 0x7610, R14 ;  /* 0x00007610ff0e7816 */ /* 0x000fc6000000000e */
[----:B---3--:R0:W-:Y:S04]  /*18100*/  STL [R1+0x60], R7 ;  /* 0x0000600701007387 */ /* 0x0081e80000100800 */
[----:B0-----:R-:W3:Y:S04]  /*18110*/  LDL.LU R7, [R1+0x256c] ;  /* 0x00256c0001077983 */ /* 0x001ee80000300800 */
[----:B------:R-:W4:Y:S01]  /*18120*/  LDL R5, [R1+0xfbc] ;  /* 0x000fbc0001057983 */ /* 0x000f220000100800 */
[----:B------:R-:W-:Y:S01]  /*18130*/  @P4 IMAD.MOV.U32 R4, RZ, RZ, R28 ;  /* 0x000000ffff044224 */ /* 0x000fe200078e001c */
[----:B------:R-:W-:-:S02]  /*18140*/  ISETP.GT.AND P5, PT, R2, 0x7a, PT ;  /* 0x0000007a0200780c */ /* 0x000fc40003fa4270 */
[----:B------:R-:W-:Y:S01]  /*18150*/  PRMT R12, RZ, 0x7610, R12 ;  /* 0x00007610ff0c7816 */ /* 0x000fe2000000000c */
[----:B------:R-:W2:Y:S04]  /*18160*/  LDL R28, [R1+0x10ac] ;  /* 0x0010ac00011c7983 */ /* 0x000ea80000100800 */
[----:B----4-:R0:W4:Y:S04]  /*18170*/  @P4 LDG.E.U8 R14, desc[UR32][R4.64] ;  /* 0x00000020040e4981 */ /* 0x010128000c1e1100 */
[----:B------:R-:W0:Y:S04]  /*18180*/  LDL R4, [R1+0xf44] ;  /* 0x000f440001047983 */ /* 0x000e280000100800 */
[----:B------:R-:W0:Y:S02]  /*18190*/  LDL R5, [R1+0xf48] ;  /* 0x000f480001057983 */ /* 0x000e240000100800 */
[----:B0-----:R-:W-:-:S04]  /*181a0*/  @P5 LOP3.LUT R5, R5, R4, RZ, 0x3c, !PT ;  /* 0x0000000405055212 */ /* 0x001fc800078e3cff */
[----:B------:R-:W-:-:S04]  /*181b0*/  @P5 LOP3.LUT R4, R5, R4, RZ, 0x3c, !PT ;  /* 0x0000000405045212 */ /* 0x000fc800078e3cff */
[----:B------:R-:W-:Y:S01]  /*181c0*/  @P5 LOP3.LUT R5, R5, R4, RZ, 0x3c, !PT ;  /* 0x0000000405055212 */ /* 0x000fe200078e3cff */
[----:B----4-:R0:W-:Y:S04]  /*181d0*/  STL [R1+0x48], R14 ;  /* 0x0000480e01007387 */ /* 0x0101e80000100800 */
[----:B------:R1:W4:Y:S01]  /*181e0*/  @P5 LDG.E.U8 R12, desc[UR32][R4.64] ;  /* 0x00000020040c5981 */ /* 0x000322000c1e1100 */
[----:B------:R-:W-:-:S03]  /*181f0*/  PRMT R11, RZ, 0x7610, R11 ;  /* 0x00007610ff0b7816 */ /* 0x000fc6000000000b */
[----:B0-----:R-:W3:Y:S04]  /*18200*/  LDL R14, [R1+0x10b0] ;  /* 0x0010b000010e7983 */ /* 0x001ee80000100800 */
[----:B------:R-:W1:Y:S04]  /*18210*/  LDL R4, [R1+0xf3c] ;  /* 0x000f3c0001047983 */ /* 0x000e680000100800 */
[----:B------:R-:W1:Y:S02]  /*18220*/  LDL R5, [R1+0xf40] ;  /* 0x000f400001057983 */ /* 0x000e640000100800 */
[----:B-1----:R-:W-:-:S04]  /*18230*/  @P5 LOP3.LUT R5, R5, R4, RZ, 0x3c, !PT ;  /* 0x0000000405055212 */ /* 0x002fc800078e3cff */
[----:B------:R-:W-:-:S04]  /*18240*/  @P5 LOP3.LUT R4, R5, R4, RZ, 0x3c, !PT ;  /* 0x0000000405045212 */ /* 0x000fc800078e3cff */
[----:B------:R-:W-:Y:S01]  /*18250*/  @P5 LOP3.LUT R5, R5, R4, RZ, 0x3c, !PT ;  /* 0x0000000405055212 */ /* 0x000fe200078e3cff */
[----:B----4-:R-:W-:Y:S04]  /*18260*/  STL [R1+0x2500], R12 ;  /* 0x0025000c01007387 */ /* 0x010fe80000100800 */
[----:B------:R0:W4:Y:S04]  /*18270*/  @P5 LDG.E.U8 R11, desc[UR32][R4.64] ;  /* 0x00000020040b5981 */ /* 0x000128000c1e1100 */
[----:B------:R-:W0:Y:S04]  /*18280*/  LDL R4, [R1+0x1114] ;  /* 0x0011140001047983 */ /* 0x000e280000100800 */
[----:B------:R-:W0:Y:S01]  /*18290*/  LDL R5, [R1+0x1118] ;  /* 0x0011180001057983 */ /* 0x000e220000100800 */
[----:B------:R-:W-:-:S02]  /*182a0*/  ISETP.GT.AND P1, PT, R2, 0x5d, PT ;  /* 0x0000005d0200780c */ /* 0x000fc40003f24270 */
[----:B------:R-:W-:-:S11]  /*182b0*/  PRMT R15, RZ, 0x7610, R15 ;  /* 0x00007610ff0f7816 */ /* 0x000fd6000000000f */
[----:B0-----:R-:W-:-:S04]  /*182c0*/  @P1 LOP3.LUT R5, R5, R4, RZ, 0x3c, !PT ;  /* 0x0000000405051212 */ /* 0x001fc800078e3cff */
[----:B------:R-:W-:-:S04]  /*182d0*/  @P1 LOP3.LUT R4, R5, R4, RZ, 0x3c, !PT ;  /* 0x0000000405041212 */ /* 0x000fc800078e3cff */
[----:B------:R-:W-:-:S05]  /*182e0*/  @P1 LOP3.LUT R5, R5, R4, RZ, 0x3c, !PT ;  /* 0x0000000405051212 */ /* 0x000fca00078e3cff */
[----:B------:R-:W2:Y:S04]  /*182f0*/  @P1 LDG.E.U8 R15, desc[UR32][R4.64] ;  /* 0x00000020040f1981 */ /* 0x000ea8000c1e1100 */
[----:B----4-:R-:W-:Y:S01]  /*18300*/  STL [R1+0x2504], R11 ;  /* 0x0025040b01007387 */ /* 0x010fe20000100800 */
[----:B------:R-:W-:-:S03]  /*18310*/  ISETP.GT.AND P2, PT, R2, 0x63, PT ;  /* 0x000000630200780c */ /* 0x000fc60003f44270 */
[----:B--2---:R0:W-:Y:S04]  /*18320*/  STL [R1+0x80], R15 ;  /* 0x0000800f01007387 */ /* 0x0041e80000100800 */
[----:B0-----:R-:W2:Y:S04]  /*18330*/  LDL.LU R15, [R1+0x2568] ;  /* 0x00256800010f7983 */ /* 0x001ea80000300800 */
[----:B------:R-:W4:Y:S04]  /*18340*/  LDL R4, [R1+0x10b4] ;  /* 0x0010b40001047983 */ /* 0x000f280000100800 */
[----:B------:R-:W4:Y:S01]  /*18350*/  LDL R5, [R1+0x10b8] ;  /* 0x0010b80001057983 */ /* 0x000f220000100800 */
[----:B------:R-:W-:-:S02]  /*18360*/  PRMT R6, RZ, 0x7610, R6 ;  /* 0x00007610ff067816 */ /* 0x000fc40000000006 */
[----:B------:R-:W-:Y:S02]  /*18370*/  PRMT R29, RZ, 0x7610, R29 ;  /* 0x00007610ff1d7816 */ /* 0x000fe4000000001d */
[----:B----4-:R-:W-:-:S04]  /*18380*/  @P2 LOP3.LUT R5, R5, R4, RZ, 0x3c, !PT ;  /* 0x0000000405052212 */ /* 0x010fc800078e3cff */
[----:B------:R-:W-:-:S04]  /*18390*/  @P2 LOP3.LUT R4, R5, R4, RZ, 0x3c, !PT ;  /* 0x0000000405042212 */ /* 0x000fc800078e3cff */
[----:B------:R-:W-:-:S05]  /*183a0*/  @P2 LOP3.LUT R5, R5, R4, RZ, 0x3c, !PT ;  /* 0x0000000405052212 */ /* 0x000fca00078e3cff */
[----:B------:R3:W4:Y:S02]  /*183b0*/  @P2 LDG.E.U8 R6, desc[UR32][R4.64] ;  /* 0x0000002004062981 */ /* 0x000724000c1e1100 */
[----:B---3--:R-:W-:Y:S02]  /*183c0*/  @P2 IMAD.MOV.U32 R4, RZ, RZ, R14 ;  /* 0x000000ffff042224 */ /* 0x008fe400078e000e */
[----:B------:R-:W-:-:S05]  /*183d0*/  @P2 IMAD.MOV.U32 R5, RZ, RZ, R28 ;  /* 0x000000ffff052224 */ /* 0x000fca00078e001c */
[----:B------:R-:W3:Y:S04]  /*183e0*/  @P2 LDG.E.U8 R29, desc[UR32][R4.64] ;  /* 0x00000020041d2981 */ /* 0x000ee8000c1e1100 */
[----:B----4-:R0:W-:Y:S04]  /*183f0*/  STL [R1+0x7c], R6 ;  /* 0x00007c0601007387 */ /* 0x0101e80000100800 */
[----:B0-----:R-:W4:Y:S04]  /*18400*/  LDL.LU R6, [R1+0x2564] ;  /* 0x0025640001067983 */ /* 0x001f280000300800 */
[----:B------:R-:W2:Y:S04]  /*18410*/  LDL R28, [R1+0xf34] ;  /* 0x000f3400011c7983 */ /* 0x000ea80000100800 */
[----:B------:R-:W4:Y:S04]  /*18420*/  LDL R14, [R1+0xf38] ;  /* 0x000f3800010e7983 */ /* 0x000f280000100800 */
[----:B---3--:R0:W-:Y:S04]  /*18430*/  STL [R1+0x78], R29 ;  /* 0x0000781d01007387 */ /* 0x0081e80000100800 */
[----:B0-----:R-:W3:Y:S04]  /*18440*/  LDL.LU R29, [R1+0x2560] ;  /* 0x00256000011d7983 */ /* 0x001ee80000300800 */
[----:B------:R-:W2:Y:S04]  /*18450*/  LDL R4, [R1+0x1034] ;  /* 0x0010340001047983 */ /* 0x000ea80000100800 */
[----:B------:R-:W2:Y:S01]  /*18460*/  LDL R5, [R1+0x1038] ;  /* 0x0010380001057983 */ /* 0x000ea20000100800 */
[----:B------:R-:W-:-:S02]  /*18470*/  ISETP.GT.AND P3, PT, R2, 0x6b, PT ;  /* 0x0000006b0200780c */ /* 0x000fc40003f64270 */
[----:B------:R-:W-:-:S11]  /*18480*/  PRMT R3, RZ, 0x7610, R3 ;  /* 0x00007610ff037816 */ /* 0x000fd60000000003 */
[----:B--2---:R-:W-:-:S04]  /*18490*/  @P3 LOP3.LUT R5, R5, R4, RZ, 0x3c, !PT ;  /* 0x0000000405053212 */ /* 0x004fc800078e3cff */
[----:B------:R-:W-:-:S04]  /*184a0*/  @P3 LOP3.LUT R4, R5, R4, RZ, 0x3c, !PT ;  /* 0x0000000405043212 */ /* 0x000fc800078e3cff */
[----:B------:R-:W-:-:S05]  /*184b0*/  @P3 LOP3.LUT R5, R5, R4, RZ, 0x3c, !PT ;  /* 0x0000000405053212 */ /* 0x000fca00078e3cff */
[----:B------:R-:W2:Y:S04]  /*184c0*/  @P3 LDG.E.U8 R3, desc[UR32][R4.64] ;  /* 0x0000002004033981 */ /* 0x000ea8000c1e1100 */
[----:B--2---:R0:W-:Y:S04]  /*184d0*/  STL [R1+0x74], R3 ;  /* 0x0000740301007387 */ /* 0x0041e80000100800 */
[----:B0-----:R-:W2:Y:S04]  /*184e0*/  LDL.LU R3, [R1+0x255c] ;  /* 0x00255c0001037983 */ /* 0x001ea80000300800 */
[----:B------:R-:W4:Y:S04]  /*184f0*/  LDL R4, [R1+0x102c] ;  /* 0x00102c0001047983 */ /* 0x000f280000100800 */
[----:B------:R-:W4:Y:S01]  /*18500*/  LDL R5, [R1+0x1030] ;  /* 0x0010300001057983 */ /* 0x000f220000100800 */
[----:B------:R-:W-:-:S02]  /*18510*/  PRMT R26, RZ, 0x7610, R26 ;  /* 0x00007610ff1a7816 */ /* 0x000fc4000000001a */
[----:B----4-:R-:W-:-:S04]  /*18520*/  @P3 LOP3.LUT R5, R5, R4, RZ, 0x3c, !PT ;  /* 0x0000000405053212 */ /* 0x010fc800078e3cff */
[----:B------:R-:W-:-:S04]  /*18530*/  @P3 LOP3.LUT R4, R5, R4, RZ, 0x3c, !PT ;  /* 0x0000000405043212 */ /* 0x000fc800078e3cff */
[----:B------:R-:W-:-:S05]  /*18540*/  @P3 LOP3.LUT R5, R5, R4, RZ, 0x3c, !PT ;  /* 0x0000000405053212 */ /* 0x000fca00078e3cff */
[----:B------:R-:W4:Y:S01]  /*18550*/  @P3 LDG.E.U8 R26, desc[UR32][R4.64] ;  /* 0x00000020041a3981 */ /* 0x000f22000c1e1100 */
[----:B------:R-:W-:-:S03]  /*18560*/  ISETP.GT.AND P4, PT, R2, 0x73, PT ;  /* 0x000000730200780c */ /* 0x000fc60003f84270 */
[----:B----4-:R0:W-:Y:S04]  /*18570*/  STL [R1+0x70], R26 ;  /* 0x0000701a01007387 */ /* 0x0101e80000100800 */
[----:B0-----:R-:W4:Y:S04]  /*18580*/  LDL.LU R26, [R1+0x2558] ;  /* 0x00255800011a7983 */ /* 0x001f280000300800 */
        /* <DEDUP_REMOVED lines=9> */
[----:B------:R-:W2:Y:S04]  /*18620*/  LDL R4, [R1+0xfac] ;  /* 0x000fac0001047983 */ /* 0x000ea80000100800 */
[----:B------:R-:W2:Y:S01]  /*18630*/  LDL R5, [R1+0xfb0] ;  /* 0x000fb00001057983 */ /* 0x000ea20000100800 */
[----:B------:R-:W-:-:S02]  /*18640*/  PRMT R20, RZ, 0x7610, R20 ;  /* 0x00007610ff147816 */ /* 0x000fc40000000014 */
[----:B------:R-:W-:Y:S02]  /*18650*/  ISETP.GT.AND P5, PT, R2, 0x7b, PT ;  /* 0x0000007b0200780c */ /* 0x000fe40003fa4270 */
[----:B--2---:R-:W-:-:S04]  /*18660*/  @P4 LOP3.LUT R5, R5, R4, RZ, 0x3c, !PT ;  /* 0x0000000405054212 */ /* 0x004fc800078e3cff */
[----:B------:R-:W-:-:S04]  /*18670*/  @P4 LOP3.LUT R4, R5, R4, RZ, 0x3c, !PT ;  /* 0x0000000405044212 */ /* 0x000fc800078e3cff */
[----:B------:R-:W-:-:S05]  /*18680*/  @P4 LOP3.LUT R5, R5, R4, RZ, 0x3c, !PT ;  /* 0x0000000405054212 */ /* 0x000fca00078e3cff */
[----:B------:R0:W2:Y:S01]  /*18690*/  @P4 LDG.E.U8 R20, desc[UR32][R4.64] ;  /* 0x0000002004144981 */ /* 0x0000a2000c1e1100 */
[----:B------:R-:W-:Y:S01]  /*186a0*/  PRMT R10, RZ, 0x7610, R10 ;  /* 0x00007610ff0a7816 */ /* 0x000fe2000000000a */
[----:B0-----:R-:W-:Y:S02]  /*186b0*/  @P5 IMAD.MOV.U32 R4, RZ, RZ, R14 ;  /* 0x000000ffff045224 */ /* 0x001fe400078e000e */
[----:B------:R-:W-:-:S05]  /*186c0*/  @P5 IMAD.MOV.U32 R5, RZ, RZ, R28 ;  /* 0x000000ffff055224 */ /* 0x000fca00078e001c */
[----:B------:R-:W4:Y:S04]  /*186d0*/  @P5 LDG.E.U8 R10, desc[UR32][R4.64] ;  /* 0x00000020040a5981 */ /* 0x000f28000c1e1100 */
[----:B--2---:R0:W-:Y:S04]  /*186e0*/  STL [R1+0x40], R20 ;  /* 0x0000401401007387 */ /* 0x0041e80000100800 */
[----:B0-----:R-:W2:Y:S04]  /*186f0*/  LDL.LU R20, [R1+0x2550] ;  /* 0x0025500001147983 */ /* 0x001ea80000300800 */
[----:B------:R-:W3:Y:S04]  /*18700*/  LDL R4, [R1+0xf2c] ;  /* 0x000f2c0001047983 */ /* 0x000ee80000100800 */
[----:B------:R-:W3:Y:S01]  /*18710*/  LDL R5, [R1+0xf30] ;  /* 0x000f300001057983 */ /* 0x000ee20000100800 */
[----:B------:R-:W-:-:S03]  /*18720*/  PRMT R9, RZ, 0x7610, R9 ;  /* 0x00007610ff097816 */ /* 0x000fc60000000009 */
[----:B------:R-:W2:Y:S04]  /*18730*/  LDL R28, [R1+0x1024] ;  /* 0x00102400011c7983 */ /* 0x000ea80000100800 */
[----:B------:R-:W2:Y:S04]  /*18740*/  LDL R14, [R1+0x1028] ;  /* 0x00102800010e7983 */ /* 0x000ea80000100800 */
[----:B----4-:R-:W-:Y:S01]  /*18750*/  STL [R1+0x24e8], R10 ;  /* 0x0024e80a01007387 */ /* 0x010fe20000100800 */
[----:B---3--:R-:W-:-:S04]  /*18760*/  @P5 LOP3.LUT R5, R5, R4, RZ, 0x3c, !PT ;  /* 0x0000000405055212 */ /* 0x008fc800078e3cff */
        /* <DEDUP_REMOVED lines=10> */
[----:B---3--:R-:W-:Y:S01]  /*18810*/  STL [R1+0x24ec], R9 ;  /* 0x0024ec0901007387 */ /* 0x008fe20000100800 */
[----:B------:R-:W-:-:S03]  /*18820*/  ISETP.GT.AND P2, PT, R2, 0x64, PT ;  /* 0x000000640200780c */ /* 0x000fc60003f44270 */
[----:B----4-:R0:W-:Y:S04]  /*18830*/  STL [R1+0x5c], R18 ;  /* 0x00005c1201007387 */ /* 0x0101e80000100800 */
        /* <DEDUP_REMOVED lines=21> */
[----:B------:R0:W3:Y:S04]  /*18990*/  @P3 LDG.E.U8 R12, desc[UR32][R4.64] ;  /* 0x00000020040c3981 */ /* 0x0000e8000c1e1100 */
[----:B--2---:R1:W-:Y:S04]  /*189a0*/  STL [R1+0x54], R17 ;  /* 0x0000541101007387 */ /* 0x0043e80000100800 */
[----:B-1----:R-:W2:Y:S04]  /*189b0*/  LDL.LU R17, [R1+0x2544] ;  /* 0x0025440001117983 */ /* 0x002ea80000300800 */
[----:B------:R-:W0:Y:S04]  /*189c0*/  LDL R4, [R1+0x101c] ;  /* 0x00101c0001047983 */ /* 0x000e280000100800 */
[----:B------:R-:W0:Y:S01]  /*189d0*/  LDL R5, [R1+0x1020] ;  /* 0x0010200001057983 */ /* 0x000e220000100800 */
[----:B------:R-:W-:-:S03]  /*189e0*/  PRMT R19, RZ, 0x7610, R19 ;  /* 0x00007610ff137816 */ /* 0x000fc60000000013 */
[----:B------:R-:W4:Y:S04]  /*189f0*/  LDL R28, [R1+0xf28] ;  /* 0x000f2800011c7983 */ /* 0x000f280000100800 */
[----:B------:R-:W2:Y:S01]  /*18a00*/  LDL R14, [R1+0xf1c] ;  /* 0x000f1c00010e7983 */ /* 0x000ea20000100800 */
        /* <DEDUP_REMOVED lines=29> */
[----:B------:R-:W4:Y:S02]  /*18be0*/  LDL R5, [R1+0xf24] ;  /* 0x000f240001057983 */ /* 0x000f240000100800 */
[----:B------:R-:W-:Y:S01]  /*18bf0*/  @P5 IMAD.MOV.U32 R4, RZ, RZ, R28 ;  /* 0x000000ffff045224 */ /* 0x000fe200078e001c */
[----:B------:R-:W-:-:S04]  /*18c00*/  PRMT R7, RZ, 0x7610, R7 ;  /* 0x00007610ff077816 */ /* 0x000fc80000000007 */
[----:B----4-:R0:W4:Y:S02]  /*18c10*/  @P5 LDG.E.U8 R8, desc[UR32][R4.64] ;  /* 0x0000002004085981 */ /* 0x010124000c1e1100 */
[----:B0-----:R-:W-:Y:S02]  /*18c20*/  @P5 IMAD.MOV.U32 R4, RZ, RZ, R12 ;  /* 0x000000ffff045224 */ /* 0x001fe400078e000c */
[----:B------:R-:W-:-:S05]  /*18c30*/  @P5 IMAD.MOV.U32 R5, RZ, RZ, R14 ;  /* 0x000000ffff055224 */ /* 0x000fca00078e000e */
[----:B------:R-:W2:Y:S04]  /*18c40*/  @P5 LDG.E.U8 R7, desc[UR32][R4.64] ;  /* 0x0000002004075981 */ /* 0x000ea8000c1e1100 */
[----:B----4-:R-:W-:Y:S04]  /*18c50*/  STL [R1+0x24e0], R8 ;  /* 0x0024e00801007387 */ /* 0x010fe80000100800 */
[----:B------:R-:W4:Y:S04]  /*18c60*/  LDL R4, [R1+0x1104] ;  /* 0x0011040001047983 */ /* 0x000f280000100800 */
[----:B------:R-:W4:Y:S01]  /*18c70*/  LDL R5, [R1+0x1108] ;  /* 0x0011080001057983 */ /* 0x000f220000100800 */
[----:B------:R-:W-:-:S02]  /*18c80*/  ISETP.GT.AND P1, PT, R2, 0x5e, PT ;  /* 0x0000005e0200780c */ /* 0x000fc40003f24270 */
[----:B------:R-:W-:Y:S01]  /*18c90*/  PRMT R13, RZ, 0x7610, R13 ;  /* 0x00007610ff0d7816 */ /* 0x000fe2000000000d */
[----:B------:R-:W3:Y:S04]  /*18ca0*/  LDL R28, [R1+0x1090] ;  /* 0x00109000011c7983 */ /* 0x000ee80000100800 */
[----:B------:R-:W3:Y:S04]  /*18cb0*/  LDL R14, [R1+0x1014] ;  /* 0x00101400010e7983 */ /* 0x000ee80000100800 */
[----:B------:R-:W3:Y:S04]  /*18cc0*/  LDL R12, [R1+0x1018] ;  /* 0x00101800010c7983 */ /* 0x000ee80000100800 */
[----:B--2---:R0:W-:Y:S01]  /*18cd0*/  STL [R1+0x24e4], R7 ;  /* 0x0024e40701007387 */ /* 0x0041e20000100800 */
[----:B----4-:R-:W-:-:S04]  /*18ce0*/  @P1 LOP3.LUT R5, R5, R4, RZ, 0x3c, !PT ;  /* 0x0000000405051212 */ /* 0x010fc800078e3cff */
[----:B------:R-:W-:-:S04]  /*18cf0*/  @P1 LOP3.LUT R4, R5, R4, RZ, 0x3c, !PT ;  /* 0x0000000405041212 */ /* 0x000fc800078e3cff */
[----:B------:R-:W-:-:S05]  /*18d00*/  @P1 LOP3.LUT R5, R5, R4, RZ, 0x3c, !PT ;  /* 0x0000000405051212 */ /* 0x000fca00078e3cff */
[----:B------:R1:W2:Y:S04]  /*18d10*/  @P1 LDG.E.U8 R13, desc[UR32][R4.64] ;  /* 0x00000020040d1981 */ /* 0x0002a8000c1e1100 */
[----:B------:R-:W1:Y:S04]  /*18d20*/  LDL R4, [R1+0x1094] ;  /* 0x0010940001047983 */ /* 0x000e680000100800 */
[----:B------:R-:W1:Y:S01]  /*18d30*/  LDL R5, [R1+0x1098] ;  /* 0x0010980001057983 */ /* 0x000e620000100800 */
[----:B------:R-:W-:Y:S02]  /*18d40*/  ISETP.GT.AND P2, PT, R2, 0x65, PT ;  /* 0x000000650200780c */ /* 0x000fe40003f44270 */
[----:B------:R-:W-:-:S11]  /*18d50*/  PRMT R9, RZ, 0x7610, R9 ;  /* 0x00007610ff097816 */ /* 0x000fd60000000009 */
[----:B-1----:R-:W-:-:S04]  /*18d60*/  @P2 LOP3.LUT R5, R5, R4, RZ, 0x3c, !PT ;  /* 0x0000000405052212 */ /* 0x002fc800078e3cff */
[----:B------:R-:W-:-:S04]  /*18d70*/  @P2 LOP3.LUT R4, R5, R4, RZ, 0x3c, !PT ;  /* 0x0000000405042212 */ /* 0x000fc800078e3cff */
[----:B------:R-:W-:Y:S01]  /*18d80*/  @P2 LOP3.LUT R5, R5, R4, RZ, 0x3c, !PT ;  /* 0x0000000405052212 */ /* 0x000fe200078e3cff */
[----:B--2---:R1:W-:Y:S04]  /*18d90*/  STL [R1+0x38], R13 ;  /* 0x0000380d01007387 */ /* 0x0043e80000100800 */
[----:B0-----:R-:W2:Y:S04]  /*18da0*/  LDL R7, [R1+0x1010] ;  /* 0x0010100001077983 */ /* 0x001ea80000100800 */
[----:B------:R3:W4:Y:S04]  /*18db0*/  @P2 LDG.E.U8 R9, desc[UR32][R4.64] ;  /* 0x0000002004092981 */ /* 0x000728000c1e1100 */
[----:B-1----:R-:W4:Y:S04]  /*18dc0*/  LDL R13, [R1+0x100c] ;  /* 0x00100c00010d7983 */ /* 0x002f280000100800 */
[----:B------:R-:W2:Y:S01]  /*18dd0*/  LDL R5, [R1+0x108c] ;  /* 0x00108c0001057983 */ /* 0x000ea20000100800 */
[----:B------:R-:W-:-:S02]  /*18de0*/  ISETP.GT.AND P3, PT, R2, 0x6d, PT ;  /* 0x0000006d0200780c */ /* 0x000fc40003f64270 */
[----:B------:R-:W-:Y:S01]  /*18df0*/  PRMT R27, RZ, 0x7610, R27 ;  /* 0x00007610ff1b7816 */ /* 0x000fe2000000001b */
[----:B---3--:R-:W-:Y:S01]  /*18e00*/  @P2 IMAD.MOV.U32 R4, RZ, RZ, R28 ;  /* 0x000000ffff042224 */ /* 0x008fe200078e001c */
[----:B------:R-:W-:Y:S02]  /*18e10*/  PRMT R24, RZ, 0x7610, R24 ;  /* 0x00007610ff187816 */ /* 0x000fe40000000018 */
[----:B------:R-:W-:Y:S02]  /*18e20*/  PRMT R25, RZ, 0x7610, R25 ;  /* 0x00007610ff197816 */ /* 0x000fe40000000019 */
[----:B--2---:R0:W2:Y:S05]  /*18e30*/  @P2 LDG.E.U8 R27, desc[UR32][R4.64] ;  /* 0x00000020041b2981 */ /* 0x0040aa000c1e1100 */
[----:B0-----:R-:W-:-:S02]  /*18e40*/  @P3 IMAD.MOV.U32 R4, RZ, RZ, R12 ;  /* 0x000000ffff043224 */ /* 0x001fc400078e000c */
[----:B------:R-:W-:-:S05]  /*18e50*/  @P3 IMAD.MOV.U32 R5, RZ, RZ, R14 ;  /* 0x000000ffff053224 */ /* 0x000fca00078e000e */
[----:B------:R0:W3:Y:S02]  /*18e60*/  @P3 LDG.E.U8 R24, desc[UR32][R4.64] ;  /* 0x0000002004183981 */ /* 0x0000e4000c1e1100 */
[----:B0-----:R-:W-:Y:S02]  /*18e70*/  @P3 IMAD.MOV.U32 R4, RZ, RZ, R7 ;  /* 0x000000ffff043224 */ /* 0x001fe400078e0007 */
[----:B----4-:R-:W-:-:S05]  /*18e80*/  @P3 IMAD.MOV.U32 R5, RZ, RZ, R13 ;  /* 0x000000ffff053224 */ /* 0x010fca00078e000d */
[----:B------:R-:W4:Y:S04]  /*18e90*/  @P3 LDG.E.U8 R25, desc[UR32][R4.64] ;  /* 0x0000002004193981 */ /* 0x000f28000c1e1100 */
[----:B------:R0:W-:Y:S04]  /*18ea0*/  STL [R1+0x34], R9 ;  /* 0x0000340901007387 */ /* 0x0001e80000100800 */
[----:B------:R-:W4:Y:S04]  /*18eb0*/  LDL R28, [R1+0xf8c] ;  /* 0x000f8c00011c7983 */ /* 0x000f280000100800 */
[----:B0-----:R-:W4:Y:S04]  /*18ec0*/  LDL R9, [R1+0xf98] ;  /* 0x000f980001097983 */ /* 0x001f280000100800 */
[----:B--2---:R0:W-:Y:S04]  /*18ed0*/  STL [R1+0x30], R27 ;  /* 0x0000301b01007387 */ /* 0x0041e80000100800 */
[----:B------:R-:W2:Y:S04]  /*18ee0*/  LDL R14, [R1+0xf14] ;  /* 0x000f1400010e7983 */ /* 0x000ea80000100800 */
[----:B------:R-:W2:Y:S04]  /*18ef0*/  LDL R12, [R1+0xf18] ;  /* 0x000f1800010c7983 */ /* 0x000ea80000100800 */
[----:B0-----:R-:W2:Y:S04]  /*18f00*/  LDL R27, [R1+0xf90] ;  /* 0x000f9000011b7983 */ /* 0x001ea80000100800 */
[----:B---3--:R0:W-:Y:S04]  /*18f10*/  STL [R1+0x2c], R24 ;  /* 0x00002c1801007387 */ /* 0x0081e80000100800 */
[----:B0-----:R-:W3:Y:S04]  /*18f20*/  LDL.LU R24, [R1+0x2534] ;  /* 0x0025340001187983 */ /* 0x001ee80000300800 */
[----:B------:R-:W3:Y:S04]  /*18f30*/  LDL R13, [R1+0xf0c] ;  /* 0x000f0c00010d7983 */ /* 0x000ee80000100800 */
[----:B------:R-:W3:Y:S04]  /*18f40*/  LDL R7, [R1+0xf10] ;  /* 0x000f100001077983 */ /* 0x000ee80000100800 */
[----:B----4-:R0:W-:Y:S04]  /*18f50*/  STL [R1+0x28], R25 ;  /* 0x0000281901007387 */ /* 0x0101e80000100800 */
[----:B0-----:R-:W4:Y:S04]  /*18f60*/  LDL.LU R25, [R1+0x2530] ;  /* 0x0025300001197983 */ /* 0x001f280000300800 */
[----:B------:R-:W2:Y:S01]  /*18f70*/  LDL R5, [R1+0xf94] ;  /* 0x000f940001057983 */ /* 0x000ea20000100800 */
[----:B------:R-:W-:-:S02]  /*18f80*/  ISETP.GT.AND P4, PT, R2, 0x75, PT ;  /* 0x000000750200780c */ /* 0x000fc40003f84270 */
[----:B------:R-:W-:Y:S02]  /*18f90*/  PRMT R8, RZ, 0x7610, R8 ;  /* 0x00007610ff087816 */ /* 0x000fe40000000008 */
[----:B------:R-:W-:-:S09]  /*18fa0*/  PRMT R15, RZ, 0x7610, R15 ;  /* 0x00007610ff0f7816 */ /* 0x000fd2000000000f */
[----:B------:R-:W-:Y:S01]  /*18fb0*/  @P4 IMAD.MOV.U32 R4, RZ, RZ, R9 ;  /* 0x000000ffff044224 */ /* 0x000fe200078e0009 */
[----:B------:R-:W-:Y:S01]  /*18fc0*/  ISETP.GT.AND P5, PT, R2, 0x7d, PT ;  /* 0x0000007d0200780c */ /* 0x000fe20003fa4270 */
[----:B------:R-:W4:Y:S04]  /*18fd0*/  LDL R9, [R1+0x10fc] ;  /* 0x0010fc0001097983 */ /* 0x000f280000100800 */
[----:B--2---:R0:W2:Y:S02]  /*18fe0*/  @P4 LDG.E.U8 R8, desc[UR32][R4.64] ;  /* 0x0000002004084981 */ /* 0x0040a4000c1e1100 */
[----:B0-----:R-:W-:Y:S02]  /*18ff0*/  @P4 IMAD.MOV.U32 R4, RZ, RZ, R27 ;  /* 0x000000ffff044224 */ /* 0x001fe400078e001b */
[----:B------:R-:W-:-:S05]  /*19000*/  @P4 IMAD.MOV.U32 R5, RZ, RZ, R28 ;  /* 0x000000ffff054224 */ /* 0x000fca00078e001c */
[----:B------:R0:W3:Y:S01]  /*19010*/  @P4 LDG.E.U8 R15, desc[UR32][R4.64] ;  /* 0x00000020040f4981 */ /* 0x0000e2000c1e1100 */
[----:B------:R-:W-:Y:S02]  /*19020*/  PRMT R6, RZ, 0x7610, R6 ;  /* 0x00007610ff067816 */ /* 0x000fe40000000006 */
[----:B0-----:R-:W-:Y:S01]  /*19030*/  PRMT R5, RZ, 0x7610, R5 ;  /* 0x00007610ff057816 */ /* 0x001fe20000000005 */
[----:B--2---:R0:W-:Y:S04]  /*19040*/  STL [R1+0x20], R8 ;  /* 0x0000200801007387 */ /* 0x0041e80000100800 */
[----:B0-----:R-:W2:Y:S04]  /*19050*/  LDL R8, [R1+0x1100] ;  /* 0x0011000001087983 */ /* 0x001ea80000100800 */
[----:B---3--:R0:W-:Y:S02]  /*19060*/  STL [R1+0x1c], R15 ;  /* 0x00001c0f01007387 */ /* 0x0081e40000100800 */
[----:B0-----:R-:W-:-:S02]  /*19070*/  @P5 IMAD.MOV.U32 R15, RZ, RZ, R14 ;  /* 0x000000ffff0f5224 */ /* 0x001fc400078e000e */
[----:B------:R-:W-:Y:S01]  /*19080*/  @P5 IMAD.MOV.U32 R14, RZ, RZ, R12 ;  /* 0x000000ffff0e5224 */ /* 0x000fe200078e000c */
[----:B------:R-:W-:Y:S01]  /*19090*/  PRMT R0, RZ, 0x7610, R0 ;  /* 0x00007610ff007816 */ /* 0x000fe20000000000 */
[----:B------:R-:W3:Y:S04]  /*190a0*/  LDL R12, [R1+0x1088] ;  /* 0x00108800010c7983 */ /* 0x000ee80000100800 */
[----:B------:R0:W3:Y:S02]  /*190b0*/  @P5 LDG.E.U8 R6, desc[UR32][R14.64] ;  /* 0x000000200e065981 */ /* 0x0000e4000c1e1100 */
[----:B0-----:R-:W-:Y:S02]  /*190c0*/  @P5 IMAD.MOV.U32 R14, RZ, RZ, R7 ;  /* 0x000000ffff0e5224 */ /* 0x001fe400078e0007 */
[----:B------:R-:W-:-:S05]  /*190d0*/  @P5 IMAD.MOV.U32 R15, RZ, RZ, R13 ;  /* 0x000000ffff0f5224 */ /* 0x000fca00078e000d */
[----:B------:R4:W3:Y:S02]  /*190e0*/  @P5 LDG.E.U8 R5, desc[UR32][R14.64] ;  /* 0x000000200e055981 */ /* 0x0008e4000c1e1100 */
[----:B----4-:R-:W-:Y:S02]  /*190f0*/  @P1 IMAD.MOV.U32 R15, RZ, RZ, R9 ;  /* 0x000000ffff0f1224 */ /* 0x010fe400078e0009 */
[----:B--2---:R-:W-:-:S05]  /*19100*/  @P1 IMAD.MOV.U32 R14, RZ, RZ, R8 ;  /* 0x000000ffff0e1224 */ /* 0x004fca00078e0008 */
[----:B------:R0:W2:Y:S04]  /*19110*/  @P1 LDG.E.U8 R0, desc[UR32][R14.64] ;  /* 0x000000200e001981 */ /* 0x0000a8000c1e1100 */
[----:B---3--:R1:W-:Y:S04]  /*19120*/  STL [R1+0x24d8], R6 ;  /* 0x0024d80601007387 */ /* 0x0083e80000100800 */
[----:B------:R-:W3:Y:S04]  /*19130*/  LDL R28, [R1+0x107c] ;  /* 0x00107c00011c7983 */ /* 0x000ee80000100800 */
[----:B------:R-:W4:Y:S04]  /*19140*/  LDL R7, [R1+0x1080] ;  /* 0x0010800001077983 */ /* 0x000f280000100800 */
[----:B------:R0:W-:Y:S04]  /*19150*/  STL [R1+0x24dc], R5 ;  /* 0x0024dc0501007387 */ /* 0x0001e80000100800 */
[----:B------:R-:W2:Y:S04]  /*19160*/  LDL R15, [R1+0x1084] ;  /* 0x00108400010f7983 */ /* 0x000ea80000100800 */
[----:B------:R-:W3:Y:S04]  /*19170*/  LDL R27, [R1+0x1004] ;  /* 0x00100400011b7983 */ /* 0x000ee80000100800 */
[----:B------:R-:W3:Y:S01]  /*19180*/  LDL R9, [R1+0x1008] ;  /* 0x0010080001097983 */ /* 0x000ee20000100800 */
[----:B------:R-:W-:-:S03]  /*19190*/  ISETP.GT.AND P2, PT, R2, 0x66, PT ;  /* 0x000000660200780c */ /* 0x000fc60003f44270 */
[----:B------:R-:W3:Y:S04]  /*191a0*/  LDL R13, [R1+0xffc] ;  /* 0x000ffc00010d7983 */ /* 0x000ee80000100800 */
[----:B------:R-:W3:Y:S01]  /*191b0*/  LDL R8, [R1+0x1000] ;  /* 0x0010000001087983 */ /* 0x000ee20000100800 */
[----:B------:R-:W-:Y:S02]  /*191c0*/  PRMT R11, RZ, 0x7610, R11 ;  /* 0x00007610ff0b7816 */ /* 0x000fe4000000000b */
[----:B-1----:R-:W-:-:S03]  /*191d0*/  PRMT R6, RZ, 0x7610, R6 ;  /* 0x00007610ff067816 */ /* 0x002fc60000000006 */
[----:B0-----:R-:W-:Y:S01]  /*191e0*/  @P2 IMAD.MOV.U32 R14, RZ, RZ, R12 ;  /* 0x000000ffff0e2224 */ /* 0x001fe200078e000c */
[----:B------:R-:W-:Y:S02]  /*191f0*/  ISETP.GT.AND P3, PT, R2, 0x6e, PT ;  /* 0x0000006e0200780c */ /* 0x000fe40003f64270 */
[----:B------:R-:W-:Y:S02]  /*19200*/  PRMT R5, RZ, 0x7610, R5 ;  /* 0x00007610ff057816 */ /* 0x000fe40000000005 */
[----:B--2---:R4:W2:Y:S02]  /*19210*/  @P2 LDG.E.U8 R11, desc[UR32][R14.64] ;  /* 0x000000200e0b2981 */ /* 0x0048a4000c1e1100 */
[----:B----4-:R-:W-:Y:S02]  /*19220*/  @P2 IMAD.MOV.U32 R14, RZ, RZ, R7 ;  /* 0x000000ffff0e2224 */ /* 0x010fe400078e0007 */
[----:B---3--:R-:W-:-:S05]  /*19230*/  @P2 IMAD.MOV.U32 R15, RZ, RZ, R28 ;  /* 0x000000ffff0f2224 */ /* 0x008fca00078e001c */
[----:B------:R0:W3:Y:S04]  /*19240*/  @P2 LDG.E.U8 R6, desc[UR32][R14.64] ;  /* 0x000000200e062981 */ /* 0x0000e8000c1e1100 */
[----:B------:R1:W-:Y:S04]  /*19250*/  STL [R1+0x24d4], R0 ;  /* 0x0024d40001007387 */ /* 0x0003e80000100800 */
[----:B------:R-:W4:Y:S01]  /*19260*/  LDL R12, [R1+0xf84] ;  /* 0x000f8400010c7983 */ /* 0x000f220000100800 */
[----:B0-----:R-:W-:Y:S02]  /*19270*/  @P3 IMAD.MOV.U32 R14, RZ, RZ, R9 ;  /* 0x000000ffff0e3224 */ /* 0x001fe400078e0009 */
[----:B------:R-:W-:Y:S01]  /*19280*/  @P3 IMAD.MOV.U32 R15, RZ, RZ, R27 ;  /* 0x000000ffff0f3224 */ /* 0x000fe200078e001b */
[----:B-1----:R-:W-:-:S04]  /*19290*/  PRMT R0, RZ, 0x7610, R0 ;  /* 0x00007610ff007816 */ /* 0x002fc80000000000 */
[----:B------:R0:W4:Y:S02]  /*192a0*/  @P3 LDG.E.U8 R5, desc[UR32][R14.64] ;  /* 0x000000200e053981 */ /* 0x000124000c1e1100 */
[----:B0-----:R-:W-:Y:S02]  /*192b0*/  @P3 IMAD.MOV.U32 R14, RZ, RZ, R8 ;  /* 0x000000ffff0e3224 */ /* 0x001fe400078e0008 */
[----:B------:R-:W-:-:S05]  /*192c0*/  @P3 IMAD.MOV.U32 R15, RZ, RZ, R13 ;  /* 0x000000ffff0f3224 */ /* 0x000fca00078e000d */
[----:B------:R-:W4:Y:S04]  /*192d0*/  @P3 LDG.E.U8 R0, desc[UR32][R14.64] ;  /* 0x000000200e003981 */ /* 0x000f28000c1e1100 */
[----:B--2---:R0:W-:Y:S04]  /*192e0*/  STL [R1+0x10], R11 ;  /* 0x0000100b01007387 */ /* 0x0041e80000100800 */
[----:B------:R-:W2:Y:S04]  /*192f0*/  LDL R7, [R1+0xf7c] ;  /* 0x000f7c0001077983 */ /* 0x000ea80000100800 */
[----:B0-----:R-:W2:Y:S04]  /*19300*/  LDL R11, [R1+0xf88] ;  /* 0x000f8800010b7983 */ /* 0x001ea80000100800 */
[----:B---3--:R0:W-:Y:S04]  /*19310*/  STL [R1+0xc], R6 ;  /* 0x00000c0601007387 */ /* 0x0081e80000100800 */
[----:B------:R-:W3:Y:S04]  /*19320*/  LDL R9, [R1+0xf04] ;  /* 0x000f040001097983 */ /* 0x000ee80000100800 */
[----:B0-----:R-:W3:Y:S01]  /*19330*/  LDL R6, [R1+0xf80] ;  /* 0x000f800001067983 */ /* 0x001ee20000100800 */
[----:B------:R-:W-:-:S03]  /*19340*/  ISETP.GT.AND P4, PT, R2, 0x76, PT ;  /* 0x000000760200780c */ /* 0x000fc60003f84270 */
[----:B----4-:R0:W-:Y:S04]  /*19350*/  STL [R1+0x8], R5 ;  /* 0x0000080501007387 */ /* 0x0101e80000100800 */
[----:B------:R-:W4:Y:S04]  /*19360*/  LDL R8, [R1+0xefc] ;  /* 0x000efc0001087983 */ /* 0x000f280000100800 */
[----:B0-----:R-:W4:Y:S04]  /*19370*/  LDL R5, [R1+0xf08] ;  /* 0x000f080001057983 */ /* 0x001f280000100800 */
[----:B------:R0:W-:Y:S04]  /*19380*/  STL [R1+0x4], R0 ;  /* 0x0000040001007387 */ /* 0x0001e80000100800 */
[----:B0-----:R-:W4:Y:S01]  /*19390*/  LDL R0, [R1+0xf00] ;  /* 0x000f000001007983 */ /* 0x001f220000100800 */
[----:B------:R-:W-:Y:S01]  /*193a0*/  PRMT R10, RZ, 0x7610, R10 ;  /* 0x00007610ff0a7816 */ /* 0x000fe2000000000a */
[----:B------:R-:W-:Y:S01]  /*193b0*/  @P4 IMAD.MOV.U32 R15, RZ, RZ, R12 ;  /* 0x000000ffff0f4224 */ /* 0x000fe200078e000c */
[----:B------:R-:W-:Y:S01]  /*193c0*/  PRMT R29, RZ, 0x7610, R29 ;  /* 0x00007610ff1d7816 */ /* 0x000fe2000000001d */
[----:B--2---:R-:W-:-:S05]  /*193d0*/  @P4 IMAD.MOV.U32 R14, RZ, RZ, R11 ;  /* 0x000000ffff0e4224 */ /* 0x004fca00078e000b */
[----:B------:R0:W2:Y:S02]  /*193e0*/  @P4 LDG.E.U8 R10, desc[UR32][R14.64] ;  /* 0x000000200e0a4981 */ /* 0x0000a4000c1e1100 */
[----:B0-----:R-:W-:Y:S02]  /*193f0*/  @P4 IMAD.MOV.U32 R15, RZ, RZ, R7 ;  /* 0x000000ffff0f4224 */ /* 0x001fe400078e0007 */
[----:B---3--:R-:W-:Y:S01]  /*19400*/  @P4 IMAD.MOV.U32 R14, RZ, RZ, R6 ;  /* 0x000000ffff0e4224 */ /* 0x008fe200078e0006 */
[----:B------:R-:W3:Y:S04]  /*19410*/  LDL R7, [R1+0x116c] ;  /* 0x00116c0001077983 */ /* 0x000ee80000100800 */
[----:B------:R-:W3:Y:S04]  /*19420*/  LDL R6, [R1+0x1170] ;  /* 0x0011700001067983 */ /* 0x000ee80000100800 */
[----:B------:R4:W3:Y:S01]  /*19430*/  @P4 LDG.E.U8 R29, desc[UR32][R14.64] ;  /* 0x000000200e1d4981 */ /* 0x0008e2000c1e1100 */
[----:B------:R-:W-:-:S02]  /*19440*/  ISETP.GT.AND P2, PT, R2, 0x7e, PT ;  /* 0x0000007e0200780c */ /* 0x000fc40003f44270 */
[----:B------:R-:W-:Y:S02]  /*19450*/  PRMT R4, RZ, 0x7610, R4 ;  /* 0x00007610ff047816 */ /* 0x000fe40000000004 */
[----:B------:R-:W-:-:S09]  /*19460*/  PRMT R3, RZ, 0x7610, R3 ;  /* 0x00007610ff037816 */ /* 0x000fd20000000003 */
[----:B----4-:R-:W-:Y:S02]  /*19470*/  @P2 IMAD.MOV.U32 R14, RZ, RZ, R5 ;  /* 0x000000ffff0e2224 */ /* 0x010fe400078e0005 */
[----:B------:R-:W-:-:S05]  /*19480*/  @P2 IMAD.MOV.U32 R15, RZ, RZ, R9 ;  /* 0x000000ffff0f2224 */ /* 0x000fca00078e0009 */
[----:B------:R0:W4:Y:S02]  /*19490*/  @P2 LDG.E.U8 R4, desc[UR32][R14.64] ;  /* 0x000000200e042981 */ /* 0x000124000c1e1100 */
[----:B0-----:R-:W-:Y:S02]  /*194a0*/  @P2 IMAD.MOV.U32 R14, RZ, RZ, R0 ;  /* 0x000000ffff0e2224 */ /* 0x001fe400078e0000 */
[----:B------:R-:W-:-:S05]  /*194b0*/  @P2 IMAD.MOV.U32 R15, RZ, RZ, R8 ;  /* 0x000000ffff0f2224 */ /* 0x000fca00078e0008 */
[----:B------:R3:W4:Y:S01]  /*194c0*/  @P2 LDG.E.U8 R3, desc[UR32][R14.64] ;  /* 0x000000200e032981 */ /* 0x000722000c1e1100 */
[----:B------:R-:W-:-:S03]  /*194d0*/  PRMT R26, RZ, 0x7610, R26 ;  /* 0x00007610ff1a7816 */ /* 0x000fc6000000001a */
[----:B--2---:R-:W-:Y:S01]  /*194e0*/  STL [R1], R10 ;  /* 0x0000000a01007387 */ /* 0x004fe20000100800 */
[----:B---3--:R-:W-:Y:S02]  /*194f0*/  @P0 IMAD.MOV.U32 R15, RZ, RZ, R7 ;  /* 0x000000ffff0f0224 */ /* 0x008fe400078e0007 */
[----:B------:R-:W-:Y:S01]  /*19500*/  @P0 IMAD.MOV.U32 R14, RZ, RZ, R6 ;  /* 0x000000ffff0e0224 */ /* 0x000fe200078e0006 */
[----:B------:R-:W-:Y:S04]  /*19510*/  STL [R1+0x24c0], R29 ;  /* 0x0024c01d01007387 */ /* 0x000fe80000100800 */
[----:B------:R-:W2:Y:S04]  /*19520*/  LDL R9, [R1+0x10f4] ;  /* 0x0010f40001097983 */ /* 0x000ea80000100800 */
[----:B------:R-:W3:Y:S04]  /*19530*/  LDL R5, [R1+0x10f8] ;  /* 0x0010f80001057983 */ /* 0x000ee80000100800 */
[----:B------:R2:W3:Y:S01]  /*19540*/  @P0 LDG.E.U8 R26, desc[UR32][R14.64] ;  /* 0x000000200e1a0981 */ /* 0x0004e2000c1e1100 */
[----:B------:R-:W-:-:S03]  /*19550*/  ISETP.GT.AND P1, PT, R2, 0x5f, PT ;  /* 0x0000005f0200780c */ /* 0x000fc60003f24270 */
[----:B----4-:R0:W-:Y:S04]  /*19560*/  STL [R1+0x24c4], R4 ;  /* 0x0024c40401007387 */ /* 0x0101e80000100800 */
[----:B------:R-:W4:Y:S04]  /*19570*/  LDL R8, [R1+0x10ec] ;  /* 0x0010ec0001087983 */ /* 0x000f280000100800 */
[----:B------:R-:W4:Y:S04]  /*19580*/  LDL R0, [R1+0x10f0] ;  /* 0x0010f00001007983 */ /* 0x000f280000100800 */
[----:B------:R1:W-:Y:S04]  /*19590*/  STL [R1+0x24c8], R3 ;  /* 0x0024c80301007387 */ /* 0x0003e80000100800 */
[----:B------:R-:W4:Y:S04]  /*195a0*/  LDL R7, [R1+0x1074] ;  /* 0x0010740001077983 */ /* 0x000f280000100800 */
[----:B------:R-:W4:Y:S01]  /*195b0*/  LDL R6, [R1+0x1078] ;  /* 0x0010780001067983 */ /* 0x000f220000100800 */
[----:B------:R-:W-:Y:S01]  /*195c0*/  PRMT R22, RZ, 0x7610, R22 ;  /* 0x00007610ff167816 */ /* 0x000fe20000000016 */
[----:B--2---:R-:W-:-:S02]  /*195d0*/  @P1 IMAD.MOV.U32 R15, RZ, RZ, R9 ;  /* 0x000000ffff0f1224 */ /* 0x004fc400078e0009 */
[----:B---3--:R-:W-:Y:S01]  /*195e0*/  @P1 IMAD.MOV.U32 R14, RZ, RZ, R5 ;  /* 0x000000ffff0e1224 */ /* 0x008fe200078e0005 */
[----:B------:R-:W-:Y:S04]  /*195f0*/  STL [R1+0x2478], R26 ;  /* 0x0024781a01007387 */ /* 0x000fe80000100800 */
[----:B------:R-:W2:Y:S04]  /*19600*/  LDL R5, [R1+0x106c] ;  /* 0x00106c0001057983 */ /* 0x000ea80000100800 */
[----:B0-----:R-:W3:Y:S04]  /*19610*/  LDL R4, [R1+0x1070] ;  /* 0x0010700001047983 */ /* 0x001ee80000100800 */
[----:B------:R4:W3:Y:S01]  /*19620*/  @P1 LDG.E.U8 R22, desc[UR32][R14.64] ;  /* 0x000000200e161981 */ /* 0x0008e2000c1e1100 */
[----:B------:R-:W-:-:S02]  /*19630*/  ISETP.GT.AND P2, PT, R2, 0x67, PT ;  /* 0x000000670200780c */ /* 0x000fc40003f44270 */
[----:B------:R-:W-:Y:S02]  /*19640*/  PRMT R20, RZ, 0x7610, R20 ;  /* 0x00007610ff147816 */ /* 0x000fe40000000014 */
[----:B------:R-:W-:Y:S01]  /*19650*/  PRMT R18, RZ, 0x7610, R18 ;  /* 0x00007610ff127816 */ /* 0x000fe20000000012 */
[----:B----4-:R-:W-:Y:S02]  /*19660*/  @P1 IMAD.MOV.U32 R15, RZ, RZ, R8 ;  /* 0x000000ffff0f1224 */ /* 0x010fe400078e0008 */
[----:B------:R-:W-:-:S05]  /*19670*/  @P1 IMAD.MOV.U32 R14, RZ, RZ, R0 ;  /* 0x000000ffff0e1224 */ /* 0x000fca00078e0000 */
[----:B------:R0:W4:Y:S02]  /*19680*/  @P1 LDG.E.U8 R20, desc[UR32][R14.64] ;  /* 0x000000200e141981 */ /* 0x000124000c1e1100 */
[----:B0-----:R-:W-:Y:S02]  /*19690*/  @P2 IMAD.MOV.U32 R15, RZ, RZ, R7 ;  /* 0x000000ffff0f2224 */ /* 0x001fe400078e0007 */
[----:B------:R-:W-:-:S05]  /*196a0*/  @P2 IMAD.MOV.U32 R14, RZ, RZ, R6 ;  /* 0x000000ffff0e2224 */ /* 0x000fca00078e0006 */
[----:B------:R2:W4:Y:S01]  /*196b0*/  @P2 LDG.E.U8 R18, desc[UR32][R14.64] ;  /* 0x000000200e122981 */ /* 0x000522000c1e1100 */
[----:B------:R-:W-:Y:S01]  /*196c0*/  PRMT R16, RZ, 0x7610, R16 ;  /* 0x00007610ff107816 */ /* 0x000fe20000000010 */
[----:B--2---:R-:W-:Y:S02]  /*196d0*/  @P2 IMAD.MOV.U32 R15, RZ, RZ, R5 ;  /* 0x000000ffff0f2224 */ /* 0x004fe400078e0005 */
[----:B---3--:R-:W-:Y:S01]  /*196e0*/  @P2 IMAD.MOV.U32 R14, RZ, RZ, R4 ;  /* 0x000000ffff0e2224 */ /* 0x008fe200078e0004 */
[----:B------:R-:W-:Y:S04]  /*196f0*/  STL [R1+0x247c], R22 ;  /* 0x00247c1601007387 */ /* 0x000fe80000100800 */
[----:B-1----:R-:W2:Y:S04]  /*19700*/  LDL R3, [R1+0xff4] ;  /* 0x000ff40001037983 */ /* 0x002ea80000100800 */
[----:B------:R-:W3:Y:S04]  /*19710*/  LDL R0, [R1+0xff8] ;  /* 0x000ff80001007983 */ /* 0x000ee80000100800 */
[----:B------:R2:W3:Y:S01]  /*19720*/  @P2 LDG.E.U8 R16, desc[UR32][R14.64] ;  /* 0x000000200e102981 */ /* 0x0004e2000c1e1100 */
[----:B------:R-:W-:-:S03]  /*19730*/  ISETP.GT.AND P0, PT, R2, 0x6f, PT ;  /* 0x0000006f0200780c */ /* 0x000fc60003f04270 */
[----:B----4-:R-:W-:Y:S04]  /*19740*/  STL [R1+0x2480], R20 ;  /* 0x0024801401007387 */ /* 0x010fe80000100800 */
[----:B------:R-:W4:Y:S04]  /*19750*/  LDL R11, [R1+0xfec] ;  /* 0x000fec00010b7983 */ /* 0x000f280000100800 */
[----:B------:R-:W4:Y:S04]  /*19760*/  LDL R10, [R1+0xff0] ;  /* 0x000ff000010a7983 */ /* 0x000f280000100800 */
[----:B------:R-:W4:Y:S04]  /*19770*/  LDL R8, [R1+0xf78] ;  /* 0x000f780001087983 */ /* 0x000f280000100800 */
[----:B------:R-:W-:Y:S04]  /*19780*/  STL [R1+0x2484], R18 ;  /* 0x0024841201007387 */ /* 0x000fe80000100800 */
[----:B------:R-:W4:Y:S04]  /*19790*/  LDL R9, [R1+0xf74] ;  /* 0x000f740001097983 */ /* 0x000f280000100800 */
[----:B------:R-:W4:Y:S04]  /*197a0*/  LDL R7, [R1+0xf6c] ;  /* 0x000f6c0001077983 */ /* 0x000f280000100800 */
[----:B------:R-:W4:Y:S04]  /*197b0*/  LDL R6, [R1+0xf70] ;  /* 0x000f700001067983 */ /* 0x000f280000100800 */
[----:B------:R-:W4:Y:S04]  /*197c0*/  LDL R5, [R1+0xef4] ;  /* 0x000ef40001057983 */ /* 0x000f280000100800 */
[----:B------:R-:W4:Y:S01]  /*197d0*/  LDL R4, [R1+0xef8] ;  /* 0x000ef80001047983 */ /* 0x000f220000100800 */
[----:B--2---:R-:W-:-:S02]  /*197e0*/  @P0 IMAD.MOV.U32 R15, RZ, RZ, R3 ;  /* 0x000000ffff0f0224 */ /* 0x004fc400078e0003 */
[----:B---3--:R-:W-:Y:S01]  /*197f0*/  @P0 IMAD.MOV.U32 R14, RZ, RZ, R0 ;  /* 0x000000ffff0e0224 */ /* 0x008fe200078e0000 */
[----:B------:R-:W-:Y:S04]  /*19800*/  STL [R1+0x2488], R16 ;  /* 0x0024881001007387 */ /* 0x000fe80000100800 */
[----:B------:R-:W2:Y:S04]  /*19810*/  LDL R3, [R1+0xeec] ;  /* 0x000eec0001037983 */ /* 0x000ea80000100800 */
[----:B------:R-:W3:Y:S01]  /*19820*/  LDL R0, [R1+0xef0] ;  /* 0x000ef00001007983 */ /* 0x000ee20000100800 */
[----:B------:R-:W-:-:S02]  /*19830*/  ISETP.GT.AND P1, PT, R2, 0x77, PT ;  /* 0x000000770200780c */ /* 0x000fc40003f24270 */
[----:B------:R-:W-:Y:S02]  /*19840*/  PRMT R17, RZ, 0x7610, R17 ;  /* 0x00007610ff117816 */ /* 0x000fe40000000011 */
[----:B------:R-:W-:-:S04]  /*19850*/  PRMT R19, RZ, 0x7610, R19 ;  /* 0x00007610ff137816 */ /* 0x000fc80000000013 */
[----:B------:R4:W3:Y:S01]  /*19860*/  @P0 LDG.E.U8 R17, desc[UR32][R14.64] ;  /* 0x000000200e110981 */ /* 0x0008e2000c1e1100 */
[----:B------:R-:W-:Y:S02]  /*19870*/  ISETP.GT.AND P2, PT, R2, 0x7f, PT ;  /* 0x0000007f0200780c */ /* 0x000fe40003f44270 */
[----:B------:R-:W-:Y:S01]  /*19880*/  PRMT R21, RZ, 0x7610, R21 ;  /* 0x00007610ff157816 */ /* 0x000fe20000000015 */
[----:B----4-:R-:W-:Y:S02]  /*19890*/  @P0 IMAD.MOV.U32 R14, RZ, RZ, R10 ;  /* 0x000000ffff0e0224 */ /* 0x010fe400078e000a */
[----:B------:R-:W-:-:S05]  /*198a0*/  @P0 IMAD.MOV.U32 R15, RZ, RZ, R11 ;  /* 0x000000ffff0f0224 */ /* 0x000fca00078e000b */
[----:B------:R0:W4:Y:S01]  /*198b0*/  @P0 LDG.E.U8 R19, desc[UR32][R14.64] ;  /* 0x000000200e130981 */ /* 0x000122000c1e1100 */
[----:B------:R-:W-:Y:S01]  /*198c0*/  PRMT R23, RZ, 0x7610, R23 ;  /* 0x00007610ff177816 */ /* 0x000fe20000000017 */
[----:B0-----:R-:W-:Y:S02]  /*198d0*/  @P1 IMAD.MOV.U32 R14, RZ, RZ, R8 ;  /* 0x000000ffff0e1224 */ /* 0x001fe400078e0008 */
        /* <DEDUP_REMOVED lines=9> */
[----:B------:R2:W4:Y:S02]  /*19970*/  @P2 LDG.E.U8 R24, desc[UR32][R14.64] ;  /* 0x000000200e182981 */ /* 0x000524000c1e1100 */
[----:B--2---:R-:W-:Y:S02]  /*19980*/  @P2 IMAD.MOV.U32 R15, RZ, RZ, R3 ;  /* 0x000000ffff0f2224 */ /* 0x004fe400078e0003 */
[----:B---3--:R-:W-:-:S05]  /*19990*/  @P2 IMAD.MOV.U32 R14, RZ, RZ, R0 ;  /* 0x000000ffff0e2224 */ /* 0x008fca00078e0000 */
[----:B------:R0:W2:Y:S04]  /*199a0*/  @P2 LDG.E.U8 R25, desc[UR32][R14.64] ;  /* 0x000000200e192981 */ /* 0x0000a8000c1e1100 */
[----:B------:R-:W-:Y:S01]  /*199b0*/  STL [R1+0x248c], R17 ;  /* 0x00248c1101007387 */ /* 0x000fe20000100800 */
[----:B------:R-:W1:Y:S01]  /*199c0*/  S2R R28, SR_TID.X ;  /* 0x00000000001c7919 */ /* 0x000e620000002100 */
[----:B------:R-:W3:Y:S01]  /*199d0*/  S2R R6, SR_TID.X ;  /* 0x0000000000067919 */ /* 0x000ee20000002100 */
[----:B------:R-:W-:Y:S06]  /*199e0*/  BAR.SYNC.DEFER_BLOCKING 0x0 ;  /* 0x0000000000007b1d */ /* 0x000fec0000010000 */
[----:B0-----:R-:W0:Y:S01]  /*199f0*/  S2R R14, SR_TID.X ;  /* 0x00000000000e7919 */ /* 0x001e220000002100 */
[----:B----4-:R-:W-:Y:S04]  /*19a00*/  STL [R1+0x2490], R19 ;  /* 0x0024901301007387 */ /* 0x010fe80000100800 */
[----:B------:R-:W-:Y:S04]  /*19a10*/  STL [R1+0x2494], R21 ;  /* 0x0024941501007387 */ /* 0x000fe80000100800 */
[----:B------:R-:W-:Y:S04]  /*19a20*/  STL [R1+0x2498], R23 ;  /* 0x0024981701007387 */ /* 0x000fe80000100800 */
[----:B------:R-:W-:Y:S01]  /*19a30*/  STL [R1+0x249c], R24 ;  /* 0x00249c1801007387 */ /* 0x000fe20000100800 */
[----:B0-----:R-:W-:-:S02]  /*19a40*/  LOP3.LUT R14, R14, 0x3f, RZ, 0xc0, !PT ;  /* 0x0000003f0e0e7812 */ /* 0x001fc400078ec0ff */
[----:B-1----:R-:W-:-:S04]  /*19a50*/  LOP3.LUT R28, R28, 0x3f, RZ, 0xc0, !PT ;  /* 0x0000003f1c1c7812 */ /* 0x002fc800078ec0ff */
[----:B------:R-:W-:Y:S01]  /*19a60*/  LOP3.LUT R0, R28, 0x40, RZ, 0xfc, !PT ;  /* 0x000000401c007812 */ /* 0x000fe200078efcff */
[----:B--2---:R-:W-:Y:S04]  /*19a70*/  STL [R1+0x24a0], R25 ;  /* 0x0024a01901007387 */ /* 0x004fe80000100800 */
        /* <DEDUP_REMOVED lines=43> */
[----:B---3--:R-:W-:Y:S04]  /*19d30*/  STL [R1+0x24f0], R6 ;  /* 0x0024f00601007387 */ /* 0x008fe80000100800 */
[----:B------:R-:W2:Y:S04]  /*19d40*/  LDL.LU R13, [R1+0x5b0] ;  /* 0x0005b000010d7983 */ /* 0x000ea80000300800 */
[----:B------:R-:W3:Y:S04]  /*19d50*/  LDL.LU R28, [R1+0x56c] ;  /* 0x00056c00011c7983 */ /* 0x000ee80000300800 */
[----:B---3--:R0:W-:Y:S04]  /*19d60*/  STL [R1+0x2528], R28 ;  /* 0x0025281c01007387 */ /* 0x0081e80000100800 */
[----:B0-----:R-:W3:Y:S01]  /*19d70*/  LDL.LU R28, [R1+0x570] ;  /* 0x00057000011c7983 */ /* 0x001ee20000300800 */
[----:B------:R-:W-:-:S02]  /*19d80*/  LOP3.LUT R15, R6, 0x3f, RZ, 0xc0, !PT ;  /* 0x0000003f060f7812 */ /* 0x000fc400078ec0ff */
[-C--:B------:R-:W-:Y:S02]  /*19d90*/  ISETP.GE.AND P0, PT, R14, R2.reuse, PT ;  /* 0x000000020e00720c */ /* 0x080fe40003f06270 */
[----:B------:R-:W-:Y:S01]  /*19da0*/  ISETP.GE.AND P1, PT, R0, R2, PT ;  /* 0x000000020000720c */ /* 0x000fe20003f26270 */
[----:B---3--:R0:W-:Y:S04]  /*19db0*/  STL [R1+0x252c], R28 ;  /* 0x00252c1c01007387 */ /* 0x0081e80000100800 */
[----:B0-----:R-:W3:Y:S04]  /*19dc0*/  LDL.LU R28, [R1+0x5ac] ;  /* 0x0005ac00011c7983 */ /* 0x001ee80000300800 */
[----:B------:R-:W4:Y:S04]  /*19dd0*/  LDL.LU R6, [R1+0x52c] ;  /* 0x00052c0001067983 */ /* 0x000f280000300800 */
        /* <DEDUP_REMOVED lines=22> */
[----:B------:R0:W-:Y:S04]  /*19f40*/  STL [R1+0x24a8], R2 ;  /* 0x0024a80201007387 */ /* 0x0001e80000100800 */
[----:B--2---:R1:W-:Y:S04]  /*19f50*/  STS.U8 [R15+UR4], R13 ;  /* 0x0000000d0f007988 */ /* 0x0043e80008000004 */
[----:B0-----:R-:W2:Y:S04]  /*19f60*/  LDL.LU R2, [R1+0x530] ;  /* 0x0005300001027983 */ /* 0x001ea80000300800 */
[----:B------:R-:W4:Y:S04]  /*19f70*/  LDL.LU R11, [R1+0x84] ;  /* 0x00008400010b7983 */ /* 0x000f280000300800 */
[----:B------:R-:W4:Y:S04]  /*19f80*/  LDL.LU R12, [R1+0x6c] ;  /* 0x00006c00010c7983 */ /* 0x000f280000300800 */
[----:B-1----:R-:W4:Y:S04]  /*19f90*/  LDL.LU R13, [R1+0x18] ;  /* 0x00001800010d7983 */ /* 0x002f280000300800 */
[----:B---3--:R0:W-:Y:S04]  /*19fa0*/  STS.U8 [R15+UR4+0x40], R28 ;  /* 0x0000401c0f007988 */ /* 0x0081e80008000004 */
[----:B0-----:R-:W3:Y:S04]  /*19fb0*/  LDL.LU R28, [R1+0x252c] ;  /* 0x00252c00011c7983 */ /* 0x001ee80000300800 */
[----:B---3--:R0:W-:Y:S04]  /*19fc0*/  STS.U8 [R15+UR4+0x440], R28 ;  /* 0x0004401c0f007988 */ /* 0x0081e80008000004 */
[----:B0-----:R-:W3:Y:S04]  /*19fd0*/  LDL.LU R28, [R1+0x2528] ;  /* 0x00252800011c7983 */ /* 0x001ee80000300800 */
[----:B---3--:R0:W-:Y:S04]  /*19fe0*/  STS.U8 [R15+UR4+0x400], R28 ;  /* 0x0004001c0f007988 */ /* 0x0081e80008000004 */
[----:B0-----:R-:W3:Y:S04]  /*19ff0*/  LDL.LU R28, [R1+0x2524] ;  /* 0x00252400011c7983 */ /* 0x001ee80000300800 */
[----:B--2---:R-:W-:Y:S04]  /*1a000*/  STS.U8 [R15+UR4+0x800], R2 ;  /* 0x000800020f007988 */ /* 0x004fe80008000004 */
[----:B----4-:R-:W-:Y:S04]  /*1a010*/  STS.U8 [R15+UR4+0x840], R6 ;  /* 0x000840060f007988 */ /* 0x010fe80008000004 */
[----:B------:R-:W-:Y:S04]  /*1a020*/  STS.U8 [R15+UR4+0xc40], R14 ;  /* 0x000c400e0f007988 */ /* 0x000fe80008000004 */
        /* <DEDUP_REMOVED lines=23> */
[----:B------:R-:W-:Y:S04]  /*1a1a0*/  STL [R1+0x24f4], R15 ;  /* 0x0024f40f01007387 */ /* 0x000fe80000100800 */
[----:B------:R0:W-:Y:S04]  /*1a1b0*/  STS.U8 [R15+UR4+0x3c40], R13 ;  /* 0x003c400d0f007988 */ /* 0x0001e80008000004 */
[----:B---3--:R-:W-:Y:S04]  /*1a1c0*/  STL [R1+0x2308], R28 ;  /* 0x0023081c01007387 */ /* 0x008fe80000100800 */
[----:B0-----:R-:W2:Y:S04]  /*1a1d0*/  LDL.LU R13, [R1+0x568] ;  /* 0x00056800010d7983 */ /* 0x001ea80000300800 */
[----:B--2---:R0:W-:Y:S04]  /*1a1e0*/  STL [R1+0x251c], R13 ;  /* 0x00251c0d01007387 */ /* 0x0041e80000100800 */
[----:B0-----:R-:W2:Y:S01]  /*1a1f0*/  LDL.LU R13, [R1+0x5a4] ;  /* 0x0005a400010d7983 */ /* 0x001ea20000300800 */
[----:B------:R-:W0:Y:S03]  /*1a200*/  S2R R27, SR_TID.X ;  /* 0x00000000001b7919 */ /* 0x000e260000002100 */
[----:B------:R-:W-:Y:S01]  /*1a210*/  STS.U8 [R15+UR4+0x3c00], R28 ;  /* 0x003c001c0f007988 */ /* 0x000fe20008000004 */
[----:B0-----:R-:W-:-:S03]  /*1a220*/  LOP3.LUT R27, R27, 0x3f, RZ, 0xc0, !PT ;  /* 0x0000003f1b1b7812 */ /* 0x001fc600078ec0ff */
[----:B--2---:R0:W-:Y:S04]  /*1a230*/  STL [R1+0x2520], R13 ;  /* 0x0025200d01007387 */ /* 0x0041e80000100800 */
[----:B0-----:R-:W2:Y:S01]  /*1a240*/  LDL.LU R13, [R1+0x5a8] ;  /* 0x0005a800010d7983 */ /* 0x001ea20000300800 */
[----:B------:R-:W-:-:S03]  /*1a250*/  LOP3.LUT R2, R27, 0x8, RZ, 0x3c, !PT ;  /* 0x000000081b027812 */ /* 0x000fc600078e3cff */
[----:B------:R-:W3:Y:S04]  /*1a260*/  LDL.LU R27, [R1+0x564] ;  /* 0x00056400011b7983 */ /* 0x000ee80000300800 */
        /* <DEDUP_REMOVED lines=25> */
[----:B------:R-:W-:Y:S04]  /*1a400*/  STL [R1+0x2310], R28 ;  /* 0x0023101c01007387 */ /* 0x000fe80000100800 */
[----:B------:R-:W-:Y:S04]  /*1a410*/  STL [R1+0x2318], R28 ;  /* 0x0023181c01007387 */ /* 0x000fe80000100800 */
[----:B------:R0:W-:Y:S04]  /*1a420*/  STL [R1+0x24ac], R28 ;  /* 0x0024ac1c01007387 */ /* 0x0001e80000100800 */
[----:B0-----:R-:W4:Y:S04]  /*1a430*/  LDL.LU R28, [R1+0x528] ;  /* 0x00052800011c7983 */ /* 0x001f280000300800 */
[----:B--2---:R0:W-:Y:S04]  /*1a440*/  STS.U8 [R2+UR4+0x80], R13 ;  /* 0x0000800d02007988 */ /* 0x0041e80008000004 */
[----:B0-----:R-:W2:Y:S04]  /*1a450*/  LDL.LU R13, [R1+0x2520] ;  /* 0x00252000010d7983 */ /* 0x001ea80000300800 */
[----:B--2---:R0:W-:Y:S04]  /*1a460*/  STS.U8 [R2+UR4+0xc0], R13 ;  /* 0x0000c00d02007988 */ /* 0x0041e80008000004 */
[----:B0-----:R-:W2:Y:S04]  /*1a470*/  LDL.LU R13, [R1+0x251c] ;  /* 0x00251c00010d7983 */ /* 0x001ea80000300800 */
[----:B--2---:R0:W-:Y:S04]  /*1a480*/  STS.U8 [R2+UR4+0x4c0], R13 ;  /* 0x0004c00d02007988 */ /* 0x0041e80008000004 */
[----:B---3--:R1:W-:Y:S04]  /*1a490*/  STS.U8 [R2+UR4+0x480], R27 ;  /* 0x0004801b02007988 */ /* 0x0083e80008000004 */
[----:B0-----:R-:W2:Y:S04]  /*1a4a0*/  LDL.LU R13, [R1+0x2518] ;  /* 0x00251800010d7983 */ /* 0x001ea80000300800 */
[----:B-1----:R-:W3:Y:S04]  /*1a4b0*/  LDL.LU R27, [R1+0x2514] ;  /* 0x00251400011b7983 */ /* 0x002ee80000300800 */
        /* <DEDUP_REMOVED lines=20> */
[----:B------:R0:W-:Y:S02]  /*1a600*/  STS.U8 [R2+UR4+0x3080], R10 ;  /* 0x0030800a02007988 */ /* 0x0001e40008000004 */
[----:B0-----:R-:W0:Y:S02]  /*1a610*/  S2R R10, SR_TID.X ;  /* 0x00000000000a7919 */ /* 0x001e240000002100 */
[----:B0-----:R-:W-:-:S04]  /*1a620*/  LOP3.LUT R10, R10, 0x3f, RZ, 0xc0, !PT ;  /* 0x0000003f0a0a7812 */ /* 0x001fc800078ec0ff */
[----:B------:R-:W-:Y:S01]  /*1a630*/  LOP3.LUT R0, R10, 0x10, RZ, 0x3c, !PT ;  /* 0x000000100a007812 */ /* 0x000fe200078e3cff */
[----:B------:R0:W-:Y:S04]  /*1a640*/  STL [R1+0x2508], R10 ;  /* 0x0025080a01007387 */ /* 0x0001e80000100800 */
[----:B---3--:R-:W-:Y:S04]  /*1a650*/  STL [R1+0x24b0], R27 ;  /* 0x0024b01b01007387 */ /* 0x008fe80000100800 */
[----:B0-----:R-:W3:Y:S04]  /*1a660*/  LDL.LU R10, [R1+0x560] ;  /* 0x00056000010a7983 */ /* 0x001ee80000300800 */
[----:B---3--:R0:W-:Y:S04]  /*1a670*/  STL [R1+0x250c], R10 ;  /* 0x00250c0a01007387 */ /* 0x0081e80000100800 */
[----:B0-----:R-:W3:Y:S04]  /*1a680*/  LDL.LU R10, [R1+0x59c] ;  /* 0x00059c00010a7983 */ /* 0x001ee80000300800 */
[----:B------:R-:W-:Y:S04]  /*1a690*/  STS.U8 [R2+UR4+0x30c0], R7 ;  /* 0x0030c00702007988 */ /* 0x000fe80008000004 */
[----:B------:R-:W-:Y:S04]  /*1a6a0*/  STS.U8 [R2+UR4+0x34c0], R8 ;  /* 0x0034c00802007988 */ /* 0x000fe80008000004 */
[----:B------:R-:W-:Y:S04]  /*1a6b0*/  STS.U8 [R2+UR4+0x3480], R9 ;  /* 0x0034800902007988 */ /* 0x000fe80008000004 */
[----:B------:R-:W-:Y:S04]  /*1a6c0*/  STS.U8 [R2+UR4+0x3880], R11 ;  /* 0x0038800b02007988 */ /* 0x000fe80008000004 */
[----:B------:R-:W-:Y:S04]  /*1a6d0*/  STS.U8 [R2+UR4+0x38c0], R12 ;  /* 0x0038c00c02007988 */ /* 0x000fe80008000004 */
[----:B------:R-:W-:Y:S04]  /*1a6e0*/  STS.U8 [R2+UR4+0x3cc0], R27 ;  /* 0x003cc01b02007988 */ /* 0x000fe80008000004 */
[----:B--2---:R-:W-:Y:S04]  /*1a6f0*/  STS.U8 [R2+UR4+0x3c80], R13 ;  /* 0x003c800d02007988 */ /* 0x004fe80008000004 */
[----:B---3--:R0:W-:Y:S04]  /*1a700*/  STL [R1+0x2510], R10 ;  /* 0x0025100a01007387 */ /* 0x0081e80000100800 */
[----:B0-----:R-:W2:Y:S04]  /*1a710*/  LDL.LU R10, [R1+0x5a0] ;  /* 0x0005a000010a7983 */ /* 0x001ea80000300800 */
        /* <DEDUP_REMOVED lines=34> */
[----:B----4-:R2:W-:Y:S04]  /*1a940*/  STS.U8 [R0+UR4+0x900], R12 ;  /* 0x0009000c00007988 */ /* 0x0105e80008000004 */
[----:B0-----:R-:W3:Y:S04]  /*1a950*/  LDL.LU R10, [R1+0x2508] ;  /* 0x00250800010a7983 */ /* 0x001ee80000300800 */
[----:B-1----:R-:W4:Y:S04]  /*1a960*/  LDL.LU R11, [R1+0x2504] ;  /* 0x00250400010b7983 */ /* 0x002f280000300800 */
[----:B--2---:R-:W2:Y:S04]  /*1a970*/  LDL.LU R12, [R1+0x2500] ;  /* 0x00250000010c7983 */ /* 0x004ea80000300800 */
[----:B------:R-:W-:Y:S04]  /*1a980*/  STS.U8 [R0+UR4+0x940], R13 ;  /* 0x0009400d00007988 */ /* 0x000fe80008000004 */
[----:B------:R-:W-:Y:S04]  /*1a990*/  STS.U8 [R0+UR4+0xd40], R27 ;  /* 0x000d401b00007988 */ /* 0x000fe80008000004 */
[----:B------:R-:W-:Y:S04]  /*1a9a0*/  STS.U8 [R0+UR4+0xd00], R28 ;  /* 0x000d001c00007988 */ /* 0x000fe80008000004 */
[----:B------:R0:W-:Y:S04]  /*1a9b0*/  STS.U8 [R0+UR4+0x1100], R15 ;  /* 0x0011000f00007988 */ /* 0x0001e80008000004 */
[----:B--2---:R-:W-:Y:S04]  /*1a9c0*/  STL [R1+0x24b8], R12 ;  /* 0x0024b80c01007387 */ /* 0x004fe80000100800 */
[----:B0-----:R-:W2:Y:S04]  /*1a9d0*/  LDL.LU R15, [R1+0x558] ;  /* 0x00055800010f7983 */ /* 0x001ea80000300800 */
[----:B--2---:R0:W-:Y:S04]  /*1a9e0*/  STL [R1+0x24f8], R15 ;  /* 0x0024f80f01007387 */ /* 0x0041e80000100800 */
[----:B0-----:R-:W2:Y:S04]  /*1a9f0*/  LDL.LU R15, [R1+0x594] ;  /* 0x00059400010f7983 */ /* 0x001ea80000300800 */
        /* <DEDUP_REMOVED lines=9> */
[----:B------:R3:W-:Y:S04]  /*1aa90*/  STS.U8 [R0+UR4+0x2540], R16 ;  /* 0x0025401000007988 */ /* 0x0007e80008000004 */
        /* <DEDUP_REMOVED lines=10> */
[----:B------:R-:W-:Y:S01]  /*1ab40*/  STS.U8 [R0+UR4+0x3940], R9 ;  /* 0x0039400900007988 */ /* 0x000fe20008000004 */
[----:B---3--:R-:W-:-:S03]  /*1ab50*/  LOP3.LUT R16, R10, 0x18, RZ, 0x3c, !PT ;  /* 0x000000180a107812 */ /* 0x008fc600078e3cff */
[----:B------:R-:W-:Y:S04]  /*1ab60*/  STS.U8 [R0+UR4+0x3d40], R12 ;  /* 0x003d400c00007988 */ /* 0x000fe80008000004 */
[----:B--2---:R0:W-:Y:S04]  /*1ab70*/  STL [R1+0x24fc], R15 ;  /* 0x0024fc0f01007387 */ /* 0x0041e80000100800 */
[----:B0-----:R-:W2:Y:S04]  /*1ab80*/  LDL.LU R15, [R1+0x598] ;  /* 0x00059800010f7983 */ /* 0x001ea80000300800 */
[----:B------:R-:W3:Y:S04]  /*1ab90*/  LDL.LU R6, [R1+0x554] ;  /* 0x0005540001067983 */ /* 0x000ee80000300800 */
        /* <DEDUP_REMOVED lines=20> */
[----:B----4-:R0:W-:Y:S04]  /*1ace0*/  STS.U8 [R0+UR4+0x3d00], R11 ;  /* 0x003d000b00007988 */ /* 0x0101e80008000004 */
[----:B------:R-:W4:Y:S04]  /*1acf0*/  LDL.LU R29, [R1+0x78] ;  /* 0x00007800011d7983 */ /* 0x000f280000300800 */
[----:B0-----:R-:W4:Y:S04]  /*1ad00*/  LDL.LU R0, [R1+0x74] ;  /* 0x0000740001007983 */ /* 0x001f280000300800 */
        /* <DEDUP_REMOVED lines=11> */
[----:B------:R2:W-:Y:S04]  /*1adc0*/  STS.U8 [R16+UR4+0x980], R9 ;  /* 0x0009800910007988 */ /* 0x0005e80008000004 */
[----:B------:R3:W-:Y:S04]  /*1add0*/  STS.U8 [R16+UR4+0x9c0], R10 ;  /* 0x0009c00a10007988 */ /* 0x0007e80008000004 */
[----:B0-----:R-:W4:Y:S04]  /*1ade0*/  LDL.LU R15, [R1+0x24f4] ;  /* 0x0024f400010f7983 */ /* 0x001f280000300800 */
[----:B-1----:R-:W4:Y:S04]  /*1adf0*/  LDL.LU R6, [R1+0x24f0] ;  /* 0x0024f00001067983 */ /* 0x002f280000300800 */
[----:B--2---:R-:W2:Y:S04]  /*1ae00*/  LDL.LU R9, [R1+0x24ec] ;  /* 0x0024ec0001097983 */ /* 0x004ea80000300800 */
[----:B---3--:R-:W3:Y:S04]  /*1ae10*/  LDL.LU R10, [R1+0x24e8] ;  /* 0x0024e800010a7983 */ /* 0x008ee80000300800 */
        /* <DEDUP_REMOVED lines=23> */
[----:B------:R1:W-:Y:S04]  /*1af90*/  STS.U8 [R16+UR4+0x39c0], R8 ;  /* 0x0039c00810007988 */ /* 0x0003e80008000004 */
[----:B0-----:R-:W4:Y:S04]  /*1afa0*/  LDL.LU R7, [R1+0x590] ;  /* 0x0005900001077983 */ /* 0x001f280000300800 */
[----:B-1----:R-:W4:Y:S04]  /*1afb0*/  LDL.LU R8, [R1+0x58c] ;  /* 0x00058c0001087983 */ /* 0x002f280000300800 */
        /* <DEDUP_REMOVED lines=10> */
[----:B------:R-:W4:Y:S01]  /*1b060*/  LDL.LU R4, [R1+0x1b8] ;  /* 0x0001b80001047983 */ /* 0x000f220000300800 */
[----:B------:R-:W-:-:S03]  /*1b070*/  LOP3.LUT R0, R6, 0x3f, RZ, 0xc0, !PT ;  /* 0x0000003f06007812 */ /* 0x000fc600078ec0ff */
[----:B------:R-:W4:Y:S04]  /*1b080*/  LDL.LU R6, [R1+0x1b4] ;  /* 0x0001b40001067983 */ /* 0x000f280000300800 */
[----:B---3--:R-:W-:Y:S04]  /*1b090*/  STS.U8 [R16+UR4+0x3dc0], R10 ;  /* 0x003dc00a10007988 */ /* 0x008fe80008000004 */
[----:B------:R0:W-:Y:S04]  /*1b0a0*/  STL [R1+0x24cc], R10 ;  /* 0x0024cc0a01007387 */ /* 0x0001e80000100800 */
[----:B--2---:R1:W-:Y:S04]  /*1b0b0*/  STS.U8 [R16+UR4+0x3d80], R9 ;  /* 0x003d800910007988 */ /* 0x0043e80008000004 */
[----:B0-----:R-:W2:Y:S04]  /*1b0c0*/  LDL.LU R10, [R1+0x54c] ;  /* 0x00054c00010a7983 */ /* 0x001ea80000300800 */
[----:B------:R-:W3:Y:S04]  /*1b0d0*/  LDL.LU R24, [R1+0x178] ;  /* 0x0001780001187983 */ /* 0x000ee80000300800 */
[----:B------:R-:W3:Y:S04]  /*1b0e0*/  LDL.LU R23, [R1+0x174] ;  /* 0x0001740001177983 */ /* 0x000ee80000300800 */
[----:B------:R-:W3:Y:S04]  /*1b0f0*/  LDL.LU R21, [R1+0x138] ;  /* 0x0001380001157983 */ /* 0x000ee80000300800 */
[----:B------:R-:W3:Y:S04]  /*1b100*/  LDL.LU R19, [R1+0x134] ;  /* 0x0001340001137983 */ /* 0x000ee80000300800 */
[----:B------:R-:W3:Y:S04]  /*1b110*/  LDL.LU R17, [R1+0xf8] ;  /* 0x0000f80001117983 */ /* 0x000ee80000300800 */
[----:B-1----:R-:W3:Y:S04]  /*1b120*/  LDL.LU R16, [R1+0xf4] ;  /* 0x0000f40001107983 */ /* 0x002ee80000300800 */
[----:B------:R-:W3:Y:S04]  /*1b130*/  LDL.LU R18, [R1+0xa8] ;  /* 0x0000a80001127983 */ /* 0x000ee80000300800 */
[----:B------:R-:W3:Y:S04]  /*1b140*/  LDL.LU R20, [R1+0xa4] ;  /* 0x0000a40001147983 */ /* 0x000ee80000300800 */
[----:B------:R-:W3:Y:S04]  /*1b150*/  LDL.LU R22, [R1+0x58] ;  /* 0x0000580001167983 */ /* 0x000ee80000300800 */
[----:B------:R-:W3:Y:S04]  /*1b160*/  LDL.LU R29, [R1+0x54] ;  /* 0x00005400011d7983 */ /* 0x000ee80000300800 */
[----:B------:R0:W-:Y:S04]  /*1b170*/  STL [R1+0x24d0], R9 ;  /* 0x0024d00901007387 */ /* 0x0001e80000100800 */
[----:B0-----:R-:W2:Y:S01]  /*1b180*/  LDL.LU R9, [R1+0x550] ;  /* 0x0005500001097983 */ /* 0x001ea20000300800 */
[----:B------:R-:W-:-:S05]  /*1b190*/  LOP3.LUT R5, R0, 0x20, RZ, 0x3c, !PT ;  /* 0x0000002000057812 */ /* 0x000fca00078e3cff */
[----:B----4-:R0:W-:Y:S04]  /*1b1a0*/  STS.U8 [R5+UR4+0x200], R7 ;  /* 0x0002000705007988 */ /* 0x0101e80008000004 */
[----:B------:R1:W-:Y:S04]  /*1b1b0*/  STS.U8 [R5+UR4+0x240], R8 ;  /* 0x0002400805007988 */ /* 0x0003e80008000004 */
[----:B0-----:R-:W4:Y:S04]  /*1b1c0*/  LDL.LU R7, [R1+0x24e4] ;  /* 0x0024e40001077983 */ /* 0x001f280000300800 */
[----:B-1----:R-:W4:Y:S04]  /*1b1d0*/  LDL.LU R8, [R1+0x24e0] ;  /* 0x0024e00001087983 */ /* 0x002f280000300800 */
[----:B--2---:R-:W-:Y:S04]  /*1b1e0*/  STS.U8 [R5+UR4+0x640], R9 ;  /* 0x0006400905007988 */ /* 0x004fe80008000004 */
        /* <DEDUP_REMOVED lines=10> */
[----:B------:R1:W-:Y:S04]  /*1b290*/  STS.U8 [R5+UR4+0x1a40], R3 ;  /* 0x001a400305007988 */ /* 0x0003e80008000004 */
[----:B------:R2:W-:Y:S04]  /*1b2a0*/  STS.U8 [R5+UR4+0x1e40], R4 ;  /* 0x001e400405007988 */ /* 0x0005e80008000004 */
[----:B------:R3:W-:Y:S04]  /*1b2b0*/  STS.U8 [R5+UR4+0x1e00], R6 ;  /* 0x001e000605007988 */ /* 0x0007e80008000004 */
[----:B0-----:R-:W4:Y:S04]  /*1b2c0*/  LDL.LU R26, [R1+0x50] ;  /* 0x00005000011a7983 */ /* 0x001f280000300800 */
[----:B-1----:R-:W4:Y:S04]  /*1b2d0*/  LDL.LU R3, [R1+0x4c] ;  /* 0x00004c0001037983 */ /* 0x002f280000300800 */
[----:B--2---:R-:W2:Y:S04]  /*1b2e0*/  LDL.LU R4, [R1+0x3c] ;  /* 0x00003c0001047983 */ /* 0x004ea80000300800 */
[----:B---3--:R-:W3:Y:S04]  /*1b2f0*/  LDL.LU R6, [R1+0x24] ;  /* 0x0000240001067983 */ /* 0x008ee80000300800 */
[----:B------:R-:W3:Y:S04]  /*1b300*/  LDL.LU R9, [R1+0x588] ;  /* 0x0005880001097983 */ /* 0x000ee80000300800 */
[----:B------:R-:W3:Y:S04]  /*1b310*/  LDL.LU R10, [R1+0x584] ;  /* 0x00058400010a7983 */ /* 0x000ee80000300800 */
[----:B------:R0:W-:Y:S04]  /*1b320*/  STS.U8 [R5+UR4+0x2200], R24 ;  /* 0x0022001805007988 */ /* 0x0001e80008000004 */
[----:B------:R-:W3:Y:S04]  /*1b330*/  LDL.LU R11, [R1+0x548] ;  /* 0x00054800010b7983 */ /* 0x000ee80000300800 */
[----:B------:R-:W-:Y:S04]  /*1b340*/  STS.U8 [R5+UR4+0x2240], R23 ;  /* 0x0022401705007988 */ /* 0x000fe80008000004 */
[----:B------:R-:W3:Y:S04]  /*1b350*/  LDL.LU R12, [R1+0x544] ;  /* 0x00054400010c7983 */ /* 0x000ee80000300800 */
[----:B------:R-:W-:Y:S04]  /*1b360*/  STS.U8 [R5+UR4+0x2640], R21 ;  /* 0x0026401505007988 */ /* 0x000fe80008000004 */
[----:B------:R-:W3:Y:S04]  /*1b370*/  LDL.LU R13, [R1+0x504] ;  /* 0x00050400010d7983 */ /* 0x000ee80000300800 */
[----:B------:R-:W-:Y:S04]  /*1b380*/  STS.U8 [R5+UR4+0x2600], R19 ;  /* 0x0026001305007988 */ /* 0x000fe80008000004 */
[----:B------:R-:W3:Y:S04]  /*1b390*/  LDL.LU R27, [R1+0x500] ;  /* 0x00050000011b7983 */ /* 0x000ee80000300800 */
[----:B------:R-:W-:Y:S04]  /*1b3a0*/  STS.U8 [R5+UR4+0x2a00], R17 ;  /* 0x002a001105007988 */ /* 0x000fe80008000004 */
        /* <DEDUP_REMOVED lines=8> */
[----:B0-----:R-:W3:Y:S04]  /*1b430*/  LDL.LU R24, [R1+0x350] ;  /* 0x0003500001187983 */ /* 0x001ee80000300800 */
[----:B------:R0:W-:Y:S04]  /*1b440*/  STS.U8 [R5+UR4+0x3240], R29 ;  /* 0x0032401d05007988 */ /* 0x0001e80008000004 */
[----:B-1----:R-:W3:Y:S04]  /*1b450*/  LDL.LU R16, [R1+0x34c] ;  /* 0x00034c0001107983 */ /* 0x002ee80000300800 */
[----:B0-----:R-:W3:Y:S04]  /*1b460*/  LDL.LU R29, [R1+0x310] ;  /* 0x00031000011d7983 */ /* 0x001ee80000300800 */
        /* <DEDUP_REMOVED lines=8> */
[----:B------:R-:W-:Y:S04]  /*1b4f0*/  STS.U8 [R5+UR4+0x3600], R3 ;  /* 0x0036000305007988 */ /* 0x000fe80008000004 */
[----:B--2---:R-:W-:Y:S04]  /*1b500*/  STS.U8 [R5+UR4+0x3a00], R4 ;  /* 0x003a000405007988 */ /* 0x004fe80008000004 */
[----:B---3--:R1:W-:Y:S04]  /*1b510*/  STS.U8 [R5+UR4+0x3a40], R6 ;  /* 0x003a400605007988 */ /* 0x0083e80008000004 */
[----:B0-----:R-:W2:Y:S04]  /*1b520*/  LDL.LU R26, [R1+0xf0] ;  /* 0x0000f000011a7983 */ /* 0x001ea80000300800 */
[----:B-1----:R-:W3:Y:S01]  /*1b530*/  LDL.LU R6, [R1+0xec] ;  /* 0x0000ec0001067983 */ /* 0x002ee20000300800 */
[----:B------:R-:W-:-:S03]  /*1b540*/  LOP3.LUT R0, R0, 0x28, RZ, 0x3c, !PT ;  /* 0x0000002800007812 */ /* 0x000fc600078e3cff */
[----:B------:R-:W-:Y:S04]  /*1b550*/  STS.U8 [R5+UR4+0x3e40], R8 ;  /* 0x003e400805007988 */ /* 0x000fe80008000004 */
[----:B------:R0:W-:Y:S04]  /*1b560*/  STS.U8 [R5+UR4+0x3e00], R7 ;  /* 0x003e000705007988 */ /* 0x0001e80008000004 */
[----:B------:R-:W4:Y:S04]  /*1b570*/  LDL.LU R3, [R1+0x80] ;  /* 0x0000800001037983 */ /* 0x000f280000300800 */
        /* <DEDUP_REMOVED lines=12> */
[----:B------:R-:W4:Y:S04]  /*1b640*/  LDL.LU R4, [R1+0x5c] ;  /* 0x00005c0001047983 */ /* 0x000f280000300800 */
[----:B0-----:R-:W4:Y:S04]  /*1b650*/  LDL.LU R5, [R1+0x24dc] ;  /* 0x0024dc0001057983 */ /* 0x001f280000300800 */
[----:B------:R0:W-:Y:S04]  /*1b660*/  STS.U8 [R0+UR4+0x1a80], R29 ;  /* 0x001a801d00007988 */ /* 0x0001e80008000004 */
[----:B------:R1:W-:Y:S04]  /*1b670*/  STS.U8 [R0+UR4+0x1ac0], R18 ;  /* 0x001ac01200007988 */ /* 0x0003e80008000004 */
[----:B------:R1:W-:Y:S04]  /*1b680*/  STS.U8 [R0+UR4+0x1ec0], R20 ;  /* 0x001ec01400007988 */ /* 0x0003e80008000004 */
[----:B------:R1:W-:Y:S04]  /*1b690*/  STS.U8 [R0+UR4+0x1e80], R22 ;  /* 0x001e801600007988 */ /* 0x0003e80008000004 */
[----:B------:R-:W-:Y:S04]  /*1b6a0*/  STS.U8 [R0+UR4+0x2280], R23 ;  /* 0x0022801700007988 */ /* 0x000fe80008000004 */
[----:B------:R-:W-:Y:S04]  /*1b6b0*/  STS.U8 [R0+UR4+0x22c0], R21 ;  /* 0x0022c01500007988 */ /* 0x000fe80008000004 */
[----:B------:R-:W-:Y:S04]  /*1b6c0*/  STS.U8 [R0+UR4+0x26c0], R19 ;  /* 0x0026c01300007988 */ /* 0x000fe80008000004 */
[----:B------:R-:W-:Y:S04]  /*1b6d0*/  STS.U8 [R0+UR4+0x2680], R17 ;  /* 0x0026801100007988 */ /* 0x000fe80008000004 */
[----:B0-----:R-:W4:Y:S04]  /*1b6e0*/  LDL.LU R29, [R1+0x34] ;  /* 0x00003400011d7983 */ /* 0x001f280000300800 */
[----:B------:R-:W4:Y:S04]  /*1b6f0*/  LDL.LU R16, [R1+0x30] ;  /* 0x0000300001107983 */ /* 0x000f280000300800 */
[----:B-1----:R-:W4:Y:S04]  /*1b700*/  LDL.LU R18, [R1+0x2c] ;  /* 0x00002c0001127983 */ /* 0x002f280000300800 */
[----:B------:R-:W4:Y:S04]  /*1b710*/  LDL.LU R20, [R1+0x28] ;  /* 0x0000280001147983 */ /* 0x000f280000300800 */
[----:B------:R-:W4:Y:S04]  /*1b720*/  LDL.LU R22, [R1+0x20] ;  /* 0x0000200001167983 */ /* 0x000f280000300800 */
[----:B--2---:R-:W-:Y:S04]  /*1b730*/  STS.U8 [R0+UR4+0x2a80], R26 ;  /* 0x002a801a00007988 */ /* 0x004fe80008000004 */
[----:B---3--:R0:W-:Y:S04]  /*1b740*/  STS.U8 [R0+UR4+0x2ac0], R6 ;  /* 0x002ac00600007988 */ /* 0x0081e80008000004 */
        /* <DEDUP_REMOVED lines=16> */
[----:B------:R1:W-:Y:S04]  /*1b850*/  STS.U8 [R0+UR4+0x2e80], R4 ;  /* 0x002e800400007988 */ /* 0x0003e80008000004 */
[----:B------:R1:W-:Y:S04]  /*1b860*/  STS.U8 [R0+UR4+0x3280], R29 ;  /* 0x0032801d00007988 */ /* 0x0003e80008000004 */
[----:B0-----:R-:W4:Y:S04]  /*1b870*/  LDL.LU R3, [R1+0x1a8] ;  /* 0x0001a80001037983 */ /* 0x001f280000300800 */
[----:B------:R0:W-:Y:S04]  /*1b880*/  STS.U8 [R0+UR4+0x32c0], R16 ;  /* 0x0032c01000007988 */ /* 0x0001e80008000004 */
[----:B-1----:R-:W4:Y:S04]  /*1b890*/  LDL.LU R4, [R1+0x1a4] ;  /* 0x0001a40001047983 */ /* 0x002f280000300800 */
[----:B------:R1:W-:Y:S04]  /*1b8a0*/  STS.U8 [R0+UR4+0x36c0], R18 ;  /* 0x0036c01200007988 */ /* 0x0003e80008000004 */
[----:B------:R1:W-:Y:S04]  /*1b8b0*/  STS.U8 [R0+UR4+0x3680], R20 ;  /* 0x0036801400007988 */ /* 0x0003e80008000004 */
[----:B------:R-:W4:Y:S04]  /*1b8c0*/  LDL.LU R29, [R1+0x168] ;  /* 0x00016800011d7983 */ /* 0x000f280000300800 */
[----:B------:R-:W4:Y:S04]  /*1b8d0*/  LDL.LU R17, [R1+0x164] ;  /* 0x0001640001117983 */ /* 0x000f280000300800 */
[----:B0-----:R-:W4:Y:S04]  /*1b8e0*/  LDL.LU R16, [R1+0x128] ;  /* 0x0001280001107983 */ /* 0x001f280000300800 */
[----:B------:R0:W-:Y:S04]  /*1b8f0*/  STS.U8 [R0+UR4+0x3a80], R22 ;  /* 0x003a801600007988 */ /* 0x0001e80008000004 */
[----:B-1----:R-:W4:Y:S04]  /*1b900*/  LDL.LU R18, [R1+0x124] ;  /* 0x0001240001127983 */ /* 0x002f280000300800 */
[----:B------:R-:W4:Y:S04]  /*1b910*/  LDL.LU R20, [R1+0xe8] ;  /* 0x0000e80001147983 */ /* 0x000f280000300800 */
[----:B0-----:R-:W4:Y:S04]  /*1b920*/  LDL.LU R22, [R1+0xe4] ;  /* 0x0000e40001167983 */ /* 0x001f280000300800 */
[----:B--2---:R0:W-:Y:S04]  /*1b930*/  STS.U8 [R0+UR4+0x3ac0], R6 ;  /* 0x003ac00600007988 */ /* 0x0041e80008000004 */
[----:B0-----:R-:W2:Y:S01]  /*1b940*/  LDL.LU R6, [R1+0x24d8] ;  /* 0x0024d80001067983 */ /* 0x001ea20000300800 */
[----:B------:R-:W-:-:S03]  /*1b950*/  LOP3.LUT R11, R15, 0x30, RZ, 0x3c, !PT ;  /* 0x000000300f0b7812 */ /* 0x000fc600078e3cff */
[----:B--2---:R-:W-:Y:S04]  /*1b960*/  STS.U8 [R0+UR4+0x3ec0], R6 ;  /* 0x003ec00600007988 */ /* 0x004fe80008000004 */
[----:B------:R0:W-:Y:S04]  /*1b970*/  STS.U8 [R0+UR4+0x3e80], R5 ;  /* 0x003e800500007988 */ /* 0x0001e80008000004 */
[----:B---3--:R-:W-:Y:S04]  /*1b980*/  STS.U8 [R11+UR4+0x300], R9 ;  /* 0x000300090b007988 */ /* 0x008fe80008000004 */
        /* <DEDUP_REMOVED lines=12> */
[----:B0-----:R-:W2:Y:S04]  /*1ba50*/  LDL.LU R0, [R1+0x24d4] ;  /* 0x0024d40001007983 */ /* 0x001ea80000300800 */
[----:B----4-:R0:W-:Y:S04]  /*1ba60*/  STS.U8 [R11+UR4+0x1b40], R26 ;  /* 0x001b401a0b007988 */ /* 0x0101e80008000004 */
[----:B------:R1:W-:Y:S04]  /*1ba70*/  STS.U8 [R11+UR4+0x1f40], R3 ;  /* 0x001f40030b007988 */ /* 0x0003e80008000004 */
[----:B------:R3:W-:Y:S04]  /*1ba80*/  STS.U8 [R11+UR4+0x1f00], R4 ;  /* 0x001f00040b007988 */ /* 0x0007e80008000004 */
[----:B------:R4:W-:Y:S04]  /*1ba90*/  STS.U8 [R11+UR4+0x2300], R29 ;  /* 0x0023001d0b007988 */ /* 0x0009e80008000004 */
[----:B0-----:R-:W2:Y:S04]  /*1baa0*/  LDL.LU R26, [R1+0x38] ;  /* 0x00003800011a7983 */ /* 0x001ea80000300800 */
[----:B------:R-:W2:Y:S04]  /*1bab0*/  LDL.LU R9, [R1+0x10] ;  /* 0x0000100001097983 */ /* 0x000ea80000300800 */
[----:B------:R-:W2:Y:S04]  /*1bac0*/  LDL.LU R10, [R1+0xc] ;  /* 0x00000c00010a7983 */ /* 0x000ea80000300800 */
[----:B-1----:R-:W2:Y:S04]  /*1bad0*/  LDL.LU R3, [R1+0x8] ;  /* 0x0000080001037983 */ /* 0x002ea80000300800 */
[----:B---3--:R-:W3:Y:S04]  /*1bae0*/  LDL.LU R4, [R1+0x4] ;  /* 0x0000040001047983 */ /* 0x008ee80000300800 */
[----:B----4-:R-:W4:Y:S04]  /*1baf0*/  LDL.LU R29, [R1] ;  /* 0x00000000011d7983 */ /* 0x010f280000300800 */
        /* <DEDUP_REMOVED lines=10> */
[----:B------:R0:W-:Y:S04]  /*1bba0*/  STS.U8 [R11+UR4+0x2340], R17 ;  /* 0x002340110b007988 */ /* 0x0001e80008000004 */
[----:B------:R-:W4:Y:S04]  /*1bbb0*/  LDL.LU R19, [R1+0x340] ;  /* 0x0003400001137983 */ /* 0x000f280000300800 */
[----:B------:R1:W-:Y:S04]  /*1bbc0*/  STS.U8 [R11+UR4+0x2740], R16 ;  /* 0x002740100b007988 */ /* 0x0003e80008000004 */
[----:B------:R1:W-:Y:S04]  /*1bbd0*/  STS.U8 [R11+UR4+0x2700], R18 ;  /* 0x002700120b007988 */ /* 0x0003e80008000004 */
        /* <DEDUP_REMOVED lines=8> */
[----:B--2---:R0:W-:Y:S04]  /*1bc60*/  STS.U8 [R11+UR4+0x2f40], R26 ;  /* 0x002f401a0b007988 */ /* 0x0041e80008000004 */
[----:B------:R1:W-:Y:S04]  /*1bc70*/  STS.U8 [R11+UR4+0x2f00], R0 ;  /* 0x002f00000b007988 */ /* 0x0003e80008000004 */
[----:B------:R2:W-:Y:S04]  /*1bc80*/  STS.U8 [R11+UR4+0x3300], R9 ;  /* 0x003300090b007988 */ /* 0x0005e80008000004 */
[----:B------:R2:W-:Y:S04]  /*1bc90*/  STS.U8 [R11+UR4+0x3340], R10 ;  /* 0x0033400a0b007988 */ /* 0x0005e80008000004 */
[----:B------:R2:W-:Y:S04]  /*1bca0*/  STS.U8 [R11+UR4+0x3740], R3 ;  /* 0x003740030b007988 */ /* 0x0005e80008000004 */
[----:B---3--:R3:W-:Y:S04]  /*1bcb0*/  STS.U8 [R11+UR4+0x3700], R4 ;  /* 0x003700040b007988 */ /* 0x0087e80008000004 */
[----:B0-----:R-:W4:Y:S04]  /*1bcc0*/  LDL.LU R26, [R1+0x120] ;  /* 0x00012000011a7983 */ /* 0x001f280000300800 */
[----:B-1----:R-:W4:Y:S04]  /*1bcd0*/  LDL.LU R0, [R1+0x11c] ;  /* 0x00011c0001007983 */ /* 0x002f280000300800 */
[----:B--2---:R-:W2:Y:S04]  /*1bce0*/  LDL.LU R9, [R1+0x24d0] ;  /* 0x0024d00001097983 */ /* 0x004ea80000300800 */
[----:B------:R-:W2:Y:S04]  /*1bcf0*/  LDL.LU R10, [R1+0x24cc] ;  /* 0x0024cc00010a7983 */ /* 0x000ea80000300800 */
[----:B------:R-:W2:Y:S04]  /*1bd00*/  LDL.LU R3, [R1+0x24c8] ;  /* 0x0024c80001037983 */ /* 0x000ea80000300800 */
[----:B---3--:R-:W3:Y:S04]  /*1bd10*/  LDL.LU R4, [R1+0x24c4] ;  /* 0x0024c40001047983 */ /* 0x008ee80000300800 */
[----:B----4-:R0:W-:Y:S04]  /*1bd20*/  STS.U8 [R11+UR4+0x3b00], R29 ;  /* 0x003b001d0b007988 */ /* 0x0101e80008000004 */
[----:B0-----:R-:W4:Y:S01]  /*1bd30*/  LDL.LU R29, [R1+0x24c0] ;  /* 0x0024c000011d7983 */ /* 0x001f220000300800 */
[----:B------:R-:W-:-:S03]  /*1bd40*/  LOP3.LUT R15, R15, 0x38, RZ, 0x3c, !PT ;  /* 0x000000380f0f7812 */ /* 0x000fc600078e3cff */
[----:B----4-:R-:W-:Y:S04]  /*1bd50*/  STS.U8 [R11+UR4+0x3b40], R29 ;  /* 0x003b401d0b007988 */ /* 0x010fe80008000004 */
[----:B---3--:R0:W-:Y:S04]  /*1bd60*/  STS.U8 [R11+UR4+0x3f40], R4 ;  /* 0x003f40040b007988 */ /* 0x0081e80008000004 */
[----:B0-----:R-:W3:Y:S04]  /*1bd70*/  LDL.LU R4, [R1+0x160] ;  /* 0x0001600001047983 */ /* 0x001ee80000300800 */
[----:B--2---:R0:W-:Y:S04]  /*1bd80*/  STS.U8 [R11+UR4+0x3f00], R3 ;  /* 0x003f00030b007988 */ /* 0x0041e80008000004 */
[----:B------:R1:W-:Y:S04]  /*1bd90*/  STS.U8 [R15+UR4+0x380], R12 ;  /* 0x0003800c0f007988 */ /* 0x0003e80008000004 */
[----:B------:R2:W-:Y:S04]  /*1bda0*/  STS.U8 [R15+UR4+0x3c0], R13 ;  /* 0x0003c00d0f007988 */ /* 0x0005e80008000004 */
[----:B------:R4:W-:Y:S04]  /*1bdb0*/  STS.U8 [R15+UR4+0x7c0], R27 ;  /* 0x0007c01b0f007988 */ /* 0x0009e80008000004 */
[----:B------:R4:W-:Y:S04]  /*1bdc0*/  STS.U8 [R15+UR4+0x780], R28 ;  /* 0x0007801c0f007988 */ /* 0x0009e80008000004 */
[----:B------:R4:W-:Y:S04]  /*1bdd0*/  STS.U8 [R15+UR4+0xb80], R2 ;  /* 0x000b80020f007988 */ /* 0x0009e80008000004 */
[----:B------:R4:W-:Y:S04]  /*1bde0*/  STS.U8 [R15+UR4+0xbc0], R14 ;  /* 0x000bc00e0f007988 */ /* 0x0009e80008000004 */
[----:B0-----:R-:W3:Y:S04]  /*1bdf0*/  LDL.LU R11, [R1+0x24bc] ;  /* 0x0024bc00010b7983 */ /* 0x001ee80000300800 */
[----:B-1----:R-:W3:Y:S04]  /*1be00*/  LDL.LU R12, [R1+0x24b8] ;  /* 0x0024b800010c7983 */ /* 0x002ee80000300800 */
[----:B--2---:R-:W2:Y:S04]  /*1be10*/  LDL.LU R13, [R1+0x24b4] ;  /* 0x0024b400010d7983 */ /* 0x004ea80000300800 */
[----:B----4-:R-:W4:Y:S04]  /*1be20*/  LDL.LU R27, [R1+0x24b0] ;  /* 0x0024b000011b7983 */ /* 0x010f280000300800 */
[----:B------:R-:W2:Y:S04]  /*1be30*/  LDL.LU R28, [R1+0x24ac] ;  /* 0x0024ac00011c7983 */ /* 0x000ea80000300800 */
[----:B------:R-:W4:Y:S04]  /*1be40*/  LDL.LU R2, [R1+0x24a8] ;  /* 0x0024a80001027983 */ /* 0x000f280000300800 */
[----:B------:R0:W-:Y:S04]  /*1be50*/  STS.U8 [R15+UR4+0xfc0], R25 ;  /* 0x000fc0190f007988 */ /* 0x0001e80008000004 */
[----:B------:R-:W2:Y:S04]  /*1be60*/  LDL.LU R14, [R1+0x24a4] ;  /* 0x0024a400010e7983 */ /* 0x000ea80000300800 */
[----:B------:R1:W-:Y:S04]  /*1be70*/  STS.U8 [R15+UR4+0xf80], R24 ;  /* 0x000f80180f007988 */ /* 0x0003e80008000004 */
[----:B------:R1:W-:Y:S04]  /*1be80*/  STS.U8 [R15+UR4+0x1380], R23 ;  /* 0x001380170f007988 */ /* 0x0003e80008000004 */
[----:B------:R1:W-:Y:S04]  /*1be90*/  STS.U8 [R15+UR4+0x13c0], R21 ;  /* 0x0013c0150f007988 */ /* 0x0003e80008000004 */
[----:B------:R1:W-:Y:S04]  /*1bea0*/  STS.U8 [R15+UR4+0x17c0], R19 ;  /* 0x0017c0130f007988 */ /* 0x0003e80008000004 */
[----:B------:R1:W-:Y:S04]  /*1beb0*/  STS.U8 [R15+UR4+0x1780], R17 ;  /* 0x001780110f007988 */ /* 0x0003e80008000004 */
[----:B0-----:R-:W4:Y:S04]  /*1bec0*/  LDL.LU R25, [R1+0x24a0] ;  /* 0x0024a00001197983 */ /* 0x001f280000300800 */
[----:B-1----:R-:W2:Y:S04]  /*1bed0*/  LDL.LU R24, [R1+0x249c] ;  /* 0x00249c0001187983 */ /* 0x002ea80000300800 */
[----:B------:R-:W4:Y:S04]  /*1bee0*/  LDL.LU R23, [R1+0x2498] ;  /* 0x0024980001177983 */ /* 0x000f280000300800 */
[----:B------:R0:W-:Y:S04]  /*1bef0*/  STS.U8 [R15+UR4+0x1b80], R16 ;  /* 0x001b80100f007988 */ /* 0x0001e80008000004 */
[----:B------:R-:W2:Y:S04]  /*1bf00*/  LDL.LU R21, [R1+0x2494] ;  /* 0x0024940001157983 */ /* 0x000ea80000300800 */
[----:B------:R-:W4:Y:S04]  /*1bf10*/  LDL.LU R19, [R1+0x2490] ;  /* 0x0024900001137983 */ /* 0x000f280000300800 */
[----:B------:R-:W2:Y:S04]  /*1bf20*/  LDL.LU R17, [R1+0x248c] ;  /* 0x00248c0001117983 */ /* 0x000ea80000300800 */
[----:B------:R1:W-:Y:S04]  /*1bf30*/  STS.U8 [R15+UR4+0x1bc0], R18 ;  /* 0x001bc0120f007988 */ /* 0x0003e80008000004 */
[----:B------:R1:W-:Y:S04]  /*1bf40*/  STS.U8 [R15+UR4+0x1fc0], R20 ;  /* 0x001fc0140f007988 */ /* 0x0003e80008000004 */
[----:B------:R1:W-:Y:S04]  /*1bf50*/  STS.U8 [R15+UR4+0x1f80], R22 ;  /* 0x001f80160f007988 */ /* 0x0003e80008000004 */
[----:B0-----:R-:W4:Y:S04]  /*1bf60*/  LDL.LU R16, [R1+0x2488] ;  /* 0x0024880001107983 */ /* 0x001f280000300800 */
[----:B-1----:R-:W2:Y:S04]  /*1bf70*/  LDL.LU R18, [R1+0x2484] ;  /* 0x0024840001127983 */ /* 0x002ea80000300800 */
[----:B------:R-:W4:Y:S04]  /*1bf80*/  LDL.LU R20, [R1+0x2480] ;  /* 0x0024800001147983 */ /* 0x000f280000300800 */
[----:B------:R-:W2:Y:S04]  /*1bf90*/  LDL.LU R22, [R1+0x247c] ;  /* 0x00247c0001167983 */ /* 0x000ea80000300800 */
[----:B---3--:R0:W-:Y:S04]  /*1bfa0*/  STS.U8 [R15+UR4+0x2380], R4 ;  /* 0x002380040f007988 */ /* 0x0081e80008000004 */
[----:B------:R1:W-:Y:S04]  /*1bfb0*/  STS.U8 [R15+UR4+0x23c0], R5 ;  /* 0x0023c0050f007988 */ /* 0x0003e80008000004 */
[----:B------:R3:W-:Y:S04]  /*1bfc0*/  STS.U8 [R15+UR4+0x27c0], R26 ;  /* 0x0027c01a0f007988 */ /* 0x0007e80008000004 */
[----:B------:R3:W-:Y:S04]  /*1bfd0*/  STS.U8 [R15+UR4+0x2780], R0 ;  /* 0x002780000f007988 */ /* 0x0007e80008000004 */
[----:B0-----:R-:W4:Y:S04]  /*1bfe0*/  LDL R4, [R1+0xb14] ;  /* 0x000b140001047983 */ /* 0x001f280000100800 */
[----:B-1----:R-:W4:Y:S04]  /*1bff0*/  LDL R5, [R1+0xb10] ;  /* 0x000b100001057983 */ /* 0x002f280000100800 */
[----:B---3--:R-:W3:Y:S04]  /*1c000*/  LDL.LU R26, [R1+0x2478] ;  /* 0x00247800011a7983 */ /* 0x008ee80000300800 */
[----:B------:R-:W2:Y:S04]  /*1c010*/  LDL.LU R0, [R1+0x2474] ;  /* 0x0024740001007983 */ /* 0x000ea80000300800 */
[----:B--2---:R0:W-:Y:S04]  /*1c020*/  STS.U8 [R15+UR4+0x2b80], R0 ;  /* 0x002b80000f007988 */ /* 0x0041e80008000004 */
[----:B0-----:R-:W2:Y:S04]  /*1c030*/  LDL.LU R0, [R1+0x2470] ;  /* 0x0024700001007983 */ /* 0x001ea80000300800 */
[----:B---3--:R-:W-:Y:S04]  /*1c040*/  STS.U8 [R15+UR4+0x2bc0], R26 ;  /* 0x002bc01a0f007988 */ /* 0x008fe80008000004 */
[----:B------:R-:W-:Y:S04]  /*1c050*/  STS.U8 [R15+UR4+0x2fc0], R22 ;  /* 0x002fc0160f007988 */ /* 0x000fe80008000004 */
        /* <DEDUP_REMOVED lines=9> */
[----:B0-----:R-:W3:Y:S01]  /*1c0f0*/  LDL.LU R15, [R1+0x246c] ;  /* 0x00246c00010f7983 */ /* 0x001ee20000300800 */
[----:B------:R-:W-:Y:S01]  /*1c100*/  BAR.SYNC.DEFER_BLOCKING 0x0 ;  /* 0x0000000000007b1d */ /* 0x000fe20000010000 */
[----:B--2---:R-:W-:-:S06]  /*1c110*/  PRMT R0, RZ, 0x7610, R0 ;  /* 0x00007610ff007816 */ /* 0x004fcc0000000000 */
[----:B------:R-:W2:Y:S04]  /*1c120*/  @!P1 LDG.E.U8 R0, desc[UR32][R4.64] ;  /* 0x0000002004009981 */ /* 0x000ea8000c1e1100 */
[----:B--2---:R0:W-:Y:S04]  /*1c130*/  STL [R1+0x1cc], R0 ;  /* 0x0001cc0001007387 */ /* 0x0041e80000100800 */
[----:B0-----:R-:W2:Y:S04]  /*1c140*/  LDL.LU R0, [R1+0x2468] ;  /* 0x0024680001007983 */ /* 0x001ea80000300800 */
[----:B------:R-:W4:Y:S04]  /*1c150*/  LDL R4, [R1+0xb18] ;  /* 0x000b180001047983 */ /* 0x000f280000100800 */
[----:B------:R-:W4:Y:S01]  /*1c160*/  LDL R5, [R1+0xb1c] ;  /* 0x000b1c0001057983 */ /* 0x000f220000100800 */
[----:B------:R-:W-:-:S02]  /*1c170*/  PRMT R2, RZ, 0x7610, R2 ;  /* 0x00007610ff027816 */ /* 0x000fc40000000002 */
[----:B----4-:R-:W-:-:S04]  /*1c180*/  @!P0 LOP3.LUT R5, R5, R4, RZ, 0x3c, !PT ;  /* 0x0000000405058212 */ /* 0x010fc800078e3cff */
[----:B------:R-:W-:-:S04]  /*1c190*/  @!P0 LOP3.LUT R4, R5, R4, RZ, 0x3c, !PT ;  /* 0x0000000405048212 */ /* 0x000fc800078e3cff */
[----:B------:R-:W-:-:S05]  /*1c1a0*/  @!P0 LOP3.LUT R5, R5, R4, RZ, 0x3c, !PT ;  /* 0x0000000405058212 */ /* 0x000fca00078e3cff */
[----:B------:R0:W4:Y:S04]  /*1c1b0*/  @!P0 LDG.E.U8 R2, desc[UR32][R4.64] ;  /* 0x0000002004028981 */ /* 0x000128000c1e1100 */
[----:B------:R-:W0:Y:S04]  /*1c1c0*/  LDL R4, [R1+0x77c] ;  /* 0x00077c0001047983 */ /* 0x000e280000100800 */
[----:B------:R-:W0:Y:S01]  /*1c1d0*/  LDL R5, [R1+0xafc] ;  /* 0x000afc0001057983 */ /* 0x000e220000100800 */
[----:B--2---:R-:W-:Y:S02]  /*1c1e0*/  PRMT R0, RZ, 0x7610, R0 ;  /* 0x00007610ff007816 */ /* 0x004fe40000000000 */
[----:B0-----:R-:W-:-:S04]  /*1c1f0*/  @!P0 LOP3.LUT R5, R5, R4, RZ, 0x3c, !PT ;  /* 0x0000000405058212 */ /* 0x001fc800078e3cff */
[----:B------:R-:W-:-:S04]  /*1c200*/  @!P0 LOP3.LUT R4, R5, R4, RZ, 0x3c, !PT ;  /* 0x0000000405048212 */ /* 0x000fc800078e3cff */
[----:B------:R-:W-:-:S05]  /*1c210*/  @!P0 LOP3.LUT R5, R5, R4, RZ, 0x3c, !PT ;  /* 0x0000000405058212 */ /* 0x000fca00078e3cff */
[----:B------:R-:W2:Y:S04]  /*1c220*/  @!P0 LDG.E.U8 R0, desc[UR32][R4.64] ;  /* 0x0000002004008981 */ /* 0x000ea8000c1e1100 */
[----:B----4-:R-:W-:Y:S04]  /*1c230*/  STL [R1+0x2288], R2 ;  /* 0x0022880201007387 */ /* 0x010fe80000100800 */
[----:B--2---:R0:W-:Y:S04]  /*1c240*/  STL [R1+0x1c8], R0 ;  /* 0x0001c80001007387 */ /* 0x0041e80000100800 */
[----:B0-----:R-:W2:Y:S04]  /*1c250*/  LDL.LU R0, [R1+0x2464] ;  /* 0x0024640001007983 */ /* 0x001ea80000300800 */
[----:B------:R-:W4:Y:S04]  /*1c260*/  LDL R4, [R1+0xae8] ;  /* 0x000ae80001047983 */ /* 0x000f280000100800 */
[----:B------:R-:W4:Y:S01]  /*1c270*/  LDL R5, [R1+0xb0c] ;  /* 0x000b0c0001057983 */ /* 0x000f220000100800 */
[----:B---3--:R-:W-:-:S02]  /*1c280*/  PRMT R15, RZ, 0x7610, R15 ;  /* 0x00007610ff0f7816 */ /* 0x008fc4000000000f */
[----:B----4-:R-:W-:-:S04]  /*1c290*/  @!P1 LOP3.LUT R5, R5, R4, RZ, 0x3c, !PT ;  /* 0x0000000405059212 */ /* 0x010fc800078e3cff */
[----:B------:R-:W-:-:S04]  /*1c2a0*/  @!P1 LOP3.LUT R4, R5, R4, RZ, 0x3c, !PT ;  /* 0x0000000405049212 */ /* 0x000fc800078e3cff */
[----:B------:R-:W-:-:S05]  /*1c2b0*/  @!P1 LOP3.LUT R5, R5, R4, RZ, 0x3c, !PT ;  /* 0x0000000405059212 */ /* 0x000fca00078e3cff */
[----:B------:R-:W3:Y:S04]  /*1c2c0*/  @!P1 LDG.E.U8 R15, desc[UR32][R4.64] ;  /* 0x00000020040f9981 */ /* 0x000ee8000c1e1100 */
[----:B---3--:R0:W-:Y:S04]  /*1c2d0*/  STL [R1+0x1c4], R15 ;  /* 0x0001c40f01007387 */ /* 0x0081e80000100800 */
[----:B0-----:R-:W3:Y:S04]  /*1c2e0*/  LDL.LU R15, [R1+0x2460] ;  /* 0x00246000010f7983 */ /* 0x001ee80000300800 */
[----:B------:R-:W4:Y:S04]  /*1c2f0*/  LDL R4, [R1+0xaf8] ;  /* 0x000af80001047983 */ /* 0x000f280000100800 */
[----:B------:R-:W4:Y:S01]  /*1c300*/  LDL R5, [R1+0xee8] ;  /* 0x000ee80001057983 */ /* 0x000f220000100800 */
[----:B--2---:R-:W-:-:S02]  /*1c310*/  PRMT R0, RZ, 0x7610, R0 ;  /* 0x00007610ff007816 */ /* 0x004fc40000000000 */
[----:B----4-:R-:W-:-:S04]  /*1c320*/  @!P0 LOP3.LUT R5, R5, R4, RZ, 0x3c, !PT ;  /* 0x0000000405058212 */ /* 0x010fc800078e3cff */
[----:B------:R-:W-:-:S04]  /*1c330*/  @!P0 LOP3.LUT R4, R5, R4, RZ, 0x3c, !PT ;  /* 0x0000000405048212 */ /* 0x000fc800078e3cff */
[----:B------:R-:W-:-:S05]  /*1c340*/  @!P0 LOP3.LUT R5, R5, R4, RZ, 0x3c, !PT ;  /* 0x0000000405058212 */ /* 0x000fca00078e3cff */
[----:B------:R-:W2:Y:S04]  /*1c350*/  @!P0 LDG.E.U8 R0, desc[UR32][R4.64] ;  /* 0x0000002004008981 */ /* 0x000ea8000c1e1100 */
        /* <DEDUP_REMOVED lines=674> */
[----:B------:R0:W3:Y:S04]  /*1ed80*/  @!P1 LDG.E.U8 R15, desc[UR32][R4.64] ;  /* 0x00000020040f9981 */ /* 0x0000e8000c1e1100 */
[----:B------:R-:W0:Y:S04]  /*1ed90*/  LDL R4, [R1+0xc98] ;  /* 0x000c980001047983 */ /* 0x000e280000100800 */
[----:B------:R-:W0:Y:S01]  /*1eda0*/  LDL R5, [R1+0xc9c] ;  /* 0x000c9c0001057983 */ /* 0x000e220000100800 */
[----:B------:R-:W-:Y:S02]  /*1edb0*/  PRMT R14, RZ, 0x7610, R14 ;  /* 0x00007610ff0e7816 */ /* 0x000fe4000000000e */
[----:B0-----:R-:W-:-:S04]  /*1edc0*/  @!P0 LOP3.LUT R5, R5, R4, RZ, 0x3c, !PT ;  /* 0x0000000405058212 */ /* 0x001fc800078e3cff */
[----:B------:R-:W-:-:S04]  /*1edd0*/  @!P0 LOP3.LUT R4, R5, R4, RZ, 0x3c, !PT ;  /* 0x0000000405048212 */ /* 0x000fc800078e3cff */
[----:B------:R-:W-:-:S05]  /*1ede0*/  @!P0 LOP3.LUT R5, R5, R4, RZ, 0x3c, !PT ;  /* 0x0000000405058212 */ /* 0x000fca00078e3cff */
[----:B------:R-:W4:Y:S04]  /*1edf0*/  @!P0 LDG.E.U8 R14, desc[UR32][R4.64] ;  /* 0x00000020040e8981 */ /* 0x000f28000c1e1100 */
[----:B---3--:R0:W-:Y:S04]  /*1ee00*/  STL [R1+0x64], R15 ;  /* 0x0000640f01007387 */ /* 0x0081e80000100800 */
[----:B0-----:R-:W3:Y:S04]  /*1ee10*/  LDL R15, [R1+0xc74] ;  /* 0x000c7400010f7983 */ /* 0x001ee80000100800 */
[----:B----4-:R0:W-:Y:S04]  /*1ee20*/  STL [R1+0x60], R14 ;  /* 0x0000600e01007387 */ /* 0x0101e80000100800 */
[----:B0-----:R-:W4:Y:S04]  /*1ee30*/  LDL.LU R14, [R1+0x2330] ;  /* 0x00233000010e7983 */ /* 0x001f280000300800 */
[----:B------:R-:W3:Y:S04]  /*1ee40*/  LDL R4, [R1+0xc90] ;  /* 0x000c900001047983 */ /* 0x000ee80000100800 */
[----:B------:R-:W3:Y:S01]  /*1ee50*/  LDL R5, [R1+0xc94] ;  /* 0x000c940001057983 */ /* 0x000ee20000100800 */
[----:B--2---:R-:W-:-:S02]  /*1ee60*/  PRMT R0, RZ, 0x7610, R0 ;  /* 0x00007610ff007816 */ /* 0x004fc40000000000 */
[----:B---3--:R-:W-:-:S04]  /*1ee70*/  @!P1 LOP3.LUT R5, R5, R4, RZ, 0x3c, !PT ;  /* 0x0000000405059212 */ /* 0x008fc800078e3cff */
[----:B------:R-:W-:-:S04]  /*1ee80*/  @!P1 LOP3.LUT R4, R5, R4, RZ, 0x3c, !PT ;  /* 0x0000000405049212 */ /* 0x000fc800078e3cff */
[----:B------:R-:W-:-:S05]  /*1ee90*/  @!P1 LOP3.LUT R5, R5, R4, RZ, 0x3c, !PT ;  /* 0x0000000405059212 */ /* 0x000fca00078e3cff */
[----:B------:R-:W2:Y:S04]  /*1eea0*/  @!P1 LDG.E.U8 R0, desc[UR32][R4.64] ;  /* 0x0000002004009981 */ /* 0x000ea8000c1e1100 */
[----:B--2---:R0:W-:Y:S04]  /*1eeb0*/  STL [R1+0x5c], R0 ;  /* 0x00005c0001007387 */ /* 0x0041e80000100800 */
[----:B0-----:R-:W2:Y:S04]  /*1eec0*/  LDL.LU R0, [R1+0x232c] ;  /* 0x00232c0001007983 */ /* 0x001ea80000300800 */
[----:B------:R-:W3:Y:S04]  /*1eed0*/  LDL R4, [R1+0xc88] ;  /* 0x000c880001047983 */ /* 0x000ee80000100800 */
[----:B------:R-:W3:Y:S01]  /*1eee0*/  LDL R5, [R1+0xc8c] ;  /* 0x000c8c0001057983 */ /* 0x000ee20000100800 */
[----:B----4-:R-:W-:-:S02]  /*1eef0*/  PRMT R14, RZ, 0x7610, R14 ;  /* 0x00007610ff0e7816 */ /* 0x010fc4000000000e */
[----:B---3--:R-:W-:-:S04]  /*1ef00*/  @!P0 LOP3.LUT R5, R5, R4, RZ, 0x3c, !PT ;  /* 0x0000000405058212 */ /* 0x008fc800078e3cff */
        /* <DEDUP_REMOVED lines=20> */
[----:B------:R-:W3:Y:S01]  /*1f050*/  @!P0 LDG.E.U8 R14, desc[UR32][R4.64] ;  /* 0x00000020040e8981 */ /* 0x000ee2000c1e1100 */
[----:B--2---:R-:W-:-:S03]  /*1f060*/  PRMT R0, RZ, 0x7610, R0 ;  /* 0x00007610ff007816 */ /* 0x004fc60000000000 */
[----:B---3--:R0:W-:Y:S04]  /*1f070*/  STL [R1+0x48], R14 ;  /* 0x0000480e01007387 */ /* 0x0081e80000100800 */
[----:B0-----:R-:W2:Y:S04]  /*1f080*/  LDL.LU R14, [R1+0x2320] ;  /* 0x00232000010e7983 */ /* 0x001ea80000300800 */
[----:B------:R-:W3:Y:S01]  /*1f090*/  LDL R5, [R1+0xc70] ;  /* 0x000c700001057983 */ /* 0x000ee20000100800 */
[----:B------:R-:W-:-:S03]  /*1f0a0*/  @!P1 IMAD.MOV.U32 R4, RZ, RZ, R15 ;  /* 0x000000ffff049224 */ /* 0x000fc600078e000f */
[----:B------:R-:W4:Y:S04]  /*1f0b0*/  LDL R15, [R1+0xc4c] ;  /* 0x000c4c00010f7983 */ /* 0x000f280000100800 */
[----:B---3--:R-:W3:Y:S04]  /*1f0c0*/  @!P1 LDG.E.U8 R0, desc[UR32][R4.64] ;  /* 0x0000002004009981 */ /* 0x008ee8000c1e1100 */
        /* <DEDUP_REMOVED lines=8> */
[----:B------:R0:W2:Y:S04]  /*1f150*/  @!P0 LDG.E.U8 R14, desc[UR32][R4.64] ;  /* 0x00000020040e8981 */ /* 0x0000a8000c1e1100 */
[----:B------:R-:W0:Y:S04]  /*1f160*/  LDL R4, [R1+0xc60] ;  /* 0x000c600001047983 */ /* 0x000e280000100800 */
[----:B------:R-:W0:Y:S01]  /*1f170*/  LDL R5, [R1+0xc64] ;  /* 0x000c640001057983 */ /* 0x000e220000100800 */
[----:B------:R-:W-:Y:S02]  /*1f180*/  PRMT R8, RZ, 0x7610, R8 ;  /* 0x00007610ff087816 */ /* 0x000fe40000000008 */
[----:B0-----:R-:W-:-:S04]  /*1f190*/  @!P1 LOP3.LUT R5, R5, R4, RZ, 0x3c, !PT ;  /* 0x0000000405059212 */ /* 0x001fc800078e3cff */
[----:B------:R-:W-:-:S04]  /*1f1a0*/  @!P1 LOP3.LUT R4, R5, R4, RZ, 0x3c, !PT ;  /* 0x0000000405049212 */ /* 0x000fc800078e3cff */
[----:B------:R-:W-:Y:S01]  /*1f1b0*/  @!P1 LOP3.LUT R5, R5, R4, RZ, 0x3c, !PT ;  /* 0x0000000405059212 */ /* 0x000fe200078e3cff */
[----:B--2---:R0:W-:Y:S04]  /*1f1c0*/  STL [R1+0x40], R14 ;  /* 0x0000400e01007387 */ /* 0x0041e80000100800 */
[----:B------:R1:W2:Y:S01]  /*1f1d0*/  @!P1 LDG.E.U8 R8, desc[UR32][R4.64] ;  /* 0x0000002004089981 */ /* 0x0002a2000c1e1100 */
[----:B------:R-:W-:-:S03]  /*1f1e0*/  PRMT R28, RZ, 0x7610, R28 ;  /* 0x00007610ff1c7816 */ /* 0x000fc6000000001c */
[----:B0-----:R-:W4:Y:S04]  /*1f1f0*/  LDL R14, [R1+0xc44] ;  /* 0x000c4400010e7983 */ /* 0x001f280000100800 */
[----:B------:R-:W1:Y:S04]  /*1f200*/  LDL R4, [R1+0xc58] ;  /* 0x000c580001047983 */ /* 0x000e680000100800 */
[----:B------:R-:W1:Y:S02]  /*1f210*/  LDL R5, [R1+0xc5c] ;  /* 0x000c5c0001057983 */ /* 0x000e640000100800 */
[----:B-1----:R-:W-:-:S04]  /*1f220*/  @!P0 LOP3.LUT R5, R5, R4, RZ, 0x3c, !PT ;  /* 0x0000000405058212 */ /* 0x002fc800078e3cff */
[----:B------:R-:W-:-:S04]  /*1f230*/  @!P0 LOP3.LUT R4, R5, R4, RZ, 0x3c, !PT ;  /* 0x0000000405048212 */ /* 0x000fc800078e3cff */
[----:B------:R-:W-:-:S05]  /*1f240*/  @!P0 LOP3.LUT R5, R5, R4, RZ, 0x3c, !PT ;  /* 0x0000000405058212 */ /* 0x000fca00078e3cff */
[----:B------:R-:W3:Y:S04]  /*1f250*/  @!P0 LDG.E.U8 R28, desc[UR32][R4.64] ;  /* 0x00000020041c8981 */ /* 0x000ee8000c1e1100 */
[----:B--2---:R0:W-:Y:S04]  /*1f260*/  STL [R1+0x3c], R8 ;  /* 0x00003c0801007387 */ /* 0x0041e80000100800 */
[----:B0-----:R-:W2:Y:S04]  /*1f270*/  LDL R8, [R1+0xc3c] ;  /* 0x000c3c0001087983 */ /* 0x001ea80000100800 */
[----:B---3--:R0:W-:Y:S04]  /*1f280*/  STL [R1+0x38], R28 ;  /* 0x0000381c01007387 */ /* 0x0081e80000100800 */
[----:B0-----:R-:W3:Y:S04]  /*1f290*/  LDL.LU R28, [R1+0x2318] ;  /* 0x00231800011c7983 */ /* 0x001ee80000300800 */
[----:B------:R-:W4:Y:S04]  /*1f2a0*/  LDL R4, [R1+0xc50] ;  /* 0x000c500001047983 */ /* 0x000f280000100800 */
[----:B------:R-:W4:Y:S01]  /*1f2b0*/  LDL R5, [R1+0xc54] ;  /* 0x000c540001057983 */ /* 0x000f220000100800 */
[----:B------:R-:W-:-:S02]  /*1f2c0*/  PRMT R0, RZ, 0x7610, R0 ;  /* 0x00007610ff007816 */ /* 0x000fc40000000000 */
[----:B----4-:R-:W-:-:S04]  /*1f2d0*/  @!P1 LOP3.LUT R5, R5, R4, RZ, 0x3c, !PT ;  /* 0x0000000405059212 */ /* 0x010fc800078e3cff */
[----:B------:R-:W-:-:S04]  /*1f2e0*/  @!P1 LOP3.LUT R4, R5, R4, RZ, 0x3c, !PT ;  /* 0x0000000405049212 */ /* 0x000fc800078e3cff */
[----:B------:R-:W-:-:S05]  /*1f2f0*/  @!P1 LOP3.LUT R5, R5, R4, RZ, 0x3c, !PT ;  /* 0x0000000405059212 */ /* 0x000fca00078e3cff */
[----:B------:R-:W4:Y:S01]  /*1f300*/  @!P1 LDG.E.U8 R0, desc[UR32][R4.64] ;  /* 0x0000002004009981 */ /* 0x000f22000c1e1100 */
[----:B------:R-:W-:-:S03]  /*1f310*/  PRMT R10, RZ, 0x7610, R10 ;  /* 0x00007610ff0a7816 */ /* 0x000fc6000000000a */
[----:B----4-:R0:W-:Y:S04]  /*1f320*/  STL [R1+0x34], R0 ;  /* 0x0000340001007387 */ /* 0x0101e80000100800 */
[----:B0-----:R-:W4:Y:S04]  /*1f330*/  LDL.LU R0, [R1+0x2314] ;  /* 0x0023140001007983 */ /* 0x001f280000300800 */
[----:B------:R-:W2:Y:S01]  /*1f340*/  LDL R5, [R1+0xc48] ;  /* 0x000c480001057983 */ /* 0x000ea20000100800 */
[----:B------:R-:W-:Y:S01]  /*1f350*/  @!P0 IMAD.MOV.U32 R4, RZ, RZ, R15 ;  /* 0x000000ffff048224 */ /* 0x000fe200078e000f */
[----:B------:R-:W-:-:S02]  /*1f360*/  PRMT R12, RZ, 0x7610, R12 ;  /* 0x00007610ff0c7816 */ /* 0x000fc4000000000c */
[----:B------:R-:W4:Y:S04]  /*1f370*/  LDL R15, [R1+0xc20] ;  /* 0x000c2000010f7983 */ /* 0x000f280000100800 */
[----:B--2---:R0:W2:Y:S04]  /*1f380*/  @!P0 LDG.E.U8 R10, desc[UR32][R4.64] ;  /* 0x00000020040a8981 */ /* 0x0040a8000c1e1100 */
[----:B------:R-:W3:Y:S01]  /*1f390*/  LDL R5, [R1+0xc40] ;  /* 0x000c400001057983 */ /* 0x000ee20000100800 */
[----:B0-----:R-:W-:-:S03]  /*1f3a0*/  @!P1 IMAD.MOV.U32 R4, RZ, RZ, R14 ;  /* 0x000000ffff049224 */ /* 0x001fc600078e000e */
[----:B--2---:R0:W-:Y:S01]  /*1f3b0*/  STL [R1+0x30], R10 ;  /* 0x0000300a01007387 */ /* 0x0041e20000100800 */
[----:B------:R-:W-:-:S03]  /*1f3c0*/  PRMT R6, RZ, 0x7610, R6 ;  /* 0x00007610ff067816 */ /* 0x000fc60000000006 */
[----:B------:R-:W2:Y:S04]  /*1f3d0*/  LDL R14, [R1+0xc18] ;  /* 0x000c1800010e7983 */ /* 0x000ea80000100800 */
[----:B---3--:R1:W3:Y:S04]  /*1f3e0*/  @!P1 LDG.E.U8 R12, desc[UR32][R4.64] ;  /* 0x00000020040c9981 */ /* 0x0082e8000c1e1100 */
[----:B0-----:R-:W2:Y:S04]  /*1f3f0*/  LDL R10, [R1+0xc24] ;  /* 0x000c2400010a7983 */ /* 0x001ea80000100800 */
[----:B------:R-:W4:Y:S01]  /*1f400*/  LDL R5, [R1+0xc38] ;  /* 0x000c380001057983 */ /* 0x000f220000100800 */
[----:B-1----:R-:W-:-:S03]  /*1f410*/  @!P0 IMAD.MOV.U32 R4, RZ, RZ, R8 ;  /* 0x000000ffff048224 */ /* 0x002fc600078e0008 */
[----:B---3--:R0:W-:Y:S01]  /*1f420*/  STL [R1+0x2c], R12 ;  /* 0x00002c0c01007387 */ /* 0x0081e20000100800 */
[----:B------:R-:W-:-:S03]  /*1f430*/  PRMT R28, RZ, 0x7610, R28 ;  /* 0x00007610ff1c7816 */ /* 0x000fc6000000001c */
[----:B------:R-:W3:Y:S04]  /*1f440*/  LDL R8, [R1+0xc10] ;  /* 0x000c100001087983 */ /* 0x000ee80000100800 */
[----:B----4-:R1:W4:Y:S04]  /*1f450*/  @!P0 LDG.E.U8 R6, desc[UR32][R4.64] ;  /* 0x0000002004068981 */ /* 0x010328000c1e1100 */
[----:B0-----:R-:W3:Y:S04]  /*1f460*/  LDL R12, [R1+0xc1c] ;  /* 0x000c1c00010c7983 */ /* 0x001ee80000100800 */
[----:B------:R-:W1:Y:S04]  /*1f470*/  LDL R4, [R1+0xc30] ;  /* 0x000c300001047983 */ /* 0x000e680000100800 */
[----:B------:R-:W1:Y:S02]  /*1f480*/  LDL R5, [R1+0xc34] ;  /* 0x000c340001057983 */ /* 0x000e640000100800 */
[----:B-1----:R-:W-:-:S04]  /*1f490*/  @!P1 LOP3.LUT R5, R5, R4, RZ, 0x3c, !PT ;  /* 0x0000000405059212 */ /* 0x002fc800078e3cff */
[----:B------:R-:W-:-:S04]  /*1f4a0*/  @!P1 LOP3.LUT R4, R5, R4, RZ, 0x3c, !PT ;  /* 0x0000000405049212 */ /* 0x000fc800078e3cff */
[----:B------:R-:W-:-:S05]  /*1f4b0*/  @!P1 LOP3.LUT R5, R5, R4, RZ, 0x3c, !PT ;  /* 0x0000000405059212 */ /* 0x000fca00078e3cff */
[----:B------:R-:W2:Y:S04]  /*1f4c0*/  @!P1 LDG.E.U8 R28, desc[UR32][R4.64] ;  /* 0x00000020041c9981 */ /* 0x000ea8000c1e1100 */
[----:B----4-:R0:W-:Y:S04]  /*1f4d0*/  STL [R1+0x28], R6 ;  /* 0x0000280601007387 */ /* 0x0101e80000100800 */
[----:B0-----:R-:W4:Y:S04]  /*1f4e0*/  LDL R6, [R1+0xc14] ;  /* 0x000c140001067983 */ /* 0x001f280000100800 */
[----:B--2---:R0:W-:Y:S04]  /*1f4f0*/  STL [R1+0x24], R28 ;  /* 0x0000241c01007387 */ /* 0x0041e80000100800 */
[----:B0-----:R-:W2:Y:S04]  /*1f500*/  LDL.LU R28, [R1+0x2310] ;  /* 0x00231000011c7983 */ /* 0x001ea80000300800 */
[----:B------:R-:W3:Y:S04]  /*1f510*/  LDL R4, [R1+0xc28] ;  /* 0x000c280001047983 */ /* 0x000ee80000100800 */
[----:B------:R-:W3:Y:S01]  /*1f520*/  LDL R5, [R1+0xc2c] ;  /* 0x000c2c0001057983 */ /* 0x000ee20000100800 */
[----:B------:R-:W-:-:S02]  /*1f530*/  PRMT R0, RZ, 0x7610, R0 ;  /* 0x00007610ff007816 */ /* 0x000fc40000000000 */
[----:B------:R-:W-:Y:S02]  /*1f540*/  PRMT R7, RZ, 0x7610, R7 ;  /* 0x00007610ff077816 */ /* 0x000fe40000000007 */
[----:B------:R-:W-:Y:S02]  /*1f550*/  PRMT R9, RZ, 0x7610, R9 ;  /* 0x00007610ff097816 */ /* 0x000fe40000000009 */
[----:B---3--:R-:W-:-:S04]  /*1f560*/  @!P0 LOP3.LUT R5, R5, R4, RZ, 0x3c, !PT ;  /* 0x0000000405058212 */ /* 0x008fc800078e3cff */
[----:B------:R-:W-:-:S04]  /*1f570*/  @!P0 LOP3.LUT R4, R5, R4, RZ, 0x3c, !PT ;  /* 0x0000000405048212 */ /* 0x000fc800078e3cff */
[----:B------:R-:W-:-:S05]  /*1f580*/  @!P0 LOP3.LUT R5, R5, R4, RZ, 0x3c, !PT ;  /* 0x0000000405058212 */ /* 0x000fca00078e3cff */
[----:B------:R0:W3:Y:S02]  /*1f590*/  @!P0 LDG.E.U8 R0, desc[UR32][R4.64] ;  /* 0x0000002004008981 */ /* 0x0000e4000c1e1100 */
[----:B0-----:R-:W-:Y:S02]  /*1f5a0*/  @!P1 IMAD.MOV.U32 R4, RZ, RZ, R10 ;  /* 0x000000ffff049224 */ /* 0x001fe400078e000a */
[----:B------:R-:W-:-:S05]  /*1f5b0*/  @!P1 IMAD.MOV.U32 R5, RZ, RZ, R15 ;  /* 0x000000ffff059224 */ /* 0x000fca00078e000f */
[----:B------:R0:W2:Y:S02]  /*1f5c0*/  @!P1 LDG.E.U8 R7, desc[UR32][R4.64] ;  /* 0x0000002004079981 */ /* 0x0000a4000c1e1100 */
[----:B0-----:R-:W-:Y:S02]  /*1f5d0*/  @!P0 IMAD.MOV.U32 R4, RZ, RZ, R12 ;  /* 0x000000ffff048224 */ /* 0x001fe400078e000c */
[----:B------:R-:W-:-:S05]  /*1f5e0*/  @!P0 IMAD.MOV.U32 R5, RZ, RZ, R14 ;  /* 0x000000ffff058224 */ /* 0x000fca00078e000e */
[----:B------:R4:W2:Y:S01]  /*1f5f0*/  @!P0 LDG.E.U8 R9, desc[UR32][R4.64] ;  /* 0x0000002004098981 */ /* 0x0008a2000c1e1100 */
[----:B------:R-:W-:Y:S01]  /*1f600*/  PRMT R2, RZ, 0x7610, R2 ;  /* 0x00007610ff027816 */ /* 0x000fe20000000002 */
[----:B----4-:R-:W-:Y:S02]  /*1f610*/  @!P1 IMAD.MOV.U32 R4, RZ, RZ, R6 ;  /* 0x000000ffff049224 */ /* 0x010fe400078e0006 */
[----:B------:R-:W-:-:S05]  /*1f620*/  @!P1 IMAD.MOV.U32 R5, RZ, RZ, R8 ;  /* 0x000000ffff059224 */ /* 0x000fca00078e0008 */
[----:B------:R0:W4:Y:S04]  /*1f630*/  @!P1 LDG.E.U8 R2, desc[UR32][R4.64] ;  /* 0x0000002004029981 */ /* 0x000128000c1e1100 */
[----:B---3--:R1:W-:Y:S04]  /*1f640*/  STL [R1+0x20], R0 ;  /* 0x0000200001007387 */ /* 0x0083e80000100800 */
[----:B-1----:R-:W3:Y:S04]  /*1f650*/  LDL.LU R0, [R1+0x230c] ;  /* 0x00230c0001007983 */ /* 0x002ee80000300800 */
[----:B------:R-:W4:Y:S04]  /*1f660*/  LDL R10, [R1+0xc00] ;  /* 0x000c0000010a7983 */ /* 0x000f280000100800 */
[----:B--2---:R1:W-:Y:S04]  /*1f670*/  STL [R1+0x1c], R7 ;  /* 0x00001c0701007387 */ /* 0x0043e80000100800 */
[----:B------:R-:W2:Y:S04]  /*1f680*/  LDL R15, [R1+0xbf8] ;  /* 0x000bf800010f7983 */ /* 0x000ea80000100800 */
[----:B------:R-:W2:Y:S04]  /*1f690*/  LDL R14, [R1+0xbfc] ;  /* 0x000bfc00010e7983 */ /* 0x000ea80000100800 */
[----:B------:R-:W2:Y:S04]  /*1f6a0*/  LDL R12, [R1+0xbf0] ;  /* 0x000bf000010c7983 */ /* 0x000ea80000100800 */
[----:B------:R-:W2:Y:S04]  /*1f6b0*/  LDL R6, [R1+0xbf4] ;  /* 0x000bf40001067983 */ /* 0x000ea80000100800 */
[----:B-1----:R-:W2:Y:S04]  /*1f6c0*/  LDL R7, [R1+0xc04] ;  /* 0x000c040001077983 */ /* 0x002ea80000100800 */
[----:B------:R1:W-:Y:S04]  /*1f6d0*/  STL [R1+0x18], R9 ;  /* 0x0000180901007387 */ /* 0x0003e80000100800 */
[----:B------:R-:W0:Y:S04]  /*1f6e0*/  LDL R4, [R1+0xc08] ;  /* 0x000c080001047983 */ /* 0x000e280000100800 */
[----:B------:R-:W0:Y:S01]  /*1f6f0*/  LDL R5, [R1+0xc0c] ;  /* 0x000c0c0001057983 */ /* 0x000e220000100800 */
[----:B------:R-:W-:-:S03]  /*1f700*/  PRMT R28, RZ, 0x7610, R28 ;  /* 0x00007610ff1c7816 */ /* 0x000fc6000000001c */
[----:B------:R-:W2:Y:S04]  /*1f710*/  LDL R8, [R1+0xbec] ;  /* 0x000bec0001087983 */ /* 0x000ea80000100800 */
[----:B-1----:R-:W2:Y:S01]  /*1f720*/  LDL R9, [R1+0xbe8] ;  /* 0x000be80001097983 */ /* 0x002ea20000100800 */
[----:B0-----:R-:W-:-:S04]  /*1f730*/  @!P0 LOP3.LUT R5, R5, R4, RZ, 0x3c, !PT ;  /* 0x0000000405058212 */ /* 0x001fc800078e3cff */
[----:B------:R-:W-:-:S04]  /*1f740*/  @!P0 LOP3.LUT R4, R5, R4, RZ, 0x3c, !PT ;  /* 0x0000000405048212 */ /* 0x000fc800078e3cff */
[----:B------:R-:W-:-:S05]  /*1f750*/  @!P0 LOP3.LUT R5, R5, R4, RZ, 0x3c, !PT ;  /* 0x0000000405058212 */ /* 0x000fca00078e3cff */
[----:B------:R2:W2:Y:S01]  /*1f760*/  @!P0 LDG.E.U8 R28, desc[UR32][R4.64] ;  /* 0x00000020041c8981 */ /* 0x0004a2000c1e1100 */
[----:B---3--:R-:W-:-:S03]  /*1f770*/  PRMT R0, RZ, 0x7610, R0 ;  /* 0x00007610ff007816 */ /* 0x008fc60000000000 */
[----:B----4-:R-:W-:Y:S01]  /*1f780*/  STL [R1+0x228c], R2 ;  /* 0x00228c0201007387 */ /* 0x010fe20000100800 */
[----:B------:R-:W-:Y:S01]  /*1f790*/  PRMT R13, RZ, 0x7610, R13 ;  /* 0x00007610ff0d7816 */ /* 0x000fe2000000000d */
[----:B--2---:R-:W-:Y:S02]  /*1f7a0*/  @!P1 IMAD.MOV.U32 R4, RZ, RZ, R7 ;  /* 0x000000ffff049224 */ /* 0x004fe400078e0007 */
[----:B------:R-:W-:-:S05]  /*1f7b0*/  @!P1 IMAD.MOV.U32 R5, RZ, RZ, R10 ;  /* 0x000000ffff059224 */ /* 0x000fca00078e000a */
[----:B------:R0:W2:Y:S02]  /*1f7c0*/  @!P1 LDG.E.U8 R0, desc[UR32][R4.64] ;  /* 0x0000002004009981 */ /* 0x0000a4000c1e1100 */
[----:B0-----:R-:W-:Y:S02]  /*1f7d0*/  @!P0 IMAD.MOV.U32 R4, RZ, RZ, R14 ;  /* 0x000000ffff048224 */ /* 0x001fe400078e000e */
[----:B------:R-:W-:-:S05]  /*1f7e0*/  @!P0 IMAD.MOV.U32 R5, RZ, RZ, R15 ;  /* 0x000000ffff058224 */ /* 0x000fca00078e000f */
[----:B------:R0:W3:Y:S04]  /*1f7f0*/  @!P0 LDG.E.U8 R13, desc[UR32][R4.64] ;  /* 0x00000020040d8981 */ /* 0x0000e8000c1e1100 */
[----:B------:R1:W-:Y:S04]  /*1f800*/  STL [R1+0x10], R28 ;  /* 0x0000101c01007387 */ /* 0x0003e80000100800 */
[----:B-1----:R-:W4:Y:S04]  /*1f810*/  LDL.LU R28, [R1+0x2308] ;  /* 0x00230800011c7983 */ /* 0x002f280000300800 */
[----:B------:R-:W4:Y:S04]  /*1f820*/  LDL R10, [R1+0xbe0] ;  /* 0x000be000010a7983 */ /* 0x000f280000100800 */
[----:B------:R-:W4:Y:S01]  /*1f830*/  LDL R7, [R1+0xbe4] ;  /* 0x000be40001077983 */ /* 0x000f220000100800 */
[----:B------:R-:W-:Y:S01]  /*1f840*/  PRMT R11, RZ, 0x7610, R11 ;  /* 0x00007610ff0b7816 */ /* 0x000fe2000000000b */
[----:B0-----:R-:W-:-:S02]  /*1f850*/  @!P1 IMAD.MOV.U32 R4, RZ, RZ, R6 ;  /* 0x000000ffff049224 */ /* 0x001fc400078e0006 */
[----:B------:R-:W-:Y:S01]  /*1f860*/  @!P1 IMAD.MOV.U32 R5, RZ, RZ, R12 ;  /* 0x000000ffff059224 */ /* 0x000fe200078e000c */
[----:B------:R-:W-:-:S04]  /*1f870*/  PRMT R2, RZ, 0x7610, R2 ;  /* 0x00007610ff027816 */ /* 0x000fc80000000002 */
[----:B------:R0:W4:Y:S02]  /*1f880*/  @!P1 LDG.E.U8 R11, desc[UR32][R4.64] ;  /* 0x00000020040b9981 */ /* 0x000124000c1e1100 */
[----:B0-----:R-:W-:Y:S02]  /*1f890*/  @!P0 IMAD.MOV.U32 R4, RZ, RZ, R8 ;  /* 0x000000ffff048224 */ /* 0x001fe400078e0008 */
[----:B------:R-:W-:-:S05]  /*1f8a0*/  @!P0 IMAD.MOV.U32 R5, RZ, RZ, R9 ;  /* 0x000000ffff058224 */ /* 0x000fca00078e0009 */
[----:B------:R4:W4:Y:S01]  /*1f8b0*/  @!P0 LDG.E.U8 R2, desc[UR32][R4.64] ;  /* 0x0000002004028981 */ /* 0x000922000c1e1100 */
[----:B------:R-:W-:-:S03]  /*1f8c0*/  PRMT R29, RZ, 0x7610, R29 ;  /* 0x00007610ff1d7816 */ /* 0x000fc6000000001d */
[----:B--2---:R0:W-:Y:S04]  /*1f8d0*/  STL [R1+0xc], R0 ;  /* 0x00000c0001007387 */ /* 0x0041e80000100800 */
[----:B0-----:R-:W2:Y:S04]  /*1f8e0*/  LDL.LU R0, [R1+0x2304] ;  /* 0x0023040001007983 */ /* 0x001ea80000300800 */
[----:B---3--:R0:W-:Y:S04]  /*1f8f0*/  STL [R1+0x8], R13 ;  /* 0x0000080d01007387 */ /* 0x0081e80000100800 */
[----:B------:R-:W3:Y:S04]  /*1f900*/  LDL R6, [R1+0xbdc] ;  /* 0x000bdc0001067983 */ /* 0x000ee80000100800 */
[----:B------:R-:W2:Y:S04]  /*1f910*/  LDL R9, [R1+0xbd0] ;  /* 0x000bd00001097983 */ /* 0x000ea80000100800 */
[----:B------:R-:W2:Y:S04]  /*1f920*/  LDL R8, [R1+0xbd4] ;  /* 0x000bd40001087983 */ /* 0x000ea80000100800 */
[----:B0-----:R-:W2:Y:S01]  /*1f930*/  LDL R13, [R1+0xbd8] ;  /* 0x000bd800010d7983 */ /* 0x001ea20000100800 */
[----:B----4-:R-:W-:-:S02]  /*1f940*/  @!P1 IMAD.MOV.U32 R5, RZ, RZ, R10 ;  /* 0x000000ffff059224 */ /* 0x010fc400078e000a */
[----:B------:R-:W-:-:S05]  /*1f950*/  @!P1 IMAD.MOV.U32 R4, RZ, RZ, R7 ;  /* 0x000000ffff049224 */ /* 0x000fca00078e0007 */
[----:B------:R3:W4:Y:S04]  /*1f960*/  @!P1 LDG.E.U8 R29, desc[UR32][R4.64] ;  /* 0x00000020041d9981 */ /* 0x000728000c1e1100 */
[----:B------:R0:W-:Y:S01]  /*1f970*/  STL [R1+0x4], R11 ;  /* 0x0000040b01007387 */ /* 0x0001e20000100800 */
[----:B------:R-:W-:-:S03]  /*1f980*/  PRMT R28, RZ, 0x7610, R28 ;  /* 0x00007610ff1c7816 */ /* 0x000fc6000000001c */
[----:B------:R1:W-:Y:S04]  /*1f990*/  STL [R1+0x22a0], R2 ;  /* 0x0022a00201007387 */ /* 0x0003e80000100800 */
[----:B------:R-:W4:Y:S04]  /*1f9a0*/  LDL R12, [R1+0xbc8] ;  /* 0x000bc800010c7983 */ /* 0x000f280000100800 */
[----:B0-----:R-:W4:Y:S04]  /*1f9b0*/  LDL R11, [R1+0xbcc] ;  /* 0x000bcc00010b7983 */ /* 0x001f280000100800 */
[----:B------:R-:W4:Y:S04]  /*1f9c0*/  LDL R10, [R1+0xbc0] ;  /* 0x000bc000010a7983 */ /* 0x000f280000100800 */
[----:B------:R-:W4:Y:S01]  /*1f9d0*/  LDL R7, [R1+0xbc4] ;  /* 0x000bc40001077983 */ /* 0x000f220000100800 */
[----:B---3--:R-:W-:-:S02]  /*1f9e0*/  @!P0 IMAD.MOV.U32 R4, RZ, RZ, R6 ;  /* 0x000000ffff048224 */ /* 0x008fc400078e0006 */
[----:B--2---:R-:W-:-:S05]  /*1f9f0*/  @!P0 IMAD.MOV.U32 R5, RZ, RZ, R13 ;  /* 0x000000ffff058224 */ /* 0x004fca00078e000d */
[----:B------:R0:W2:Y:S04]  /*1fa00*/  @!P0 LDG.E.U8 R28, desc[UR32][R4.64] ;  /* 0x00000020041c8981 */ /* 0x0000a8000c1e1100 */
[----:B----4-:R-:W-:Y:S04]  /*1fa10*/  STL [R1+0x22a4], R29 ;  /* 0x0022a41d01007387 */ /* 0x010fe80000100800 */
[----:B------:R-:W3:Y:S04]  /*1fa20*/  LDL R6, [R1+0xbb8] ;  /* 0x000bb80001067983 */ /* 0x000ee80000100800 */
[----:B-1----:R-:W4:Y:S01]  /*1fa30*/  LDL R2, [R1+0xbbc] ;  /* 0x000bbc0001027983 */ /* 0x002f220000100800 */
[----:B------:R-:W-:Y:S01]  /*1fa40*/  PRMT R27, RZ, 0x7610, R27 ;  /* 0x00007610ff1b7816 */ /* 0x000fe2000000001b */
[----:B0-----:R-:W-:-:S02]  /*1fa50*/  @!P1 IMAD.MOV.U32 R4, RZ, RZ, R8 ;  /* 0x000000ffff049224 */ /* 0x001fc400078e0008 */
[----:B------:R-:W-:Y:S01]  /*1fa60*/  @!P1 IMAD.MOV.U32 R5, RZ, RZ, R9 ;  /* 0x000000ffff059224 */ /* 0x000fe200078e0009 */
[----:B------:R-:W-:-:S04]  /*1fa70*/  PRMT R26, RZ, 0x7610, R26 ;  /* 0x00007610ff1a7816 */ /* 0x000fc8000000001a */
[----:B------:R0:W4:Y:S01]  /*1fa80*/  @!P1 LDG.E.U8 R27, desc[UR32][R4.64] ;  /* 0x00000020041b9981 */ /* 0x000122000c1e1100 */
[----:B------:R-:W-:Y:S01]  /*1fa90*/  PRMT R22, RZ, 0x7610, R22 ;  /* 0x00007610ff167816 */ /* 0x000fe20000000016 */
[----:B0-----:R-:W-:Y:S02]  /*1faa0*/  @!P0 IMAD.MOV.U32 R5, RZ, RZ, R12 ;  /* 0x000000ffff058224 */ /* 0x001fe400078e000c */
[----:B------:R-:W-:-:S05]  /*1fab0*/  @!P0 IMAD.MOV.U32 R4, RZ, RZ, R11 ;  /* 0x000000ffff048224 */ /* 0x000fca00078e000b */
[----:B------:R0:W4:Y:S01]  /*1fac0*/  @!P0 LDG.E.U8 R26, desc[UR32][R4.64] ;  /* 0x00000020041a8981 */ /* 0x000122000c1e1100 */
[----:B------:R-:W-:Y:S01]  /*1fad0*/  PRMT R20, RZ, 0x7610, R20 ;  /* 0x00007610ff147816 */ /* 0x000fe20000000014 */
[----:B0-----:R-:W-:Y:S02]  /*1fae0*/  @!P1 IMAD.MOV.U32 R4, RZ, RZ, R7 ;  /* 0x000000ffff049224 */ /* 0x001fe400078e0007 */
[----:B------:R-:W-:-:S05]  /*1faf0*/  @!P1 IMAD.MOV.U32 R5, RZ, RZ, R10 ;  /* 0x000000ffff059224 */ /* 0x000fca00078e000a */
[----:B------:R3:W4:Y:S04]  /*1fb00*/  @!P1 LDG.E.U8 R22, desc[UR32][R4.64] ;  /* 0x0000002004169981 */ /* 0x000728000c1e1100 */
[----:B--2---:R-:W-:Y:S04]  /*1fb10*/  STL [R1+0x2290], R28 ;  /* 0x0022901c01007387 */ /* 0x004fe80000100800 */
[----:B------:R-:W2:Y:S04]  /*1fb20*/  LDL R9, [R1+0xbb0] ;  /* 0x000bb00001097983 */ /* 0x000ea80000100800 */
[----:B------:R-:W2:Y:S01]  /*1fb30*/  LDL R8, [R1+0xbb4] ;  /* 0x000bb40001087983 */ /* 0x000ea20000100800 */
[----:B---3--:R-:W-:-:S02]  /*1fb40*/  @!P0 IMAD.MOV.U32 R5, RZ, RZ, R6 ;  /* 0x000000ffff058224 */ /* 0x008fc400078e0006 */
[----:B----4-:R-:W-:-:S05]  /*1fb50*/  @!P0 IMAD.MOV.U32 R4, RZ, RZ, R2 ;  /* 0x000000ffff048224 */ /* 0x010fca00078e0002 */
[----:B------:R2:W3:Y:S04]  /*1fb60*/  @!P0 LDG.E.U8 R20, desc[UR32][R4.64] ;  /* 0x0000002004148981 */ /* 0x0004e8000c1e1100 */
[----:B------:R-:W-:Y:S01]  /*1fb70*/  STL [R1+0x2294], R27 ;  /* 0x0022941b01007387 */ /* 0x000fe20000100800 */
[----:B------:R-:W-:-:S03]  /*1fb80*/  PRMT R18, RZ, 0x7610, R18 ;  /* 0x00007610ff127816 */ /* 0x000fc60000000012 */
[----:B------:R-:W-:Y:S04]  /*1fb90*/  STL [R1+0x22e4], R26 ;  /* 0x0022e41a01007387 */ /* 0x000fe80000100800 */
[----:B------:R-:W4:Y:S04]  /*1fba0*/  LDL R10, [R1+0xba8] ;  /* 0x000ba800010a7983 */ /* 0x000f280000100800 */
[----:B------:R-:W4:Y:S04]  /*1fbb0*/  LDL R7, [R1+0xbac] ;  /* 0x000bac0001077983 */ /* 0x000f280000100800 */
[----:B------:R-:W-:Y:S04]  /*1fbc0*/  STL [R1+0x22e8], R22 ;  /* 0x0022e81601007387 */ /* 0x000fe80000100800 */
[----:B------:R-:W4:Y:S04]  /*1fbd0*/  LDL R6, [R1+0xba0] ;  /* 0x000ba00001067983 */ /* 0x000f280000100800 */
[----:B------:R-:W4:Y:S01]  /*1fbe0*/  LDL R2, [R1+0xba4] ;  /* 0x000ba40001027983 */ /* 0x000f220000100800 */
[----:B--2---:R-:W-:-:S02]  /*1fbf0*/  @!P1 IMAD.MOV.U32 R5, RZ, RZ, R9 ;  /* 0x000000ffff059224 */ /* 0x004fc400078e0009 */
[----:B------:R-:W-:-:S05]  /*1fc00*/  @!P1 IMAD.MOV.U32 R4, RZ, RZ, R8 ;  /* 0x000000ffff049224 */ /* 0x000fca00078e0008 */
[----:B------:R4:W2:Y:S04]  /*1fc10*/  @!P1 LDG.E.U8 R18, desc[UR32][R4.64] ;  /* 0x0000002004129981 */ /* 0x0008a8000c1e1100 */
[----:B---3--:R-:W-:Y:S04]  /*1fc20*/  STL [R1+0x22c8], R20 ;  /* 0x0022c81401007387 */ /* 0x008fe80000100800 */
[----:B------:R-:W3:Y:S04]  /*1fc30*/  LDL R14, [R1+0xb98] ;  /* 0x000b9800010e7983 */ /* 0x000ee80000100800 */
[----:B------:R-:W3:Y:S04]  /*1fc40*/  LDL R13, [R1+0xb9c] ;  /* 0x000b9c00010d7983 */ /* 0x000ee80000100800 */
[----:B------:R-:W3:Y:S04]  /*1fc50*/  LDL R9, [R1+0xb90] ;  /* 0x000b900001097983 */ /* 0x000ee80000100800 */
[----:B------:R-:W3:Y:S01]  /*1fc60*/  LDL R8, [R1+0xb94] ;  /* 0x000b940001087983 */ /* 0x000ee20000100800 */
[----:B------:R-:W-:-:S02]  /*1fc70*/  PRMT R16, RZ, 0x7610, R16 ;  /* 0x00007610ff107816 */ /* 0x000fc40000000010 */
[----:B------:R-:W-:Y:S01]  /*1fc80*/  PRMT R3, RZ, 0x7610, R3 ;  /* 0x00007610ff037816 */ /* 0x000fe20000000003 */
[----:B----4-:R-:W-:Y:S02]  /*1fc90*/  @!P0 IMAD.MOV.U32 R5, RZ, RZ, R10 ;  /* 0x000000ffff058224 */ /* 0x010fe400078e000a */
[----:B------:R-:W-:-:S05]  /*1fca0*/  @!P0 IMAD.MOV.U32 R4, RZ, RZ, R7 ;  /* 0x000000ffff048224 */ /* 0x000fca00078e0007 */
[----:B------:R0:W4:Y:S01]  /*1fcb0*/  @!P0 LDG.E.U8 R16, desc[UR32][R4.64] ;  /* 0x0000002004108981 */ /* 0x000122000c1e1100 */
[----:B------:R-:W-:Y:S02]  /*1fcc0*/  @!P1 IMAD.MOV.U32 R7, RZ, RZ, R6 ;  /* 0x000000ffff079224 */ /* 0x000fe400078e0006 */
[----:B------:R-:W-:Y:S01]  /*1fcd0*/  @!P1 IMAD.MOV.U32 R6, RZ, RZ, R2 ;  /* 0x000000ffff069224 */ /* 0x000fe200078e0002 */
[----:B0-----:R-:W-:Y:S02]  /*1fce0*/  PRMT R4, RZ, 0x7610, R4 ;  /* 0x00007610ff047816 */ /* 0x001fe40000000004 */
[----:B------:R-:W-:Y:S02]  /*1fcf0*/  PRMT R5, RZ, 0x7610, R5 ;  /* 0x00007610ff057816 */ /* 0x000fe40000000005 */
[----:B------:R3:W4:Y:S04]  /*1fd00*/  @!P1 LDG.E.U8 R3, desc[UR32][R6.64] ;  /* 0x0000002006039981 */ /* 0x000728000c1e1100 */
[----:B--2---:R-:W-:Y:S04]  /*1fd10*/  STL [R1+0x22cc], R18 ;  /* 0x0022cc1201007387 */ /* 0x004fe80000100800 */
[----:B------:R-:W2:Y:S04]  /*1fd20*/  LDL R12, [R1+0xb88] ;  /* 0x000b8800010c7983 */ /* 0x000ea80000100800 */
[----:B------:R-:W2:Y:S01]  /*1fd30*/  LDL R11, [R1+0xb8c] ;  /* 0x000b8c00010b7983 */ /* 0x000ea20000100800 */
[----:B---3--:R-:W-:-:S02]  /*1fd40*/  @!P0 IMAD.MOV.U32 R7, RZ, RZ, R14 ;  /* 0x000000ffff078224 */ /* 0x008fc400078e000e */
[----:B------:R-:W-:Y:S01]  /*1fd50*/  @!P0 IMAD.MOV.U32 R6, RZ, RZ, R13 ;  /* 0x000000ffff068224 */ /* 0x000fe200078e000d */
[----:B------:R-:W3:Y:S04]  /*1fd60*/  @!P1 LDG.E.U8 R5, desc[UR32][R8.64] ;  /* 0x0000002008059981 */ /* 0x000ee8000c1e1100 */
[----:B------:R0:W3:Y:S04]  /*1fd70*/  @!P0 LDG.E.U8 R4, desc[UR32][R6.64] ;  /* 0x0000002006048981 */ /* 0x0000e8000c1e1100 */
[----:B----4-:R-:W-:Y:S04]  /*1fd80*/  STL [R1+0x22a8], R16 ;  /* 0x0022a81001007387 */ /* 0x010fe80000100800 */
[----:B------:R-:W4:Y:S04]  /*1fd90*/  LDL R10, [R1+0xb80] ;  /* 0x000b8000010a7983 */ /* 0x000f280000100800 */
[----:B------:R-:W4:Y:S01]  /*1fda0*/  LDL R2, [R1+0xb84] ;  /* 0x000b840001027983 */ /* 0x000f220000100800 */
[----:B0-----:R-:W-:-:S03]  /*1fdb0*/  PRMT R6, RZ, 0x7610, R6 ;  /* 0x00007610ff067816 */ /* 0x001fc60000000006 */
[----:B------:R-:W-:Y:S01]  /*1fdc0*/  STL [R1+0x22ac], R3 ;  /* 0x0022ac0301007387 */ /* 0x000fe20000100800 */
[----:B--2---:R-:W-:Y:S02]  /*1fdd0*/  @!P0 IMAD.MOV.U32 R9, RZ, RZ, R12 ;  /* 0x000000ffff098224 */ /* 0x004fe400078e000c */
[----:B------:R-:W-:-:S05]  /*1fde0*/  @!P0 IMAD.MOV.U32 R8, RZ, RZ, R11 ;  /* 0x000000ffff088224 */ /* 0x000fca00078e000b */
[----:B------:R0:W2:Y:S04]  /*1fdf0*/  @!P0 LDG.E.U8 R6, desc[UR32][R8.64] ;  /* 0x0000002008068981 */ /* 0x0000a8000c1e1100 */
[----:B---3--:R1:W-:Y:S04]  /*1fe00*/  STL [R1+0x2298], R4 ;  /* 0x0022980401007387 */ /* 0x0083e80000100800 */
[----:B------:R-:W3:Y:S04]  /*1fe10*/  LDL R15, [R1+0xb78] ;  /* 0x000b7800010f7983 */ /* 0x000ee80000100800 */
[----:B------:R-:W3:Y:S04]  /*1fe20*/  LDL R13, [R1+0xb7c] ;  /* 0x000b7c00010d7983 */ /* 0x000ee80000100800 */
[----:B------:R2:W-:Y:S04]  /*1fe30*/  STL [R1+0x229c], R5 ;  /* 0x00229c0501007387 */ /* 0x0005e80000100800 */
[----:B------:R-:W3:Y:S04]  /*1fe40*/  LDL R12, [R1+0xb70] ;  /* 0x000b7000010c7983 */ /* 0x000ee80000100800 */
[----:B-1----:R-:W3:Y:S01]  /*1fe50*/  LDL R4, [R1+0xb74] ;  /* 0x000b740001047983 */ /* 0x002ee20000100800 */
[----:B------:R-:W-:Y:S01]  /*1fe60*/  PRMT R7, RZ, 0x7610, R7 ;  /* 0x00007610ff077816 */ /* 0x000fe20000000007 */
[----:B----4-:R-:W-:-:S02]  /*1fe70*/  @!P1 IMAD.MOV.U32 R11, RZ, RZ, R10 ;  /* 0x000000ffff0b9224 */ /* 0x010fc400078e000a */
[----:B------:R-:W-:-:S05]  /*1fe80*/  @!P1 IMAD.MOV.U32 R10, RZ, RZ, R2 ;  /* 0x000000ffff0a9224 */ /* 0x000fca00078e0002 */
[----:B------:R3:W4:Y:S01]  /*1fe90*/  @!P1 LDG.E.U8 R7, desc[UR32][R10.64] ;  /* 0x000000200a079981 */ /* 0x000722000c1e1100 */
[----:B0-----:R-:W-:Y:S02]  /*1fea0*/  PRMT R8, RZ, 0x7610, R8 ;  /* 0x00007610ff087816 */ /* 0x001fe40000000008 */
[----:B------:R-:W-:Y:S01]  /*1feb0*/  PRMT R9, RZ, 0x7610, R9 ;  /* 0x00007610ff097816 */ /* 0x000fe20000000009 */
[----:B--2---:R0:W-:Y:S04]  /*1fec0*/  STL [R1+0x22ec], R6 ;  /* 0x0022ec0601007387 */ /* 0x0041e80000100800 */
[----:B------:R-:W2:Y:S04]  /*1fed0*/  LDL R14, [R1+0xb68] ;  /* 0x000b6800010e7983 */ /* 0x000ea80000100800 */
[----:B------:R-:W2:Y:S04]  /*1fee0*/  LDL R5, [R1+0xb6c] ;  /* 0x000b6c0001057983 */ /* 0x000ea80000100800 */
[----:B------:R-:W2:Y:S04]  /*1fef0*/  LDL R3, [R1+0xb60] ;  /* 0x000b600001037983 */ /* 0x000ea80000100800 */
[----:B------:R-:W2:Y:S01]  /*1ff00*/  LDL R2, [R1+0xb64] ;  /* 0x000b640001027983 */ /* 0x000ea20000100800 */
[----:B---3--:R-:W-:-:S02]  /*1ff10*/  @!P0 IMAD.MOV.U32 R11, RZ, RZ, R15 ;  /* 0x000000ffff0b8224 */ /* 0x008fc400078e000f */
[----:B------:R-:W-:Y:S02]  /*1ff20*/  @!P0 IMAD.MOV.U32 R10, RZ, RZ, R13 ;  /* 0x000000ffff0a8224 */ /* 0x000fe400078e000d */
[----:B------:R-:W-:-:S03]  /*1ff30*/  @!P1 IMAD.MOV.U32 R13, RZ, RZ, R12 ;  /* 0x000000ffff0d9224 */ /* 0x000fc600078e000c */
[----:B------:R1:W3:Y:S01]  /*1ff40*/  @!P0 LDG.E.U8 R8, desc[UR32][R10.64] ;  /* 0x000000200a088981 */ /* 0x0002e2000c1e1100 */
[----:B------:R-:W-:-:S05]  /*1ff50*/  @!P1 IMAD.MOV.U32 R12, RZ, RZ, R4 ;  /* 0x000000ffff0c9224 */ /* 0x000fca00078e0004 */
[----:B------:R2:W3:Y:S04]  /*1ff60*/  @!P1 LDG.E.U8 R9, desc[UR32][R12.64] ;  /* 0x000000200c099981 */ /* 0x0004e8000c1e1100 */
[----:B----4-:R4:W-:Y:S04]  /*1ff70*/  STL [R1+0x22f0], R7 ;  /* 0x0022f00701007387 */ /* 0x0109e80000100800 */
[----:B0-----:R-:W3:Y:S04]  /*1ff80*/  LDL R6, [R1+0xb5c] ;  /* 0x000b5c0001067983 */ /* 0x001ee80000100800 */
[----:B----4-:R-:W4:Y:S01]  /*1ff90*/  LDL R7, [R1+0xb58] ;  /* 0x000b580001077983 */ /* 0x010f220000100800 */
[----:B-1----:R-:W-:Y:S01]  /*1ffa0*/  PRMT R10, RZ, 0x7610, R10 ;  /* 0x00007610ff0a7816 */ /* 0x002fe2000000000a */
[----:B--2---:R-:W-:-:S02]  /*1ffb0*/  @!P0 IMAD.MOV.U32 R13, RZ, RZ, R14 ;  /* 0x000000ffff0d8224 */ /* 0x004fc400078e000e */
[----:B------:R-:W-:-:S05]  /*1ffc0*/  @!P0 IMAD.MOV.U32 R12, RZ, RZ, R5 ;  /* 0x000000ffff0c8224 */ /* 0x000fca00078e0005 */
[----:B------:R0:W2:Y:S04]  /*1ffd0*/  @!P0 LDG.E.U8 R10, desc[UR32][R12.64] ;  /* 0x000000200c0a8981 */ /* 0x0000a8000c1e1100 */
[----:B---3--:R-:W-:Y:S04]  /*1ffe0*/  STL [R1+0x22d0], R8 ;  /* 0x0022d00801007387 */ /* 0x008fe80000100800 */
[----:B------:R-:W3:Y:S04]  /*1fff0*/  LDL R4, [R1+0xb54] ;  /* 0x000b540001047983 */ /* 0x000ee80000100800 */
[----:B------:R-:W-:Y:S04]  /*20000*/  STL [R1+0x22d4], R9 ;  /* 0x0022d40901007387 */ /* 0x000fe80000100800 */
[----:B------:R-:W3:Y:S01]  /*20010*/  LDL R5, [R1+0xb50] ;  /* 0x000b500001057983 */ /* 0x000ee20000100800 */
[----:B------:R-:W-:Y:S01]  /*20020*/  PRMT R11, RZ, 0x7610, R11 ;  /* 0x00007610ff0b7816 */ /* 0x000fe2000000000b */
[----:B------:R-:W-:-:S02]  /*20030*/  @!P1 IMAD.MOV.U32 R14, RZ, RZ, R2 ;  /* 0x000000ffff0e9224 */ /* 0x000fc400078e0002 */
[----:B------:R-:W-:Y:S01]  /*20040*/  @!P1 IMAD.MOV.U32 R15, RZ, RZ, R3 ;  /* 0x000000ffff0f9224 */ /* 0x000fe200078e0003 */
[----:B0-----:R-:W-:-:S04]  /*20050*/  PRMT R12, RZ, 0x7610, R12 ;  /* 0x00007610ff0c7816 */ /* 0x001fc8000000000c */
[----:B------:R0:W3:Y:S02]  /*20060*/  @!P1 LDG.E.U8 R11, desc[UR32][R14.64] ;  /* 0x000000200e0b9981 */ /* 0x0000e4000c1e1100 */
[----:B0-----:R-:W-:Y:S02]  /*20070*/  @!P0 IMAD.MOV.U32 R14, RZ, RZ, R6 ;  /* 0x000000ffff0e8224 */ /* 0x001fe400078e0006 */
[----:B----4-:R-:W-:-:S05]  /*20080*/  @!P0 IMAD.MOV.U32 R15, RZ, RZ, R7 ;  /* 0x000000ffff0f8224 */ /* 0x010fca00078e0007 */
[----:B------:R3:W4:Y:S01]  /*20090*/  @!P0 LDG.E.U8 R12, desc[UR32][R14.64] ;  /* 0x000000200e0c8981 */ /* 0x000722000c1e1100 */
[----:B------:R-:W-:-:S03]  /*200a0*/  PRMT R13, RZ, 0x7610, R13 ;  /* 0x00007610ff0d7816 */ /* 0x000fc6000000000d */
[----:B--2---:R0:W-:Y:S04]  /*200b0*/  STL [R1+0x22b0], R10 ;  /* 0x0022b00a01007387 */ /* 0x0041e80000100800 */
[----:B------:R-:W2:Y:S04]  /*200c0*/  LDL R3, [R1+0xb48] ;  /* 0x000b480001037983 */ /* 0x000ea80000100800 */
[----:B------:R-:W2:Y:S01]  /*200d0*/  LDL R2, [R1+0xb4c] ;  /* 0x000b4c0001027983 */ /* 0x000ea20000100800 */
[----:B---3--:R-:W-:Y:S02]  /*200e0*/  @!P1 IMAD.MOV.U32 R14, RZ, RZ, R4 ;  /* 0x000000ffff0e9224 */ /* 0x008fe400078e0004 */
[----:B------:R-:W-:-:S05]  /*200f0*/  @!P1 IMAD.MOV.U32 R15, RZ, RZ, R5 ;  /* 0x000000ffff0f9224 */ /* 0x000fca00078e0005 */
[----:B------:R2:W3:Y:S04]  /*20100*/  @!P1 LDG.E.U8 R13, desc[UR32][R14.64] ;  /* 0x000000200e0d9981 */ /* 0x0004e8000c1e1100 */
[----:B------:R1:W-:Y:S04]  /*20110*/  STL [R1+0x22b4], R11 ;  /* 0x0022b40b01007387 */ /* 0x0003e80000100800 */
[----:B0-----:R-:W3:Y:S04]  /*20120*/  LDL R10, [R1+0xb44] ;  /* 0x000b4400010a7983 */ /* 0x001ee80000100800 */
[----:B------:R-:W3:Y:S04]  /*20130*/  LDL R8, [R1+0xb3c] ;  /* 0x000b3c0001087983 */ /* 0x000ee80000100800 */
[----:B-1----:R-:W3:Y:S04]  /*20140*/  LDL R11, [R1+0xb40] ;  /* 0x000b4000010b7983 */ /* 0x002ee80000100800 */
[----:B----4-:R-:W-:Y:S04]  /*20150*/  STL [R1+0x22b8], R12 ;  /* 0x0022b80c01007387 */ /* 0x010fe80000100800 */
[----:B------:R-:W4:Y:S04]  /*20160*/  LDL R9, [R1+0xb38] ;  /* 0x000b380001097983 */ /* 0x000f280000100800 */
[----:B------:R-:W4:Y:S04]  /*20170*/  LDL R7, [R1+0xb30] ;  /* 0x000b300001077983 */ /* 0x000f280000100800 */
[----:B------:R-:W4:Y:S04]  /*20180*/  LDL R6, [R1+0xb34] ;  /* 0x000b340001067983 */ /* 0x000f280000100800 */
[----:B------:R-:W4:Y:S04]  /*20190*/  LDL R5, [R1+0xb28] ;  /* 0x000b280001057983 */ /* 0x000f280000100800 */
[----:B------:R-:W4:Y:S01]  /*201a0*/  LDL R4, [R1+0xb2c] ;  /* 0x000b2c0001047983 */ /* 0x000f220000100800 */
[----:B--2---:R-:W-:-:S02]  /*201b0*/  @!P0 IMAD.MOV.U32 R15, RZ, RZ, R3 ;  /* 0x000000ffff0f8224 */ /* 0x004fc400078e0003 */
[----:B------:R-:W-:Y:S01]  /*201c0*/  @!P0 IMAD.MOV.U32 R14, RZ, RZ, R2 ;  /* 0x000000ffff0e8224 */ /* 0x000fe200078e0002 */
[----:B---3--:R-:W-:Y:S04]  /*201d0*/  STL [R1+0x22bc], R13 ;  /* 0x0022bc0d01007387 */ /* 0x008fe80000100800 */
[----:B------:R-:W2:Y:S04]  /*201e0*/  LDL R3, [R1+0xb20] ;  /* 0x000b200001037983 */ /* 0x000ea80000100800 */
[----:B------:R-:W3:Y:S01]  /*201f0*/  LDL R2, [R1+0xb24] ;  /* 0x000b240001027983 */ /* 0x000ee20000100800 */
[----:B------:R-:W-:-:S02]  /*20200*/  PRMT R17, RZ, 0x7610, R17 ;  /* 0x00007610ff117816 */ /* 0x000fc40000000011 */
[----:B------:R-:W-:-:S04]  /*20210*/  PRMT R19, RZ, 0x7610, R19 ;  /* 0x00007610ff137816 */ /* 0x000fc80000000013 */
[----:B------:R0:W3:Y:S01]  /*20220*/  @!P0 LDG.E.U8 R17, desc[UR32][R14.64] ;  /* 0x000000200e118981 */ /* 0x0000e2000c1e1100 */
[----:B------:R-:W-:Y:S01]  /*20230*/  PRMT R21, RZ, 0x7610, R21 ;  /* 0x00007610ff157816 */ /* 0x000fe20000000015 */
[----:B0-----:R-:W-:Y:S02]  /*20240*/  @!P1 IMAD.MOV.U32 R14, RZ, RZ, R10 ;  /* 0x000000ffff0e9224 */ /* 0x001fe400078e000a */
[----:B------:R-:W-:-:S05]  /*20250*/  @!P1 IMAD.MOV.U32 R15, RZ, RZ, R11 ;  /* 0x000000ffff0f9224 */ /* 0x000fca00078e000b */
[----:B------:R0:W3:Y:S01]  /*20260*/  @!P1 LDG.E.U8 R19, desc[UR32][R14.64] ;  /* 0x000000200e139981 */ /* 0x0000e2000c1e1100 */
[----:B------:R-:W-:Y:S01]  /*20270*/  PRMT R23, RZ, 0x7610, R23 ;  /* 0x00007610ff177816 */ /* 0x000fe20000000017 */
[----:B0-----:R-:W-:Y:S02]  /*20280*/  @!P0 IMAD.MOV.U32 R14, RZ, RZ, R8 ;  /* 0x000000ffff0e8224 */ /* 0x001fe400078e0008 */
[----:B----4-:R-:W-:-:S05]  /*20290*/  @!P0 IMAD.MOV.U32 R15, RZ, RZ, R9 ;  /* 0x000000ffff0f8224 */ /* 0x010fca00078e0009 */
[----:B------:R0:W4:Y:S01]  /*202a0*/  @!P0 LDG.E.U8 R21, desc[UR32][R14.64] ;  /* 0x000000200e158981 */ /* 0x000122000c1e1100 */
[----:B------:R-:W-:Y:S01]  /*202b0*/  PRMT R24, RZ, 0x7610, R24 ;  /* 0x00007610ff187816 */ /* 0x000fe20000000018 */
[----:B0-----:R-:W-:Y:S02]  /*202c0*/  @!P1 IMAD.MOV.U32 R14, RZ, RZ, R6 ;  /* 0x000000ffff0e9224 */ /* 0x001fe400078e0006 */
[----:B------:R-:W-:-:S05]  /*202d0*/  @!P1 IMAD.MOV.U32 R15, RZ, RZ, R7 ;  /* 0x000000ffff0f9224 */ /* 0x000fca00078e0007 */
[----:B------:R0:W4:Y:S01]  /*202e0*/  @!P1 LDG.E.U8 R23, desc[UR32][R14.64] ;  /* 0x000000200e179981 */ /* 0x000122000c1e1100 */
[----:B------:R-:W-:Y:S01]  /*202f0*/  PRMT R25, RZ, 0x7610, R25 ;  /* 0x00007610ff197816 */ /* 0x000fe20000000019 */
[----:B0-----:R-:W-:Y:S02]  /*20300*/  @!P0 IMAD.MOV.U32 R14, RZ, RZ, R4 ;  /* 0x000000ffff0e8224 */ /* 0x001fe400078e0004 */
[----:B------:R-:W-:Y:S01]  /*20310*/  @!P0 IMAD.MOV.U32 R15, RZ, RZ, R5 ;  /* 0x000000ffff0f8224 */ /* 0x000fe200078e0005 */
[----:B------:R-:W-:Y:S04]  /*20320*/  LDS.U8 R4, [R0+UR4+0x8] ;  /* 0x0000080400047984 */ /* 0x000fe80008000000 */
[----:B------:R2:W4:Y:S02]  /*20330*/  @!P0 LDG.E.U8 R24, desc[UR32][R14.64] ;  /* 0x000000200e188981 */ /* 0x000524000c1e1100 */
[----:B--2---:R-:W-:-:S02]  /*20340*/  @!P1 IMAD.MOV.U32 R15, RZ, RZ, R3 ;  /* 0x000000ffff0f9224 */ /* 0x004fc400078e0003 */
[----:B---3--:R-:W-:Y:S01]  /*20350*/  @!P1 IMAD.MOV.U32 R14, RZ, RZ, R2 ;  /* 0x000000ffff0e9224 */ /* 0x008fe200078e0002 */
[----:B------:R-:W-:Y:S04]  /*20360*/  LDS.U8 R3, [R0+UR4+0x80] ;  /* 0x0000800400037984 */ /* 0x000fe80008000000 */
[----:B------:R-:W-:Y:S04]  /*20370*/  LDS.U8 R2, [R0+UR4+0x800] ;  /* 0x0008000400027984 */ /* 0x000fe80008000000 */
[----:B------:R0:W2:Y:S04]  /*20380*/  @!P1 LDG.E.U8 R25, desc[UR32][R14.64] ;  /* 0x000000200e199981 */ /* 0x0000a8000c1e1100 */
[----:B0-----:R-:W0:Y:S04]  /*20390*/  LDS.U8 R15, [R0+UR4] ;  /* 0x00000004000f7984 */ /* 0x001e280008000000 */
[----:B------:R-:W1:Y:S04]  /*203a0*/  LDS.U8 R14, [R0+UR4+0x88] ;  /* 0x00008804000e7984 */ /* 0x000e680008000000 */
[----:B------:R-:W-:Y:S04]  /*203b0*/  STL [R1+0x22f4], R17 ;  /* 0x0022f41101007387 */ /* 0x000fe80000100800 */
[----:B------:R-:W-:Y:S04]  /*203c0*/  STL [R1+0x22f8], R19 ;  /* 0x0022f81301007387 */ /* 0x000fe80000100800 */
[----:B----4-:R-:W-:Y:S04]  /*203d0*/  STL [R1+0x22d8], R21 ;  /* 0x0022d81501007387 */ /* 0x010fe80000100800 */
[----:B------:R-:W-:Y:S04]  /*203e0*/  STL [R1+0x22dc], R23 ;  /* 0x0022dc1701007387 */ /* 0x000fe80000100800 */
[----:B------:R-:W-:Y:S04]  /*203f0*/  STL [R1+0x22c0], R24 ;  /* 0x0022c01801007387 */ /* 0x000fe80000100800 */
[----:B--2---:R-:W-:Y:S04]  /*20400*/  STL [R1+0x22c4], R25 ;  /* 0x0022c41901007387 */ /* 0x004fe80000100800 */
[----:B0-----:R-:W-:Y:S04]  /*20410*/  STL [R1+0x22e0], R15 ;  /* 0x0022e00f01007387 */ /* 0x001fe80000100800 */
[----:B-1----:R-:W-:Y:S04]  /*20420*/  STL [R1+0x22fc], R14 ;  /* 0x0022fc0e01007387 */ /* 0x002fe80000100800 */
[----:B------:R-:W-:Y:S04]  /*20430*/  STL [R1+0x50], R4 ;  /* 0x0000500401007387 */ /* 0x000fe80000100800 */
[----:B------:R-:W0:Y:S04]  /*20440*/  LDS.U8 R4, [R0+UR4+0x888] ;  /* 0x0008880400047984 */ /* 0x000e280008000000 */
[----:B------:R-:W-:Y:S04]  /*20450*/  STL [R1+0x4c], R3 ;  /* 0x00004c0301007387 */ /* 0x000fe80000100800 */
[----:B------:R-:W1:Y:S04]  /*20460*/  LDS.U8 R3, [R0+UR4+0x808] ;  /* 0x0008080400037984 */ /* 0x000e680008000000 */
[----:B------:R-:W-:Y:S04]  /*20470*/  STL [R1+0x70], R2 ;  /* 0x0000700201007387 */ /* 0x000fe80000100800 */
[----:B------:R-:W2:Y:S04]  /*20480*/  LDS.U8 R2, [R0+UR4+0x880] ;  /* 0x0008800400027984 */ /* 0x000ea80008000000 */
[----:B0-----:R-:W-:Y:S04]  /*20490*/  STL [R1+0x68], R4 ;  /* 0x0000680401007387 */ /* 0x001fe80000100800 */
[----:B------:R-:W0:Y:S04]  /*204a0*/  LDS.U8 R4, [R0+UR4+0x1000] ;  /* 0x0010000400047984 */ /* 0x000e280008000000 */
[----:B-1----:R-:W-:Y:S04]  /*204b0*/  STL [R1+0x7c], R3 ;  /* 0x00007c0301007387 */ /* 0x002fe80000100800 */
[----:B------:R-:W1:Y:S04]  /*204c0*/  LDS.U8 R3, [R0+UR4+0x1088] ;  /* 0x0010880400037984 */ /* 0x000e680008000000 */
[----:B--2---:R-:W-:Y:S04]  /*204d0*/  STL [R1+0x78], R2 ;  /* 0x0000780201007387 */ /* 0x004fe80000100800 */
        /* <DEDUP_REMOVED lines=39> */
[----:B-1----:R1:W-:Y:S04]  /*20750*/  STL [R1+0x74c], R3 ;  /* 0x00074c0301007387 */ /* 0x0023e80000100800 */
[----:B--2---:R-:W-:Y:S04]  /*20760*/  STL [R1+0x758], R2 ;  /* 0x0007580201007387 */ /* 0x004fe80000100800 */
[----:B------:R-:W2:Y:S01]  /*20770*/  LDS.U8 R2, [R0+UR4+0x3808] ;  /* 0x0038080400027984 */ /* 0x000ea20008000000 */
[----:B-1----:R-:W-:-:S05]  /*20780*/  LOP3.LUT R3, R0, 0x110, RZ, 0x3c, !PT ;  /* 0x0000011000037812 */ /* 0x002fca00078e3cff */
[----:B------:R-:W-:Y:S04]  /*20790*/  LDS.U8 R5, [R3+UR4+0x2800] ;  /* 0x0028000403057984 */ /* 0x000fe80008000000 */
[----:B0-----:R-:W-:Y:S04]  /*207a0*/  STL [R1+0x754], R4 ;  /* 0x0007540401007387 */ /* 0x001fe80000100800 */
[----:B------:R-:W0:Y:S04]  /*207b0*/  LDS.U8 R4, [R0+UR4+0x3880] ;  /* 0x0038800400047984 */ /* 0x000e280008000000 */
[----:B------:R-:W-:Y:S04]  /*207c0*/  STL [R1+0x1470], R0 ;  /* 0x0014700001007387 */ /* 0x000fe80000100800 */
[----:B------:R-:W-:Y:S04]  /*207d0*/  LDS.U8 R0, [R3+UR4+0x8] ;  /* 0x0000080403007984 */ /* 0x000fe80008000000 */
[----:B--2---:R-:W-:Y:S04]  /*207e0*/  STL [R1+0x760], R2 ;  /* 0x0007600201007387 */ /* 0x004fe80000100800 */
[----:B------:R-:W1:Y:S04]  /*207f0*/  LDS.U8 R2, [R3+UR4] ;  /* 0x0000000403027984 */ /* 0x000e680008000000 */
[----:B0-----:R-:W-:Y:S04]  /*20800*/  STL [R1+0x75c], R4 ;  /* 0x00075c0401007387 */ /* 0x001fe80000100800 */
[----:B------:R-:W0:Y:S04]  /*20810*/  LDS.U8 R4, [R3+UR4+0x88] ;  /* 0x0000880403047984 */ /* 0x000e280008000000 */
[----:B-1----:R-:W-:Y:S04]  /*20820*/  STL [R1+0x4a8], R2 ;  /* 0x0004a80201007387 */ /* 0x002fe80000100800 */
[----:B------:R-:W1:Y:S04]  /*20830*/  LDS.U8 R2, [R3+UR4+0x80] ;  /* 0x0000800403027984 */ /* 0x000e680008000000 */
[----:B0-----:R-:W-:Y:S04]  /*20840*/  STL [R1+0x494], R4 ;  /* 0x0004940401007387 */ /* 0x001fe80000100800 */
[----:B------:R-:W0:Y:S04]  /*20850*/  LDS.U8 R4, [R3+UR4+0x800] ;  /* 0x0008000403047984 */ /* 0x000e280008000000 */
[----:B------:R-:W-:Y:S04]  /*20860*/  STL [R1+0x4b0], R0 ;  /* 0x0004b00001007387 */ /* 0x000fe80000100800 */
[----:B------:R-:W2:Y:S04]  /*20870*/  LDS.U8 R0, [R3+UR4+0x888] ;  /* 0x0008880403007984 */ /* 0x000ea80008000000 */
[----:B-1----:R-:W-:Y:S04]  /*20880*/  STL [R1+0x4ac], R2 ;  /* 0x0004ac0201007387 */ /* 0x002fe80000100800 */
[----:B------:R-:W1:Y:S04]  /*20890*/  LDS.U8 R2, [R3+UR4+0x808] ;  /* 0x0008080403027984 */ /* 0x000e680008000000 */
[----:B0-----:R-:W-:Y:S04]  /*208a0*/  STL [R1+0x4b8], R4 ;  /* 0x0004b80401007387 */ /* 0x001fe80000100800 */
[----:B------:R-:W0:Y:S04]  /*208b0*/  LDS.U8 R4, [R3+UR4+0x880] ;  /* 0x0008800403047984 */ /* 0x000e280008000000 */
[----:B--2---:R-:W-:Y:S04]  /*208c0*/  STL [R1+0x4b4], R0 ;  /* 0x0004b40001007387 */ /* 0x004fe80000100800 */
        /* <DEDUP_REMOVED lines=16> */
[----:B--2---:R-:W-:Y:S04]  /*209d0*/  STL [R1+0x5d8], R0 ;  /* 0x0005d80001007387 */ /* 0x004fe80000100800 */
[----:B------:R-:W0:Y:S04]  /*209e0*/  LDS.U8 R4, [R3+UR4+0x2000] ;  /* 0x0020000403047984 */ /* 0x000e280008000000 */
[----:B------:R-:W2:Y:S04]  /*209f0*/  LDS.U8 R0, [R3+UR4+0x2088] ;  /* 0x0020880403007984 */ /* 0x000ea80008000000 */
[----:B-1----:R1:W-:Y:S04]  /*20a00*/  STL [R1+0x5d4], R2 ;  /* 0x0005d40201007387 */ /* 0x0023e80000100800 */
[----:B-1----:R-:W3:Y:S04]  /*20a10*/  LDL R2, [R1+0x1460] ;  /* 0x0014600001027983 */ /* 0x002ee80000100800 */
[----:B0-----:R-:W-:Y:S04]  /*20a20*/  STL [R1+0x6c4], R4 ;  /* 0x0006c40401007387 */ /* 0x001fe80000100800 */
[----:B------:R-:W0:Y:S04]  /*20a30*/  LDS.U8 R4, [R3+UR4+0x2008] ;  /* 0x0020080403047984 */ /* 0x000e280008000000 */
[----:B--2---:R-:W-:Y:S04]  /*20a40*/  STL [R1+0x6c0], R0 ;  /* 0x0006c00001007387 */ /* 0x004fe80000100800 */
[----:B------:R-:W1:Y:S04]  /*20a50*/  LDS.U8 R0, [R3+UR4+0x2080] ;  /* 0x0020800403007984 */ /* 0x000e680008000000 */
[----:B0-----:R-:W-:Y:S04]  /*20a60*/  STL [R1+0x6cc], R4 ;  /* 0x0006cc0401007387 */ /* 0x001fe80000100800 */
[----:B------:R-:W0:Y:S04]  /*20a70*/  LDS.U8 R4, [R3+UR4+0x2888] ;  /* 0x0028880403047984 */ /* 0x000e280008000000 */
[----:B-1----:R-:W-:Y:S04]  /*20a80*/  STL [R1+0x6c8], R0 ;  /* 0x0006c80001007387 */ /* 0x002fe80000100800 */
[----:B------:R-:W1:Y:S04]  /*20a90*/  LDS.U8 R0, [R3+UR4+0x2808] ;  /* 0x0028080403007984 */ /* 0x000e680008000000 */
[----:B------:R-:W-:Y:S04]  /*20aa0*/  STL [R1+0x6d4], R5 ;  /* 0x0006d40501007387 */ /* 0x000fe80000100800 */
[----:B------:R-:W2:Y:S04]  /*20ab0*/  LDS.U8 R5, [R3+UR4+0x2880] ;  /* 0x0028800403057984 */ /* 0x000ea80008000000 */
[----:B0-----:R-:W-:Y:S04]  /*20ac0*/  STL [R1+0x6d0], R4 ;  /* 0x0006d00401007387 */ /* 0x001fe80000100800 */
[----:B-1----:R-:W-:Y:S04]  /*20ad0*/  STL [R1+0x6dc], R0 ;  /* 0x0006dc0001007387 */ /* 0x002fe80000100800 */
[----:B------:R-:W0:Y:S04]  /*20ae0*/  LDS.U8 R0, [R3+UR4+0x3088] ;  /* 0x0030880403007984 */ /* 0x000e280008000000 */
[----:B------:R-:W1:Y:S04]  /*20af0*/  LDS.U8 R4, [R3+UR4+0x3000] ;  /* 0x0030000403047984 */ /* 0x000e680008000000 */
[----:B--2---:R-:W-:Y:S04]  /*20b00*/  STL [R1+0x6d8], R5 ;  /* 0x0006d80501007387 */ /* 0x004fe80000100800 */
        /* <DEDUP_REMOVED lines=12> */
[----:B0-----:R-:W-:Y:S04]  /*20bd0*/  STL [R1+0x13e8], R4 ;  /* 0x0013e80401007387 */ /* 0x001fe80000100800 */
[----:B-1----:R-:W-:Y:S04]  /*20be0*/  STL [R1+0x13e4], R0 ;  /* 0x0013e40001007387 */ /* 0x002fe80000100800 */
[----:B---3--:R-:W0:Y:S04]  /*20bf0*/  LDS.U8 R3, [R2+UR4] ;  /* 0x0000000402037984 */ /* 0x008e280008000000 */
[----:B------:R-:W1:Y:S04]  /*20c00*/  LDS.U8 R4, [R2+UR4+0x88] ;  /* 0x0000880402047984 */ /* 0x000e680008000000 */
[----:B------:R-:W2:Y:S04]  /*20c10*/  LDS.U8 R0, [R2+UR4+0x8] ;  /* 0x0000080402007984 */ /* 0x000ea80008000000 */
[----:B------:R-:W-:Y:S04]  /*20c20*/  LDS.U8 R5, [R2+UR4+0x2080] ;  /* 0x0020800402057984 */ /* 0x000fe80008000000 */
        /* <DEDUP_REMOVED lines=25> */
[----:B-1----:R-:W-:Y:S04]  /*20dc0*/  STL [R1+0x558], R4 ;  /* 0x0005580401007387 */ /* 0x002fe80000100800 */
[----:B------:R-:W0:Y:S04]  /*20dd0*/  LDS.U8 R3, [R2+UR4+0x1880] ;  /* 0x0018800402037984 */ /* 0x000e280008000000 */
[----:B------:R-:W1:Y:S04]  /*20de0*/  LDS.U8 R4, [R2+UR4+0x2000] ;  /* 0x0020000402047984 */ /* 0x000e680008000000 */
[----:B--2---:R2:W-:Y:S04]  /*20df0*/  STL [R1+0x564], R0 ;  /* 0x0005640001007387 */ /* 0x0045e80000100800 */
[----:B--2---:R-:W2:Y:S04]  /*20e00*/  LDL R0, [R1+0x145c] ;  /* 0x00145c0001007983 */ /* 0x004ea80000100800 */
[----:B0-----:R-:W-:Y:S04]  /*20e10*/  STL [R1+0x560], R3 ;  /* 0x0005600301007387 */ /* 0x001fe80000100800 */
[----:B------:R-:W0:Y:S04]  /*20e20*/  LDS.U8 R3, [R2+UR4+0x2088] ;  /* 0x0020880402037984 */ /* 0x000e280008000000 */
[----:B-1----:R-:W-:Y:S04]  /*20e30*/  STL [R1+0x660], R4 ;  /* 0x0006600401007387 */ /* 0x002fe80000100800 */
[----:B------:R-:W1:Y:S04]  /*20e40*/  LDS.U8 R4, [R2+UR4+0x2008] ;  /* 0x0020080402047984 */ /* 0x000e680008000000 */
[----:B0-----:R-:W-:Y:S04]  /*20e50*/  STL [R1+0x65c], R3 ;  /* 0x00065c0301007387 */ /* 0x001fe80000100800 */
[----:B------:R-:W0:Y:S04]  /*20e60*/  LDS.U8 R3, [R2+UR4+0x2800] ;  /* 0x0028000402037984 */ /* 0x000e280008000000 */
[----:B-1----:R-:W-:Y:S04]  /*20e70*/  STL [R1+0x668], R4 ;  /* 0x0006680401007387 */ /* 0x002fe80000100800 */
[----:B------:R-:W1:Y:S04]  /*20e80*/  LDS.U8 R4, [R2+UR4+0x2888] ;  /* 0x0028880402047984 */ /* 0x000e680008000000 */
[----:B------:R-:W-:Y:S04]  /*20e90*/  STL [R1+0x664], R5 ;  /* 0x0006640501007387 */ /* 0x000fe80000100800 */
[----:B------:R-:W3:Y:S04]  /*20ea0*/  LDS.U8 R5, [R2+UR4+0x2808] ;  /* 0x0028080402057984 */ /* 0x000ee80008000000 */
[----:B0-----:R-:W-:Y:S04]  /*20eb0*/  STL [R1+0x670], R3 ;  /* 0x0006700301007387 */ /* 0x001fe80000100800 */
[----:B------:R-:W0:Y:S04]  /*20ec0*/  LDS.U8 R3, [R2+UR4+0x2880] ;  /* 0x0028800402037984 */ /* 0x000e280008000000 */
[----:B-1----:R-:W-:Y:S04]  /*20ed0*/  STL [R1+0x66c], R4 ;  /* 0x00066c0401007387 */ /* 0x002fe80000100800 */
[----:B------:R-:W1:Y:S04]  /*20ee0*/  LDS.U8 R4, [R2+UR4+0x3000] ;  /* 0x0030000402047984 */ /* 0x000e680008000000 */
[----:B---3--:R-:W-:Y:S04]  /*20ef0*/  STL [R1+0x678], R5 ;  /* 0x0006780501007387 */ /* 0x008fe80000100800 */
        /* <DEDUP_REMOVED lines=11> */
[----:B------:R-:W4:Y:S04]  /*20fb0*/  LDS.U8 R2, [R2+UR4+0x3880] ;  /* 0x0038800402027984 */ /* 0x000f280008000000 */
[----:B---3--:R-:W-:Y:S04]  /*20fc0*/  STL [R1+0x1380], R5 ;  /* 0x0013800501007387 */ /* 0x008fe80000100800 */
[----:B0-----:R-:W-:Y:S04]  /*20fd0*/  STL [R1+0x137c], R3 ;  /* 0x00137c0301007387 */ /* 0x001fe80000100800 */
[----:B-1----:R-:W-:Y:S04]  /*20fe0*/  STL [R1+0x1388], R4 ;  /* 0x0013880401007387 */ /* 0x002fe80000100800 */
[----:B----4-:R-:W-:Y:S04]  /*20ff0*/  STL [R1+0x1384], R2 ;  /* 0x0013840201007387 */ /* 0x010fe80000100800 */
[----:B--2---:R-:W0:Y:S04]  /*21000*/  LDS.U8 R3, [R0+UR4] ;  /* 0x0000000400037984 */ /* 0x004e280008000000 */
        /* <DEDUP_REMOVED lines=169> */
[----:B------:R-:W-:Y:S04]  /*21aa0*/  STL [R1+0x710], R5 ;  /* 0x0007100501007387 */ /* 0x000fe80000100800 */
[----:B------:R-:W3:Y:S04]  /*21ab0*/  LDS.U8 R5, [R0+UR4+0x2888] ;  /* 0x0028880400057984 */ /* 0x000ee80008000000 */
[----:B-1----:R-:W-:Y:S04]  /*21ac0*/  STL [R1+0x70c], R4 ;  /* 0x00070c0401007387 */ /* 0x002fe80000100800 */
[----:B------:R-:W1:Y:S04]  /*21ad0*/  LDS.U8 R4, [R0+UR4+0x2808] ;  /* 0x0028080400047984 */ /* 0x000e680008000000 */
[----:B0-----:R-:W-:Y:S04]  /*21ae0*/  STL [R1+0x718], R3 ;  /* 0x0007180301007387 */ /* 0x001fe80000100800 */
[----:B------:R-:W0:Y:S04]  /*21af0*/  LDS.U8 R3, [R0+UR4+0x2880] ;  /* 0x0028800400037984 */ /* 0x000e280008000000 */
[----:B---3--:R-:W-:Y:S04]  /*21b00*/  STL [R1+0x714], R5 ;  /* 0x0007140501007387 */ /* 0x008fe80000100800 */
        /* <DEDUP_REMOVED lines=16> */
[----:B---3--:R-:W-:Y:S04]  /*21c10*/  STL [R1+0x1428], R5 ;  /* 0x0014280501007387 */ /* 0x008fe80000100800 */
[----:B-1----:R-:W-:Y:S04]  /*21c20*/  STL [R1+0x1424], R4 ;  /* 0x0014240401007387 */ /* 0x002fe80000100800 */
[----:B--2---:R-:W0:Y:S04]  /*21c30*/  LDS.U8 R3, [R2+UR4] ;  /* 0x0000000402037984 */ /* 0x004e280008000000 */
[----:B------:R-:W1:Y:S04]  /*21c40*/  LDS.U8 R0, [R2+UR4+0x88] ;  /* 0x0000880402007984 */ /* 0x000e680008000000 */
        /* <DEDUP_REMOVED lines=30> */
[----:B------:R-:W2:Y:S04]  /*21e30*/  LDL R14, [R1+0x144c] ;  /* 0x00144c00010e7983 */ /* 0x000ea80000100800 */
[----:B------:R-:W3:Y:S04]  /*21e40*/  LDS.U8 R4, [R2+UR4+0x2088] ;  /* 0x0020880402047984 */ /* 0x000ee80008000000 */
[----:B0-----:R-:W-:Y:S04]  /*21e50*/  STL [R1+0x5a0], R3 ;  /* 0x0005a00301007387 */ /* 0x001fe80000100800 */
[----:B-1----:R-:W-:Y:S04]  /*21e60*/  STL [R1+0x6a0], R0 ;  /* 0x0006a00001007387 */ /* 0x002fe80000100800 */
[----:B------:R-:W0:Y:S04]  /*21e70*/  LDS.U8 R3, [R2+UR4+0x2008] ;  /* 0x0020080402037984 */ /* 0x000e280008000000 */
        /* <DEDUP_REMOVED lines=26> */
[----:B0-----:R-:W-:Y:S04]  /*22020*/  STL [R1+0x13c8], R3 ;  /* 0x0013c80301007387 */ /* 0x001fe80000100800 */
        /* <DEDUP_REMOVED lines=55> */
[----:B--2---:R-:W-:Y:S04]  /*223a0*/  STL [R1+0x1438], R0 ;  /* 0x0014380001007387 */ /* 0x004fe80000100800 */
[----:B------:R-:W2:Y:S04]  /*223b0*/  LDL.LU R19, [R1+0x1c8] ;  /* 0x0001c80001137983 */ /* 0x000ea80000300800 */
[----:B------:R-:W1:Y:S04]  /*223c0*/  LDS.U8 R0, [R14+UR4+0x3800] ;  /* 0x003800040e007984 */ /* 0x000e680008000000 */
[----:B0-----:R-:W-:Y:S04]  /*223d0*/  STL [R1+0x1434], R3 ;  /* 0x0014340301007387 */ /* 0x001fe80000100800 */
[----:B--2---:R-:W-:Y:S04]  /*223e0*/  STL [R1+0x2300], R19 ;  /* 0x0023001301007387 */ /* 0x004fe80000100800 */
[----:B------:R-:W0:Y:S04]  /*223f0*/  LDS.U8 R19, [R14+UR4+0x3888] ;  /* 0x003888040e137984 */ /* 0x000e280008000000 */
[----:B-1----:R1:W-:Y:S04]  /*22400*/  STL [R1+0x1440], R0 ;  /* 0x0014400001007387 */ /* 0x0023e80000100800 */
[----:B------:R-:W2:Y:S04]  /*22410*/  LDL.LU R17, [R1+0x1c4] ;  /* 0x0001c40001117983 */ /* 0x000ea80000300800 */
[----:B------:R-:W3:Y:S04]  /*22420*/  LDL.LU R7, [R1+0x1a8] ;  /* 0x0001a80001077983 */ /* 0x000ee80000300800 */
[----:B------:R-:W4:Y:S04]  /*22430*/  LDL.LU R6, [R1+0x1a4] ;  /* 0x0001a40001067983 */ /* 0x000f280000300800 */
[----:B------:R-:W4:Y:S04]  /*22440*/  LDL.LU R22, [R1+0x188] ;  /* 0x0001880001167983 */ /* 0x000f280000300800 */
[----:B------:R-:W4:Y:S04]  /*22450*/  LDL.LU R26, [R1+0x184] ;  /* 0x00018400011a7983 */ /* 0x000f280000300800 */
        /* <DEDUP_REMOVED lines=20> */
[----:B0-----:R-:W-:Y:S04]  /*225a0*/  STL [R1+0x143c], R19 ;  /* 0x00143c1301007387 */ /* 0x001fe80000100800 */
[----:B------:R-:W0:Y:S04]  /*225b0*/  LDS.U8 R19, [R14+UR4+0x3808] ;  /* 0x003808040e137984 */ /* 0x000e280008000000 */
[----:B------:R-:W1:Y:S01]  /*225c0*/  LDS.U8 R14, [R14+UR4+0x3880] ;  /* 0x003880040e0e7984 */ /* 0x000e620008000000 */
[----:B------:R-:W1:Y:S01]  /*225d0*/  S2R R2, SR_TID.X ;  /* 0x0000000000027919 */ /* 0x000e620000002100 */
[----:B------:R-:W-:Y:S06]  /*225e0*/  BAR.SYNC.DEFER_BLOCKING 0x0 ;  /* 0x0000000000007b1d */ /* 0x000fec0000010000 */
[----:B0-----:R0:W-:Y:S04]  /*225f0*/  STL [R1+0x1448], R19 ;  /* 0x0014481301007387 */ /* 0x0011e80000100800 */
[----:B0-----:R-:W2:Y:S01]  /*22600*/  LDL.LU R19, [R1+0x2300] ;  /* 0x0023000001137983 */ /* 0x001ea20000300800 */
[----:B-1----:R-:W-:-:S03]  /*22610*/  LOP3.LUT R25, R2, 0x3f, RZ, 0xc0, !PT ;  /* 0x0000003f02197812 */ /* 0x002fc600078ec0ff */
[----:B------:R0:W-:Y:S04]  /*22620*/  STL [R1+0x1444], R14 ;  /* 0x0014440e01007387 */ /* 0x0001e80000100800 */
[----:B0-----:R-:W4:Y:S04]  /*22630*/  LDL.LU R14, [R1+0x22fc] ;  /* 0x0022fc00010e7983 */ /* 0x001f280000300800 */
[----:B--2---:R0:W-:Y:S04]  /*22640*/  STS.U8 [R25+UR4], R19 ;  /* 0x0000001319007988 */ /* 0x0041e80008000004 */
[----:B------:R1:W-:Y:S04]  /*22650*/  STS.U8 [R25+UR4+0x40], R17 ;  /* 0x0000401119007988 */ /* 0x0003e80008000004 */
[----:B---3--:R2:W-:Y:S04]  /*22660*/  STS.U8 [R25+UR4+0x240], R7 ;  /* 0x0002400719007988 */ /* 0x0085e80008000004 */
[----:B----4-:R3:W-:Y:S04]  /*22670*/  STS.U8 [R25+UR4+0x200], R6 ;  /* 0x0002000619007988 */ /* 0x0107e80008000004 */
[----:B------:R4:W-:Y:S04]  /*22680*/  STS.U8 [R25+UR4+0x400], R22 ;  /* 0x0004001619007988 */ /* 0x0009e80008000004 */
[----:B------:R4:W-:Y:S04]  /*22690*/  STS.U8 [R25+UR4+0x440], R26 ;  /* 0x0004401a19007988 */ /* 0x0009e80008000004 */
[----:B0-----:R-:W4:Y:S04]  /*226a0*/  LDL.LU R19, [R1+0x22f8] ;  /* 0x0022f80001137983 */ /* 0x001f280000300800 */
[----:B-1----:R-:W4:Y:S04]  /*226b0*/  LDL.LU R17, [R1+0x22f4] ;  /* 0x0022f40001117983 */ /* 0x002f280000300800 */
[----:B--2---:R-:W2:Y:S04]  /*226c0*/  LDL.LU R7, [R1+0x22f0] ;  /* 0x0022f00001077983 */ /* 0x004ea80000300800 */
[----:B---3--:R-:W3:Y:S04]  /*226d0*/  LDL.LU R6, [R1+0x22ec] ;  /* 0x0022ec0001067983 */ /* 0x008ee80000300800 */
[----:B----4-:R-:W4:Y:S04]  /*226e0*/  LDL.LU R22, [R1+0x22e8] ;  /* 0x0022e80001167983 */ /* 0x010f280000300800 */
[----:B------:R-:W2:Y:S04]  /*226f0*/  LDL.LU R26, [R1+0x22e4] ;  /* 0x0022e400011a7983 */ /* 0x000ea80000300800 */
[----:B------:R-:W-:Y:S04]  /*22700*/  STS.U8 [R25+UR4+0x640], R0 ;  /* 0x0006400019007988 */ /* 0x000fe80008000004 */
[----:B------:R0:W-:Y:S04]  /*22710*/  STS.U8 [R25+UR4+0x600], R15 ;  /* 0x0006000f19007988 */ /* 0x0001e80008000004 */
[----:B------:R-:W-:Y:S04]  /*22720*/  STS.U8 [R25+UR4+0x800], R24 ;  /* 0x0008001819007988 */ /* 0x000fe80008000004 */
[----:B------:R1:W-:Y:S04]  /*22730*/  STS.U8 [R25+UR4+0x840], R23 ;  /* 0x0008401719007988 */ /* 0x0003e80008000004 */
[----:B------:R1:W-:Y:S04]  /*22740*/  STS.U8 [R25+UR4+0xa40], R21 ;  /* 0x000a401519007988 */ /* 0x0003e80008000004 */
[----:B------:R-:W-:Y:S04]  /*22750*/  STS.U8 [R25+UR4+0xa00], R13 ;  /* 0x000a000d19007988 */ /* 0x000fe80008000004 */
[----:B------:R-:W-:Y:S04]  /*22760*/  STS.U8 [R25+UR4+0xc00], R12 ;  /* 0x000c000c19007988 */ /* 0x000fe80008000004 */
[----:B------:R-:W-:Y:S04]  /*22770*/  STS.U8 [R25+UR4+0xc40], R11 ;  /* 0x000c400b19007988 */ /* 0x000fe80008000004 */
[----:B------:R-:W-:Y:S04]  /*22780*/  STS.U8 [R25+UR4+0xe40], R10 ;  /* 0x000e400a19007988 */ /* 0x000fe80008000004 */
[----:B------:R1:W-:Y:S04]  /*22790*/  STS.U8 [R25+UR4+0xe00], R9 ;  /* 0x000e000919007988 */ /* 0x0003e80008000004 */
[----:B------:R1:W-:Y:S04]  /*227a0*/  STS.U8 [R25+UR4+0x1000], R8 ;  /* 0x0010000819007988 */ /* 0x0003e80008000004 */
[----:B------:R-:W-:Y:S04]  /*227b0*/  STS.U8 [R25+UR4+0x1040], R5 ;  /* 0x0010400519007988 */ /* 0x000fe80008000004 */
[----:B0-----:R-:W3:Y:S04]  /*227c0*/  LDL.LU R15, [R1+0x1c0] ;  /* 0x0001c000010f7983 */ /* 0x001ee80000300800 */
[----:B------:R-:W-:Y:S04]  /*227d0*/  STS.U8 [R25+UR4+0x1240], R4 ;  /* 0x0012400419007988 */ /* 0x000fe80008000004 */
[----:B-1----:R-:W3:Y:S04]  /*227e0*/  LDL.LU R23, [R1+0x1bc] ;  /* 0x0001bc0001177983 */ /* 0x002ee80000300800 */
[----:B------:R-:W-:Y:S04]  /*227f0*/  STS.U8 [R25+UR4+0x1200], R3 ;  /* 0x0012000319007988 */ /* 0x000fe80008000004 */
[----:B------:R-:W3:Y:S04]  /*22800*/  LDL.LU R21, [R1+0x1a0] ;  /* 0x0001a00001157983 */ /* 0x000ee80000300800 */
[----:B------:R-:W-:Y:S04]  /*22810*/  STS.U8 [R25+UR4+0x1400], R16 ;  /* 0x0014001019007988 */ /* 0x000fe80008000004 */
[----:B------:R-:W3:Y:S04]  /*22820*/  LDL.LU R9, [R1+0x19c] ;  /* 0x00019c0001097983 */ /* 0x000ee80000300800 */
[----:B------:R0:W-:Y:S04]  /*22830*/  STS.U8 [R25+UR4+0x1440], R18 ;  /* 0x0014401219007988 */ /* 0x0001e80008000004 */
[----:B------:R-:W3:Y:S04]  /*22840*/  LDL.LU R8, [R1+0x180] ;  /* 0x0001800001087983 */ /* 0x000ee80000300800 */
[----:B------:R1:W-:Y:S04]  /*22850*/  STS.U8 [R25+UR4+0x1640], R20 ;  /* 0x0016401419007988 */ /* 0x0003e80008000004 */
[----:B------:R1:W-:Y:S04]  /*22860*/  STS.U8 [R25+UR4+0x1600], R27 ;  /* 0x0016001b19007988 */ /* 0x0003e80008000004 */
[----:B0-----:R-:W3:Y:S04]  /*22870*/  LDL.LU R18, [R1+0x17c] ;  /* 0x00017c0001127983 */ /* 0x001ee80000300800 */
[----:B-1----:R-:W3:Y:S04]  /*22880*/  LDL.LU R20, [R1+0x160] ;  /* 0x0001600001147983 */ /* 0x002ee80000300800 */
[----:B------:R-:W3:Y:S04]  /*22890*/  LDL.LU R0, [R1+0xe0] ;  /* 0x0000e00001007983 */ /* 0x000ee80000300800 */
[----:B------:R-:W3:Y:S04]  /*228a0*/  LDL.LU R24, [R1+0xdc] ;  /* 0x0000dc0001187983 */ /* 0x000ee80000300800 */
[----:B------:R-:W3:Y:S04]  /*228b0*/  LDL.LU R13, [R1+0xc0] ;  /* 0x0000c000010d7983 */ /* 0x000ee80000300800 */
[----:B------:R-:W3:Y:S04]  /*228c0*/  LDL.LU R12, [R1+0xbc] ;  /* 0x0000bc00010c7983 */ /* 0x000ee80000300800 */
[----:B------:R-:W3:Y:S04]  /*228d0*/  LDL.LU R11, [R1+0xa0] ;  /* 0x0000a000010b7983 */ /* 0x000ee80000300800 */
[----:B------:R0:W-:Y:S04]  /*228e0*/  STS.U8 [R25+UR4+0x1800], R28 ;  /* 0x0018001c19007988 */ /* 0x0001e80008000004 */
[----:B------:R-:W3:Y:S04]  /*228f0*/  LDL.LU R10, [R1+0x9c] ;  /* 0x00009c00010a7983 */ /* 0x000ee80000300800 */
[----:B------:R1:W-:Y:S04]  /*22900*/  STS.U8 [R25+UR4+0x1840], R29 ;  /* 0x0018401d19007988 */ /* 0x0003e80008000004 */
[----:B------:R-:W3:Y:S04]  /*22910*/  LDL.LU R5, [R1+0x80] ;  /* 0x0000800001057983 */ /* 0x000ee80000300800 */
[----:B------:R-:W3:Y:S04]  /*22920*/  LDL.LU R4, [R1+0x74] ;  /* 0x0000740001047983 */ /* 0x000ee80000300800 */
[----:B------:R-:W3:Y:S04]  /*22930*/  LDL.LU R3, [R1+0x48] ;  /* 0x0000480001037983 */ /* 0x000ee80000300800 */
[----:B------:R-:W3:Y:S04]  /*22940*/  LDL.LU R16, [R1+0x44] ;  /* 0x0000440001107983 */ /* 0x000ee80000300800 */
[----:B------:R-:W3:Y:S04]  /*22950*/  LDL.LU R27, [R1+0x28] ;  /* 0x00002800011b7983 */ /* 0x000ee80000300800 */
[----:B0-----:R-:W3:Y:S04]  /*22960*/  LDL.LU R28, [R1+0x24] ;  /* 0x00002400011c7983 */ /* 0x001ee80000300800 */
[----:B-1----:R-:W3:Y:S04]  /*22970*/  LDL.LU R29, [R1+0x8] ;  /* 0x00000800011d7983 */ /* 0x002ee80000300800 */
[----:B--2---:R0:W-:Y:S02]  /*22980*/  STS.U8 [R25+UR4+0x1a40], R26 ;  /* 0x001a401a19007988 */ /* 0x0041e40008000004 */
[----:B0-----:R-:W-:-:S02]  /*22990*/  LOP3.LUT R26, R2, 0x3f, RZ, 0xc0, !PT ;  /* 0x0000003f021a7812 */ /* 0x001fc400078ec0ff */
[----:B------:R-:W2:Y:S04]  /*229a0*/  LDL.LU R2, [R1+0x4] ;  /* 0x0000040001027983 */ /* 0x000ea80000300800 */
[----:B----4-:R0:W-:Y:S04]  /*229b0*/  STS.U8 [R26+UR4+0x1a00], R22 ;  /* 0x001a00161a007988 */ /* 0x0101e80008000004 */
[----:B---3--:R1:W-:Y:S04]  /*229c0*/  STS.U8 [R26+UR4+0x1c00], R6 ;  /* 0x001c00061a007988 */ /* 0x0083e80008000004 */
[----:B------:R3:W-:Y:S04]  /*229d0*/  STS.U8 [R26+UR4+0x1c40], R7 ;  /* 0x001c40071a007988 */ /* 0x0007e80008000004 */
[----:B------:R4:W-:Y:S04]  /*229e0*/  STS.U8 [R26+UR4+0x1e40], R17 ;  /* 0x001e40111a007988 */ /* 0x0009e80008000004 */
[----:B------:R4:W-:Y:S04]  /*229f0*/  STS.U8 [R26+UR4+0x1e00], R19 ;  /* 0x001e00131a007988 */ /* 0x0009e80008000004 */
[----:B0-----:R-:W2:Y:S04]  /*22a00*/  LDL.LU R22, [R1+0x114] ;  /* 0x0001140001167983 */ /* 0x001ea80000300800 */
[----:B-1----:R-:W2:Y:S04]  /*22a10*/  LDL.LU R6, [R1+0x118] ;  /* 0x0001180001067983 */ /* 0x002ea80000300800 */
[----:B---3--:R-:W3:Y:S04]  /*22a20*/  LDL.LU R7, [R1+0x13c] ;  /* 0x00013c0001077983 */ /* 0x008ee80000300800 */
[----:B----4-:R-:W4:Y:S04]  /*22a30*/  LDL.LU R17, [R1+0x140] ;  /* 0x0001400001117983 */ /* 0x010f280000300800 */
[----:B------:R-:W2:Y:S01]  /*22a40*/  LDL.LU R19, [R1+0x15c] ;  /* 0x00015c0001137983 */ /* 0x000ea20000300800 */
[----:B------:R-:W-:-:S05]  /*22a50*/  LOP3.LUT R25, R25, 0x10, RZ, 0x3c, !PT ;  /* 0x0000001019197812 */ /* 0x000fca00078e3cff */
        /* <DEDUP_REMOVED lines=12> */
[----:B------:R0:W-:Y:S04]  /*22b20*/  STS.U8 [R25+UR4+0x6c0], R20 ;  /* 0x0006c01419007988 */ /* 0x0001e80008000004 */
[----:B0-----:R-:W3:Y:S04]  /*22b30*/  LDL.LU R20, [R1+0x22c8] ;  /* 0x0022c80001147983 */ /* 0x001ee80000300800 */
[----:B--2---:R-:W-:Y:S04]  /*22b40*/  STS.U8 [R25+UR4+0x680], R19 ;  /* 0x0006801319007988 */ /* 0x004fe80008000004 */
[----:B----4-:R-:W-:Y:S04]  /*22b50*/  STS.U8 [R25+UR4+0x880], R17 ;  /* 0x0008801119007988 */ /* 0x010fe80008000004 */
[----:B---3--:R-:W-:Y:S04]  /*22b60*/  STS.U8 [R25+UR4+0x8c0], R7 ;  /* 0x0008c00719007988 */ /* 0x008fe80008000004 */
[----:B------:R-:W-:Y:S04]  /*22b70*/  STS.U8 [R25+UR4+0xac0], R6 ;  /* 0x000ac00619007988 */ /* 0x000fe80008000004 */
[----:B------:R-:W-:Y:S04]  /*22b80*/  STS.U8 [R25+UR4+0xa80], R22 ;  /* 0x000a801619007988 */ /* 0x000fe80008000004 */
[----:B------:R-:W-:Y:S04]  /*22b90*/  STS.U8 [R25+UR4+0xc80], R0 ;  /* 0x000c800019007988 */ /* 0x000fe80008000004 */
[----:B------:R0:W-:Y:S04]  /*22ba0*/  STS.U8 [R25+UR4+0xcc0], R24 ;  /* 0x000cc01819007988 */ /* 0x0001e80008000004 */
[----:B------:R1:W-:Y:S04]  /*22bb0*/  STS.U8 [R25+UR4+0xec0], R13 ;  /* 0x000ec00d19007988 */ /* 0x0003e80008000004 */
[----:B------:R2:W-:Y:S04]  /*22bc0*/  STS.U8 [R25+UR4+0xe80], R12 ;  /* 0x000e800c19007988 */ /* 0x0005e80008000004 */
[----:B------:R3:W-:Y:S04]  /*22bd0*/  STS.U8 [R25+UR4+0x1080], R11 ;  /* 0x0010800b19007988 */ /* 0x0007e80008000004 */
[----:B------:R4:W-:Y:S04]  /*22be0*/  STS.U8 [R25+UR4+0x10c0], R10 ;  /* 0x0010c00a19007988 */ /* 0x0009e80008000004 */
[----:B------:R-:W-:Y:S04]  /*22bf0*/  STS.U8 [R25+UR4+0x12c0], R5 ;  /* 0x0012c00519007988 */ /* 0x000fe80008000004 */
[----:B------:R-:W-:Y:S04]  /*22c00*/  STS.U8 [R25+UR4+0x1280], R4 ;  /* 0x0012800419007988 */ /* 0x000fe80008000004 */
[----:B------:R4:W-:Y:S04]  /*22c10*/  STS.U8 [R25+UR4+0x1480], R3 ;  /* 0x0014800319007988 */ /* 0x0009e80008000004 */
[----:B0-----:R-:W4:Y:S04]  /*22c20*/  LDL.LU R24, [R1+0x1b8] ;  /* 0x0001b80001187983 */ /* 0x001f280000300800 */
[----:B-1----:R-:W4:Y:S04]  /*22c30*/  LDL.LU R13, [R1+0x1b4] ;  /* 0x0001b400010d7983 */ /* 0x002f280000300800 */
[----:B--2---:R-:W2:Y:S04]  /*22c40*/  LDL.LU R12, [R1+0x198] ;  /* 0x00019800010c7983 */ /* 0x004ea80000300800 */
[----:B------:R0:W-:Y:S04]  /*22c50*/  STS.U8 [R25+UR4+0x14c0], R16 ;  /* 0x0014c01019007988 */ /* 0x0001e80008000004 */
[----:B---3--:R-:W3:Y:S04]  /*22c60*/  LDL.LU R11, [R1+0x194] ;  /* 0x00019400010b7983 */ /* 0x008ee80000300800 */
[----:B------:R-:W-:Y:S04]  /*22c70*/  STS.U8 [R25+UR4+0x16c0], R27 ;  /* 0x0016c01b19007988 */ /* 0x000fe80008000004 */
[----:B----4-:R-:W4:Y:S04]  /*22c80*/  LDL.LU R10, [R1+0x178] ;  /* 0x00017800010a7983 */ /* 0x010f280000300800 */
[----:B------:R-:W-:Y:S04]  /*22c90*/  STS.U8 [R25+UR4+0x1680], R28 ;  /* 0x0016801c19007988 */ /* 0x000fe80008000004 */
[----:B------:R-:W4:Y:S04]  /*22ca0*/  LDL.LU R3, [R1+0x174] ;  /* 0x0001740001037983 */ /* 0x000f280000300800 */
        /* <DEDUP_REMOVED lines=15> */
[----:B------:R1:W-:Y:S04]  /*22da0*/  STS.U8 [R25+UR4+0x1a80], R18 ;  /* 0x001a801219007988 */ /* 0x0003e80008000004 */
        /* <DEDUP_REMOVED lines=10> */
[----:B------:R-:W4:Y:S01]  /*22e50*/  LDL.LU R23, [R1+0x134] ;  /* 0x0001340001177983 */ /* 0x000f220000300800 */
[----:B------:R-:W-:-:S05]  /*22e60*/  LOP3.LUT R5, R26, 0x20, RZ, 0x3c, !PT ;  /* 0x000000201a057812 */ /* 0x000fca00078e3cff */
[----:B------:R0:W-:Y:S04]  /*22e70*/  STS.U8 [R5+UR4+0x100], R24 ;  /* 0x0001001805007988 */ /* 0x0001e80008000004 */
[----:B------:R1:W-:Y:S04]  /*22e80*/  STS.U8 [R5+UR4+0x140], R13 ;  /* 0x0001400d05007988 */ /* 0x0003e80008000004 */
[----:B--2---:R2:W-:Y:S04]  /*22e90*/  STS.U8 [R5+UR4+0x340], R12 ;  /* 0x0003400c05007988 */ /* 0x0045e80008000004 */
[----:B---3--:R3:W-:Y:S04]  /*22ea0*/  STS.U8 [R5+UR4+0x300], R11 ;  /* 0x0003000b05007988 */ /* 0x0087e80008000004 */
[----:B----4-:R4:W-:Y:S04]  /*22eb0*/  STS.U8 [R5+UR4+0x500], R10 ;  /* 0x0005000a05007988 */ /* 0x0109e80008000004 */
[----:B0-----:R-:W4:Y:S04]  /*22ec0*/  LDL.LU R24, [R1+0x22c0] ;  /* 0x0022c00001187983 */ /* 0x001f280000300800 */
[----:B-1----:R-:W4:Y:S04]  /*22ed0*/  LDL.LU R13, [R1+0x22bc] ;  /* 0x0022bc00010d7983 */ /* 0x002f280000300800 */
[----:B--2---:R-:W2:Y:S04]  /*22ee0*/  LDL.LU R12, [R1+0x22b8] ;  /* 0x0022b800010c7983 */ /* 0x004ea80000300800 */
[----:B------:R0:W-:Y:S04]  /*22ef0*/  STS.U8 [R5+UR4+0x540], R3 ;  /* 0x0005400305007988 */ /* 0x0001e80008000004 */
[----:B---3--:R-:W3:Y:S04]  /*22f00*/  LDL.LU R11, [R1+0x22b4] ;  /* 0x0022b400010b7983 */ /* 0x008ee80000300800 */
[----:B----4-:R-:W4:Y:S04]  /*22f10*/  LDL.LU R10, [R1+0x22b0] ;  /* 0x0022b000010a7983 */ /* 0x010f280000300800 */
[----:B------:R1:W-:Y:S04]  /*22f20*/  STS.U8 [R5+UR4+0x740], R16 ;  /* 0x0007401005007988 */ /* 0x0003e80008000004 */
[----:B------:R1:W-:Y:S04]  /*22f30*/  STS.U8 [R5+UR4+0x700], R29 ;  /* 0x0007001d05007988 */ /* 0x0003e80008000004 */
[----:B------:R1:W-:Y:S04]  /*22f40*/  STS.U8 [R5+UR4+0x900], R2 ;  /* 0x0009000205007988 */ /* 0x0003e80008000004 */
[----:B0-----:R-:W2:Y:S04]  /*22f50*/  LDL.LU R3, [R1+0x22ac] ;  /* 0x0022ac0001037983 */ /* 0x001ea80000300800 */
[----:B-1----:R-:W3:Y:S04]  /*22f60*/  LDL.LU R16, [R1+0x22a8] ;  /* 0x0022a80001107983 */ /* 0x002ee80000300800 */
[----:B------:R-:W4:Y:S04]  /*22f70*/  LDL.LU R29, [R1+0x22a4] ;  /* 0x0022a400011d7983 */ /* 0x000f280000300800 */
[----:B------:R-:W2:Y:S04]  /*22f80*/  LDL.LU R2, [R1+0x22a0] ;  /* 0x0022a00001027983 */ /* 0x000ea80000300800 */
        /* <DEDUP_REMOVED lines=14> */
[----:B------:R1:W-:Y:S04]  /*23070*/  STS.U8 [R5+UR4+0x1700], R28 ;  /* 0x0017001c05007988 */ /* 0x0003e80008000004 */
[----:B0-----:R-:W3:Y:S04]  /*23080*/  LDL.LU R4, [R1+0x1b0] ;  /* 0x0001b00001047983 */ /* 0x001ee80000300800 */
[----:B-1----:R-:W3:Y:S04]  /*23090*/  LDL.LU R27, [R1+0x1ac] ;  /* 0x0001ac00011b7983 */ /* 0x002ee80000300800 */
[----:B------:R-:W3:Y:S04]  /*230a0*/  LDL.LU R28, [R1+0x190] ;  /* 0x00019000011c7983 */ /* 0x000ee80000300800 */
[----:B--2---:R0:W-:Y:S04]  /*230b0*/  STS.U8 [R5+UR4+0x1900], R2 ;  /* 0x0019000205007988 */ /* 0x0041e80008000004 */
[----:B0-----:R-:W2:Y:S04]  /*230c0*/  LDL.LU R2, [R1+0x18c] ;  /* 0x00018c0001027983 */ /* 0x001ea80000300800 */
[----:B------:R-:W2:Y:S04]  /*230d0*/  LDL.LU R0, [R1+0x14c] ;  /* 0x00014c0001007983 */ /* 0x000ea80000300800 */
        /* <DEDUP_REMOVED lines=11> */
[----:B----4-:R0:W-:Y:S04]  /*23190*/  STS.U8 [R5+UR4+0x1940], R29 ;  /* 0x0019401d05007988 */ /* 0x0101e80008000004 */
[----:B---3--:R1:W-:Y:S04]  /*231a0*/  STS.U8 [R5+UR4+0x1b40], R16 ;  /* 0x001b401005007988 */ /* 0x0083e80008000004 */
[----:B------:R3:W-:Y:S04]  /*231b0*/  STS.U8 [R5+UR4+0x1b00], R3 ;  /* 0x001b000305007988 */ /* 0x0007e80008000004 */
[----:B------:R4:W-:Y:S04]  /*231c0*/  STS.U8 [R5+UR4+0x1d00], R10 ;  /* 0x001d000a05007988 */ /* 0x0009e80008000004 */
[----:B------:R4:W-:Y:S04]  /*231d0*/  STS.U8 [R5+UR4+0x1d40], R11 ;  /* 0x001d400b05007988 */ /* 0x0009e80008000004 */
[----:B------:R4:W-:Y:S04]  /*231e0*/  STS.U8 [R5+UR4+0x1f40], R24 ;  /* 0x001f401805007988 */ /* 0x0009e80008000004 */
[----:B0-----:R-:W2:Y:S04]  /*231f0*/  LDL.LU R29, [R1+0xf8] ;  /* 0x0000f800011d7983 */ /* 0x001ea80000300800 */
[----:B-1----:R-:W2:Y:S04]  /*23200*/  LDL.LU R16, [R1+0x100] ;  /* 0x0001000001107983 */ /* 0x002ea80000300800 */
[----:B---3--:R-:W3:Y:S04]  /*23210*/  LDL.LU R3, [R1+0x124] ;  /* 0x0001240001037983 */ /* 0x008ee80000300800 */
[----:B----4-:R-:W4:Y:S04]  /*23220*/  LDL.LU R10, [R1+0x128] ;  /* 0x00012800010a7983 */ /* 0x010f280000300800 */
[----:B------:R-:W3:Y:S04]  /*23230*/  LDL.LU R11, [R1+0x150] ;  /* 0x00015000010b7983 */ /* 0x000ee80000300800 */
[----:B------:R-:W4:Y:S04]  /*23240*/  LDL.LU R24, [R1+0x16c] ;  /* 0x00016c0001187983 */ /* 0x000f280000300800 */
[----:B------:R0:W-:Y:S04]  /*23250*/  STS.U8 [R5+UR4+0x1f00], R25 ;  /* 0x001f001905007988 */ /* 0x0001e80008000004 */
[----:B0-----:R-:W3:Y:S04]  /*23260*/  LDL.LU R5, [R1+0x229c] ;  /* 0x00229c0001057983 */ /* 0x001ee80000300800 */
[----:B------:R-:W4:Y:S01]  /*23270*/  LDL.LU R25, [R1+0x170] ;  /* 0x0001700001197983 */ /* 0x000f220000300800 */
[----:B------:R-:W-:-:S05]  /*23280*/  LOP3.LUT R26, R26, 0x30, RZ, 0x3c, !PT ;  /* 0x000000301a1a7812 */ /* 0x000fca00078e3cff */
        /* <DEDUP_REMOVED lines=8> */
[----:B----4-:R-:W-:Y:S04]  /*23310*/  STS.U8 [R26+UR4+0x580], R25 ;  /* 0x000580191a007988 */ /* 0x010fe80008000004 */
[----:B------:R-:W-:Y:S04]  /*23320*/  STS.U8 [R26+UR4+0x5c0], R24 ;  /* 0x0005c0181a007988 */ /* 0x000fe80008000004 */
[----:B---3--:R-:W-:Y:S04]  /*23330*/  STS.U8 [R26+UR4+0x7c0], R11 ;  /* 0x0007c00b1a007988 */ /* 0x008fe80008000004 */
        /* <DEDUP_REMOVED lines=16> */
[----:B0-----:R-:W3:Y:S04]  /*23440*/  LDL.LU R0, [R1+0x1cc] ;  /* 0x0001cc0001007983 */ /* 0x001ee80000300800 */
[----:B--2---:R0:W-:Y:S04]  /*23450*/  STS.U8 [R26+UR4+0x1780], R2 ;  /* 0x001780021a007988 */ /* 0x0041e80008000004 */
[----:B0-----:R-:W2:Y:S01]  /*23460*/  LDL.LU R2, [R1+0x2288] ;  /* 0x0022880001027983 */ /* 0x001ea20000300800 */
[----:B------:R-:W0:Y:S03]  /*23470*/  S2R R22, SR_TID.X ;  /* 0x0000000000167919 */ /* 0x000e260000002100 */
[----:B------:R-:W-:Y:S04]  /*23480*/  STS.U8 [R26+UR4+0x1980], R28 ;  /* 0x0019801c1a007988 */ /* 0x000fe80008000004 */
[----:B------:R-:W-:Y:S04]  /*23490*/  STS.U8 [R26+UR4+0x19c0], R27 ;  /* 0x0019c01b1a007988 */ /* 0x000fe80008000004 */
[----:B------:R-:W-:Y:S04]  /*234a0*/  STS.U8 [R26+UR4+0x1bc0], R4 ;  /* 0x001bc0041a007988 */ /* 0x000fe80008000004 */
[----:B------:R-:W-:Y:S04]  /*234b0*/  STS.U8 [R26+UR4+0x1b80], R5 ;  /* 0x001b80051a007988 */ /* 0x000fe80008000004 */
[----:B------:R-:W-:Y:S04]  /*234c0*/  STS.U8 [R26+UR4+0x1d80], R12 ;  /* 0x001d800c1a007988 */ /* 0x000fe80008000004 */
[----:B------:R-:W-:Y:S01]  /*234d0*/  STS.U8 [R26+UR4+0x1dc0], R13 ;  /* 0x001dc00d1a007988 */ /* 0x000fe20008000004 */
[C---:B0-----:R-:W-:Y:S01]  /*234e0*/  LOP3.LUT R3, R22.reuse, 0x7, RZ, 0xc0, !PT ;  /* 0x0000000716037812 */ /* 0x041fe200078ec0ff */
[----:B------:R-:W-:-:S04]  /*234f0*/  IMAD.SHL.U32 R24, R22, 0x2, RZ ;  /* 0x0000000216187824 */ /* 0x000fc800078e00ff */
[----:B------:R-:W-:-:S05]  /*23500*/  IMAD R3, R3, 0x90, RZ ;  /* 0x0000009003037824 */ /* 0x000fca00078e02ff */
[----:B------:R-:W-:Y:S01]  /*23510*/  LOP3.LUT R3, R3, 0x30, R24, 0x78, !PT ;  /* 0x0000003003037812 */ /* 0x000fe200078e7818 */
[----:B------:R-:W-:Y:S04]  /*23520*/  STL.64 [R1+0x2280], R14 ;  /* 0x0022800e01007387 */ /* 0x000fe80000100a00 */
[----:B------:R-:W4:Y:S04]  /*23530*/  LDL.LU R10, [R1+0x50] ;  /* 0x00005000010a7983 */ /* 0x000f280000300800 */
[----:B------:R-:W4:Y:S04]  /*23540*/  LDL.LU R29, [R1+0x4c] ;  /* 0x00004c00011d7983 */ /* 0x000f280000300800 */
[----:B--2---:R-:W-:Y:S04]  /*23550*/  STS.U8 [R26+UR4+0x1fc0], R2 ;  /* 0x001fc0021a007988 */ /* 0x004fe80008000004 */
[----:B---3--:R-:W-:Y:S01]  /*23560*/  STS.U8 [R26+UR4+0x1f80], R0 ;  /* 0x001f80001a007988 */ /* 0x008fe20008000004 */
[----:B------:R-:W-:Y:S06]  /*23570*/  BAR.SYNC.DEFER_BLOCKING 0x0 ;  /* 0x0000000000007b1d */ /* 0x000fec0000010000 */
[----:B------:R-:W0:Y:S04]  /*23580*/  LDSM.16.M88.4 R4, [R3+UR4] ;  /* 0x000000040304783b */ /* 0x000e280008000200 */
[----:B------:R-:W-:Y:S01]  /*23590*/  LDSM.16.M88.4 R12, [R3+UR4+0xc00] ;  /* 0x000c0004030c783b */ /* 0x000fe20008000200 */
[----:B0-----:R-:W-:-:S02]  /*235a0*/  IMAD.MOV.U32 R26, RZ, RZ, R4 ;  /* 0x000000ffff1a7224 */ /* 0x001fc400078e0004 */
[----:B------:R-:W-:Y:S01]  /*235b0*/  IMAD.MOV.U32 R27, RZ, RZ, R5 ;  /* 0x000000ffff1b7224 */ /* 0x000fe200078e0005 */
[----:B------:R-:W-:Y:S01]  /*235c0*/  STL [R1+0x2f8], R6 ;  /* 0x0002f80601007387 */ /* 0x000fe20000100800 */
[----:B------:R-:W-:-:S03]  /*235d0*/  IMAD.MOV.U32 R28, RZ, RZ, R7 ;  /* 0x000000ffff1c7224 */ /* 0x000fc600078e0007 */
[----:B------:R-:W0:Y:S04]  /*235e0*/  LDSM.16.M88.4 R4, [R3+UR4+0x400] ;  /* 0x000400040304783b */ /* 0x000e280008000200 */
[----:B------:R-:W-:Y:S04]  /*235f0*/  STL [R1+0x1f70], R28 ;  /* 0x001f701c01007387 */ /* 0x000fe80000100800 */
[----:B0-----:R-:W-:Y:S01]  /*23600*/  STL.64 [R1+0x300], R4 ;  /* 0x0003000401007387 */ /* 0x001fe20000100a00 */
[----:B------:R-:W-:-:S03]  /*23610*/  IMAD.MOV.U32 R19, RZ, RZ, R5 ;  /* 0x000000ffff137224 */ /* 0x000fc600078e0005 */
[----:B------:R-:W-:Y:S01]  /*23620*/  STL.64 [R1+0x308], R6 ;  /* 0x0003080601007387 */ /* 0x000fe20000100a00 */
[----:B------:R-:W-:-:S03]  /*23630*/  IMAD.MOV.U32 R22, RZ, RZ, R4 ;  /* 0x000000ffff167224 */ /* 0x000fc600078e0004 */
[----:B------:R-:W2:Y:S04]  /*23640*/  LDL.LU R16, [R1+0x70] ;  /* 0x0000700001107983 */ /* 0x000ea80000300800 */
[----:B------:R-:W0:Y:S04]  /*23650*/  LDSM.16.M88.4 R4, [R3+UR4+0x800] ;  /* 0x000800040304783b */ /* 0x000e280008000200 */
[----:B------:R-:W2:Y:S04]  /*23660*/  LDL.LU R23, [R1+0x68] ;  /* 0x0000680001177983 */ /* 0x000ea80000300800 */
[----:B------:R-:W3:Y:S04]  /*23670*/  LDL.LU R18, [R1+0x7c] ;  /* 0x00007c0001127983 */ /* 0x000ee80000300800 */
[----:B------:R-:W3:Y:S04]  /*23680*/  LDL.LU R17, [R1+0x78] ;  /* 0x0000780001117983 */ /* 0x000ee80000300800 */
[----:B0-----:R-:W-:Y:S04]  /*23690*/  STL.64 [R1+0x310], R4 ;  /* 0x0003100401007387 */ /* 0x001fe80000100a00 */
[----:B------:R0:W-:Y:S04]  /*236a0*/  STL.64 [R1+0x318], R6 ;  /* 0x0003180601007387 */ /* 0x0001e80000100a00 */
[----:B------:R-:W-:Y:S04]  /*236b0*/  STL.64 [R1+0x320], R12 ;  /* 0x0003200c01007387 */ /* 0x000fe80000100a00 */
[----:B------:R-:W-:Y:S01]  /*236c0*/  STL.64 [R1+0x328], R14 ;  /* 0x0003280e01007387 */ /* 0x000fe20000100a00 */
[----:B0-----:R-:W-:-:S02]  /*236d0*/  IMAD.MOV.U32 R6, RZ, RZ, R12 ;  /* 0x000000ffff067224 */ /* 0x001fc400078e000c */
[----:B------:R-:W-:Y:S02]  /*236e0*/  IMAD.MOV.U32 R7, RZ, RZ, R13 ;  /* 0x000000ffff077224 */ /* 0x000fe400078e000d */
[----:B------:R-:W0:Y:S04]  /*236f0*/  LDSM.16.M88.4 R12, [R3+UR4+0x1000] ;  /* 0x00100004030c783b */ /* 0x000e280008000200 */
[----:B0-----:R-:W-:Y:S01]  /*23700*/  STL.64 [R1+0x330], R12 ;  /* 0x0003300c01007387 */ /* 0x001fe20000100a00 */
[----:B------:R-:W-:-:S03]  /*23710*/  IMAD.MOV.U32 R8, RZ, RZ, R12 ;  /* 0x000000ffff087224 */ /* 0x000fc600078e000c */
[----:B------:R-:W-:Y:S01]  /*23720*/  STL.64 [R1+0x338], R14 ;  /* 0x0003380e01007387 */ /* 0x000fe20000100a00 */
[----:B------:R-:W-:-:S03]  /*23730*/  IMAD.MOV.U32 R9, RZ, RZ, R13 ;  /* 0x000000ffff097224 */ /* 0x000fc600078e000d */
[----:B------:R-:W0:Y:S04]  /*23740*/  LDSM.16.M88.4 R12, [R3+UR4+0x1400] ;  /* 0x00140004030c783b */ /* 0x000e280008000200 */
[----:B0-----:R-:W-:Y:S04]  /*23750*/  STL.64 [R1+0x340], R12 ;  /* 0x0003400c01007387 */ /* 0x001fe80000100a00 */
[----:B------:R0:W-:Y:S04]  /*23760*/  STL.64 [R1+0x348], R14 ;  /* 0x0003480e01007387 */ /* 0x0001e80000100a00 */
[----:B0-----:R-:W2:Y:S01]  /*23770*/  LDL.LU.64 R14, [R1+0x2280] ;  /* 0x00228000010e7983 */ /* 0x001ea20000300a00 */
[----:B------:R-:W-:-:S02]  /*23780*/  IMAD.MOV.U32 R28, RZ, RZ, R12 ;  /* 0x000000ffff1c7224 */ /* 0x000fc400078e000c */
[----:B------:R-:W-:Y:S02]  /*23790*/  IMAD.MOV.U32 R0, RZ, RZ, R13 ;  /* 0x000000ffff007224 */ /* 0x000fe400078e000d */
[----:B----4-:R-:W-:Y:S02]  /*237a0*/  IMAD R4, R29, 0x100, R10 ;  /* 0x000001001d047824 */ /* 0x010fe400078e020a */
[----:B--2---:R-:W-:Y:S02]  /*237b0*/  IMAD R5, R14, 0x100, R15 ;  /* 0x000001000e057824 */ /* 0x004fe400078e020f */
[----:B------:R-:W0:Y:S04]  /*237c0*/  LDSM.16.M88.4 R12, [R3+UR4+0x1800] ;  /* 0x00180004030c783b */ /* 0x000e280008000200 */
[----:B0-----:R-:W-:Y:S04]  /*237d0*/  STL.64 [R1+0x350], R12 ;  /* 0x0003500c01007387 */ /* 0x001fe80000100a00 */
[----:B------:R0:W-:Y:S04]  /*237e0*/  STL.64 [R1+0x358], R14 ;  /* 0x0003580e01007387 */ /* 0x0001e80000100a00 */
[----:B------:R-:W2:Y:S04]  /*237f0*/  LDL.LU R10, [R1+0xe8] ;  /* 0x0000e800010a7983 */ /* 0x000ea80000300800 */
[----:B0-----:R-:W4:Y:S04]  /*23800*/  LDL.LU R14, [R1+0xfc] ;  /* 0x0000fc00010e7983 */ /* 0x001f280000300800 */
[----:B------:R-:W2:Y:S01]  /*23810*/  LDL.LU R11, [R1+0xf4] ;  /* 0x0000f400010b7983 */ /* 0x000ea20000300800 */
[----:B------:R-:W-:-:S02]  /*23820*/  IMAD.MOV.U32 R21, RZ, RZ, R13 ;  /* 0x000000ffff157224 */ /* 0x000fc400078e000d */
[----:B------:R-:W-:Y:S01]  /*23830*/  IMAD.MOV.U32 R20, RZ, RZ, R12 ;  /* 0x000000ffff147224 */ /* 0x000fe200078e000c */
[----:B--2---:R-:W-:Y:S04]  /*23840*/  STL.64 [R1+0x2258], R10 ;  /* 0x0022580a01007387 */ /* 0x004fe80000100a00 */
[----:B------:R-:W-:Y:S04]  /*23850*/  STL.64 [R1+0x2250], R8 ;  /* 0x0022500801007387 */ /* 0x000fe80000100a00 */
[----:B------:R-:W4:Y:S04]  /*23860*/  LDL.LU R15, [R1+0x108] ;  /* 0x00010800010f7983 */ /* 0x000f280000300800 */
[----:B------:R-:W2:Y:S04]  /*23870*/  LDL.LU R13, [R1+0x104] ;  /* 0x00010400010d7983 */ /* 0x000ea80000300800 */
[----:B------:R-:W2:Y:S04]  /*23880*/  LDL.LU R12, [R1+0x130] ;  /* 0x00013000010c7983 */ /* 0x000ea80000300800 */
[----:B------:R-:W0:Y:S04]  /*23890*/  LDSM.16.M88.4 R8, [R3+UR4+0x1c00] ;  /* 0x001c00040308783b */ /* 0x000e280008000200 */
[----:B----4-:R-:W-:Y:S04]  /*238a0*/  STL.64 [R1+0x2268], R14 ;  /* 0x0022680e01007387 */ /* 0x010fe80000100a00 */
[----:B--2---:R1:W-:Y:S04]  /*238b0*/  STL.64 [R1+0x2260], R12 ;  /* 0x0022600c01007387 */ /* 0x0043e80000100a00 */
[----:B------:R-:W2:Y:S04]  /*238c0*/  LDL.LU R29, [R1+0x12c] ;  /* 0x00012c00011d7983 */ /* 0x000ea80000300800 */
[----:B0-----:R-:W-:Y:S04]  /*238d0*/  STL.64 [R1+0x360], R8 ;  /* 0x0003600801007387 */ /* 0x001fe80000100a00 */
[----:B------:R-:W-:Y:S04]  /*238e0*/  STL.64 [R1+0x368], R10 ;  /* 0x0003680a01007387 */ /* 0x000fe80000100a00 */
[----:B-1----:R-:W4:Y:S04]  /*238f0*/  LDL.LU.64 R12, [R1+0x390] ;  /* 0x00039000010c7983 */ /* 0x002f280000300a00 */
[----:B------:R-:W2:Y:S01]  /*23900*/  LDL.LU.64 R14, [R1+0x398] ;  /* 0x00039800010e7983 */ /* 0x000ea20000300a00 */
[----:B------:R-:W-:-:S02]  /*23910*/  IMAD R3, R23, 0x100, R16 ;  /* 0x0000010017037824 */ /* 0x000fc400078e0210 */
[----:B---3--:R-:W-:-:S03]  /*23920*/  IMAD R2, R17, 0x100, R18 ;  /* 0x0000010011027824 */ /* 0x008fc600078e0212 */
[----:B------:R-:W-:Y:S01]  /*23930*/  F2FP.F16.E5M2.UNPACK_B R18, R3 ;  /* 0x00000003ff12723e */ /* 0x000fe200020004ff */
[----:B------:R-:W-:Y:S01]  /*23940*/  IMAD.MOV.U32 R3, RZ, RZ, R19 ;  /* 0x000000ffff037224 */ /* 0x000fe200078e0013 */
[----:B--2---:R-:W-:Y:S04]  /*23950*/  STL.64 [R1+0x2278], R14 ;  /* 0x0022780e01007387 */ /* 0x004fe80000100a00 */
[----:B----4-:R0:W-:Y:S04]  /*23960*/  STL.64 [R1+0x2270], R12 ;  /* 0x0022700c01007387 */ /* 0x0101e80000100a00 */
[----:B0-----:R-:W2:Y:S04]  /*23970*/  LDL.LU.64 R12, [R1+0x3a0] ;  /* 0x0003a000010c7983 */ /* 0x001ea80000300a00 */
[----:B------:R-:W2:Y:S01]  /*23980*/  LDL.LU.64 R14, [R1+0x3a8] ;  /* 0x0003a800010e7983 */ /* 0x000ea20000300a00 */
[----:B------:R-:W-:Y:S01]  /*23990*/  F2FP.F16.E5M2.UNPACK_B R19, R2 ;  /* 0x00000002ff13723e */ /* 0x000fe200020004ff */
[----:B------:R-:W-:Y:S01]  /*239a0*/  IMAD.MOV.U32 R2, RZ, RZ, R22 ;  /* 0x000000ffff027224 */ /* 0x000fe200078e0016 */
[----:B------:R-:W-:-:S02]  /*239b0*/  F2FP.F16.E5M2.UNPACK_B R16, R5 ;  /* 0x00000005ff10723e */ /* 0x000fc400020004ff */
[----:B------:R-:W-:Y:S02]  /*239c0*/  F2FP.F16.E5M2.UNPACK_B R17, R4 ;  /* 0x00000004ff11723e */ /* 0x000fe400020004ff */
[----:B------:R-:W-:Y:S02]  /*239d0*/  F2FP.F16.E5M2.UNPACK_B R22, R26 ;  /* 0x0000001aff16723e */ /* 0x000fe400020004ff */
[----:B------:R-:W-:Y:S01]  /*239e0*/  F2FP.F16.E5M2.UNPACK_B R23, R27 ;  /* 0x0000001bff17723e */ /* 0x000fe200020004ff */
[----:B------:R-:W-:Y:S02]  /*239f0*/  IMAD.MOV.U32 R24, RZ, RZ, R8 ;  /* 0x000000ffff187224 */ /* 0x000fe400078e0008 */
[----:B------:R-:W-:Y:S02]  /*23a00*/  IMAD.MOV.U32 R25, RZ, RZ, R9 ;  /* 0x000000ffff197224 */ /* 0x000fe400078e0009 */
[----:B------:R-:W3:Y:S04]  /*23a10*/  LDL.LU.64 R8, [R1+0x380] ;  /* 0x0003800001087983 */ /* 0x000ee80000300a00 */
[----:B------:R-:W3:Y:S04]  /*23a20*/  LDL.LU.64 R10, [R1+0x388] ;  /* 0x00038800010a7983 */ /* 0x000ee80000300a00 */
[----:B------:R-:W4:Y:S04]  /*23a30*/  LDL R5, [R1+0x314] ;  /* 0x0003140001057983 */ /* 0x000f280000100800 */
[----:B------:R-:W3:Y:S04]  /*23a40*/  LDL R4, [R1+0x310] ;  /* 0x0003100001047983 */ /* 0x000ee80000100800 */
[----:B------:R0:W-:Y:S04]  /*23a50*/  STL.64 [R1+0x2238], R26 ;  /* 0x0022381a01007387 */ /* 0x0001e80000100a00 */
[----:B0-----:R-:W4:Y:S04]  /*23a60*/  LDL.LU R27, [R1+0xec] ;  /* 0x0000ec00011b7983 */ /* 0x001f280000300800 */
[----:B------:R-:W-:Y:S01]  /*23a70*/  STL.64 [R1+0x2230], R24 ;  /* 0x0022301801007387 */ /* 0x000fe20000100a00 */
[----:B--2---:R-:W-:-:S15]  /*23a80*/  HMMA.16816.F32 R12, R16, R22, R12 ;  /* 0x00000016100c723c */ /* 0x004fde000000180c */
[----:B------:R-:W-:-:S08]  /*23a90*/  NOP ;  /* 0x0000000000007918 */ /* 0x000fd00000000000 */
[----:B------:R-:W-:Y:S04]  /*23aa0*/  STL.64 [R1], R12 ;  /* 0x0000000c01007387 */ /* 0x000fe80000100a00 */
[----:B------:R0:W-:Y:S04]  /*23ab0*/  STL.64 [R1+0x8], R14 ;  /* 0x0000080e01007387 */ /* 0x0001e80000100a00 */
[----:B0-----:R-:W2:Y:S04]  /*23ac0*/  LDL.LU.64 R14, [R1+0x2278] ;  /* 0x00227800010e7983 */ /* 0x001ea80000300a00 */
[----:B------:R-:W2:Y:S01]  /*23ad0*/  LDL.LU.64 R12, [R1+0x2270] ;  /* 0x00227000010c7983 */ /* 0x000ea20000300a00 */
[----:B------:R-:W-:-:S02]  /*23ae0*/  F2FP.F16.E5M2.UNPACK_B R2, R2 ;  /* 0x00000002ff02723e */ /* 0x000fc400020004ff */
[----:B------:R-:W-:Y:S02]  /*23af0*/  F2FP.F16.E5M2.UNPACK_B R3, R3 ;  /* 0x00000003ff03723e */ /* 0x000fe400020004ff */
[----:B---3--:R-:W-:Y:S02]  /*23b00*/  F2FP.F16.E5M2.UNPACK_B R4, R4 ;  /* 0x00000004ff04723e */ /* 0x008fe400020004ff */
[----:B----4-:R-:W-:-:S07]  /*23b10*/  F2FP.F16.E5M2.UNPACK_B R5, R5 ;  /* 0x00000005ff05723e */ /* 0x010fce00020004ff */
[C---:B------:R-:W-:Y:S01]  /*23b20*/  HMMA.16816.F32 R8, R16.reuse, R4, R8 ;  /* 0x000000041008723c */ /* 0x040fe20000001808 */
[----:B------:R-:W-:Y:S04]  /*23b30*/  STL.64 [R1+0x2248], R22 ;  /* 0x0022481601007387 */ /* 0x000fe80000100a00 */
[----:B------:R0:W-:Y:S04]  /*23b40*/  STL.64 [R1+0x2240], R20 ;  /* 0x0022401401007387 */ /* 0x0001e80000100a00 */
[----:B0-----:R-:W3:Y:S04]  /*23b50*/  LDL.LU.64 R20, [R1+0x430] ;  /* 0x0004300001147983 */ /* 0x001ee80000300a00 */
[----:B------:R-:W3:Y:S01]  /*23b60*/  LDL.LU.64 R22, [R1+0x438] ;  /* 0x0004380001167983 */ /* 0x000ee20000300a00 */
[----:B--2---:R-:W-:-:S15]  /*23b70*/  HMMA.16816.F32 R12, R16, R2, R12 ;  /* 0x00000002100c723c */ /* 0x004fde000000180c */
[----:B------:R-:W-:-:S08]  /*23b80*/  NOP ;  /* 0x0000000000007918 */ /* 0x000fd00000000000 */
[----:B------:R-:W-:Y:S04]  /*23b90*/  STL.64 [R1+0x10], R12 ;  /* 0x0000100c01007387 */ /* 0x000fe80000100a00 */
[----:B------:R0:W-:Y:S04]  /*23ba0*/  STL.64 [R1+0x18], R14 ;  /* 0x0000180e01007387 */ /* 0x0001e80000100a00 */
[----:B0-----:R-:W2:Y:S04]  /*23bb0*/  LDL.LU.64 R14, [R1+0x2268] ;  /* 0x00226800010e7983 */ /* 0x001ea80000300a00 */
[----:B------:R-:W4:Y:S04]  /*23bc0*/  LDL.LU.64 R12, [R1+0x2260] ;  /* 0x00226000010c7983 */ /* 0x000f280000300a00 */
[----:B------:R-:W-:Y:S04]  /*23bd0*/  STL.64 [R1+0x20], R8 ;  /* 0x0000200801007387 */ /* 0x000fe80000100a00 */
[----:B------:R0:W-:Y:S04]  /*23be0*/  STL.64 [R1+0x28], R10 ;  /* 0x0000280a01007387 */ /* 0x0001e80000100a00 */
[----:B0-----:R-:W3:Y:S04]  /*23bf0*/  LDL.LU.64 R10, [R1+0x2258] ;  /* 0x00225800010a7983 */ /* 0x001ee80000300a00 */
[----:B------:R-:W2:Y:S04]  /*23c00*/  LDL.LU.64 R8, [R1+0x2250] ;  /* 0x0022500001087983 */ /* 0x000ea80000300a00 */
[----:B------:R-:W4:Y:S01]  /*23c10*/  LDL.LU.64 R24, [R1+0x440] ;  /* 0x0004400001187983 */ /* 0x000f220000300a00 */
[----:B------:R-:W-:-:S02]  /*23c20*/  F2FP.F16.E5M2.UNPACK_B R6, R6 ;  /* 0x00000006ff06723e */ /* 0x000fc400020004ff */
[----:B------:R-:W-:Y:S01]  /*23c30*/  F2FP.F16.E5M2.UNPACK_B R7, R7 ;  /* 0x00000007ff07723e */ /* 0x000fe200020004ff */
[----:B---3--:R-:W-:Y:S02]  /*23c40*/  IMAD R10, R10, 0x100, R27 ;  /* 0x000001000a0a7824 */ /* 0x008fe400078e021b */
[----:B------:R-:W3:Y:S04]  /*23c50*/  LDL.LU.64 R26, [R1+0x448] ;  /* 0x00044800011a7983 */ /* 0x000ee80000300a00 */
[----:B------:R-:W-:Y:S01]  /*23c60*/  HMMA.16816.F32 R20, R16, R6, R20 ;  /* 0x000000061014723c */ /* 0x000fe20000001814 */
[----:B--2---:R-:W-:Y:S02]  /*23c70*/  F2FP.F16.E5M2.UNPACK_B R8, R8 ;  /* 0x00000008ff08723e */ /* 0x004fe400020004ff */
[----:B------:R-:W-:Y:S01]  /*23c80*/  F2FP.F16.E5M2.UNPACK_B R9, R9 ;  /* 0x00000009ff09723e */ /* 0x000fe200020004ff */
[----:B------:R-:W-:-:S02]  /*23c90*/  IMAD R11, R11, 0x100, R14 ;  /* 0x000001000b0b7824 */ /* 0x000fc400078e020e */
[----:B----4-:R-:W-:Y:S02]  /*23ca0*/  IMAD R14, R13, 0x100, R15 ;  /* 0x000001000d0e7824 */ /* 0x010fe400078e020f */
[----:B------:R-:W-:Y:S01]  /*23cb0*/  IMAD R15, R29, 0x100, R12 ;  /* 0x000001001d0f7824 */ /* 0x000fe200078e020c */
[----:B------:R-:W-:Y:S02]  /*23cc0*/  F2FP.F16.E5M2.UNPACK_B R12, R10 ;  /* 0x0000000aff0c723e */ /* 0x000fe400020004ff */
[----:B------:R-:W-:Y:S02]  /*23cd0*/  F2FP.F16.E5M2.UNPACK_B R10, R28 ;  /* 0x0000001cff0a723e */ /* 0x000fe400020004ff */
[----:B------:R-:W-:Y:S02]  /*23ce0*/  F2FP.F16.E5M2.UNPACK_B R13, R11 ;  /* 0x0000000bff0d723e */ /* 0x000fe400020004ff */
[----:B------:R-:W-:-:S08]  /*23cf0*/  F2FP.F16.E5M2.UNPACK_B R11, R0 ;  /* 0x00000000ff0b723e */ /* 0x000fd000020004ff */
[----:B------:R-:W-:Y:S04]  /*23d00*/  STL.64 [R1+0x30], R20 ;  /* 0x0000301401007387 */ /* 0x000fe80000100a00 */
[----:B------:R0:W-:Y:S04]  /*23d10*/  STL.64 [R1+0x38], R22 ;  /* 0x0000381601007387 */ /* 0x0001e80000100a00 */
[----:B0-----:R-:W2:Y:S04]  /*23d20*/  LDL.LU.64 R22, [R1+0x2248] ;  /* 0x0022480001167983 */ /* 0x001ea80000300a00 */
[----:B------:R-:W4:Y:S04]  /*23d30*/  LDL.LU.64 R20, [R1+0x2240] ;  /* 0x0022400001147983 */ /* 0x000f280000300a00 */
[----:B------:R-:W-:Y:S04]  /*23d40*/  STL.64 [R1+0x21f8], R6 ;  /* 0x0021f80601007387 */ /* 0x000fe80000100a00 */
[----:B------:R0:W-:Y:S04]  /*23d50*/  STL.64 [R1+0x21f0], R4 ;  /* 0x0021f00401007387 */ /* 0x0001e80000100a00 */
[----:B0-----:R-:W2:Y:S04]  /*23d60*/  LDL.LU.64 R4, [R1+0x420] ;  /* 0x0004200001047983 */ /* 0x001ea80000300a00 */
[----:B------:R-:W2:Y:S04]  /*23d70*/  LDL.LU.64 R6, [R1+0x428] ;  /* 0x0004280001067983 */ /* 0x000ea80000300a00 */
[----:B------:R-:W4:Y:S04]  /*23d80*/  LDL.LU R28, [R1+0x45c] ;  /* 0x00045c00011c7983 */ /* 0x000f280000300800 */
[----:B------:R-:W4:Y:S04]  /*23d90*/  LDL.LU R29, [R1+0x458] ;  /* 0x00045800011d7983 */ /* 0x000f280000300800 */
[----:B------:R-:W4:Y:S01]  /*23da0*/  LDL.LU R0, [R1+0x46c] ;  /* 0x00046c0001007983 */ /* 0x000f220000300800 */
[----:B---3--:R-:W-:-:S15]  /*23db0*/  HMMA.16816.F32 R24, R16, R8, R24 ;  /* 0x000000081018723c */ /* 0x008fde0000001818 */
[----:B------:R-:W-:-:S08]  /*23dc0*/  NOP ;  /* 0x0000000000007918 */ /* 0x000fd00000000000 */
[----:B------:R-:W-:Y:S04]  /*23dd0*/  STL.64 [R1+0x40], R24 ;  /* 0x0000401801007387 */ /* 0x000fe80000100a00 */
[----:B------:R0:W-:Y:S04]  /*23de0*/  STL.64 [R1+0x48], R26 ;  /* 0x0000481a01007387 */ /* 0x0001e80000100a00 */
[----:B0-----:R-:W3:Y:S04]  /*23df0*/  LDL.LU.64 R26, [R1+0x2238] ;  /* 0x00223800011a7983 */ /* 0x001ee80000300a00 */
[----:B------:R-:W4:Y:S01]  /*23e00*/  LDL.LU.64 R24, [R1+0x2230] ;  /* 0x0022300001187983 */ /* 0x000f220000300a00 */
[----:B--2---:R-:W-:Y:S01]  /*23e10*/  HMMA.16816.F32 R4, R16, R10, R4 ;  /* 0x0000000a1004723c */ /* 0x004fe20000001804 */
[----:B----4-:R-:W-:-:S02]  /*23e20*/  F2FP.F16.E5M2.UNPACK_B R24, R24 ;  /* 0x00000018ff18723e */ /* 0x010fc400020004ff */
[----:B------:R-:W-:Y:S01]  /*23e30*/  F2FP.F16.E5M2.UNPACK_B R25, R25 ;  /* 0x00000019ff19723e */ /* 0x000fe200020004ff */
[----:B---3--:R-:W-:Y:S04]  /*23e40*/  STL.64 [R1+0x2228], R26 ;  /* 0x0022281a01007387 */ /* 0x008fe80000100a00 */
[----:B------:R0:W-:Y:S04]  /*23e50*/  STL.64 [R1+0x2220], R24 ;  /* 0x0022201801007387 */ /* 0x0001e80000100a00 */
[----:B0-----:R-:W2:Y:S04]  /*23e60*/  LDL.LU.64 R24, [R1+0x3d0] ;  /* 0x0003d00001187983 */ /* 0x001ea80000300a00 */
[----:B------:R-:W2:Y:S04]  /*23e70*/  LDL.LU.64 R26, [R1+0x3d8] ;  /* 0x0003d800011a7983 */ /* 0x000ea80000300a00 */
[----:B------:R-:W-:Y:S04]  /*23e80*/  STL.64 [R1+0x2208], R10 ;  /* 0x0022080a01007387 */ /* 0x000fe80000100a00 */
[----:B------:R0:W-:Y:S04]  /*23e90*/  STL.64 [R1+0x2200], R8 ;  /* 0x0022000801007387 */ /* 0x0001e80000100a00 */
[----:B------:R-:W-:Y:S04]  /*23ea0*/  STL.64 [R1+0x100], R4 ;  /* 0x0001000401007387 */ /* 0x000fe80000100a00 */
[----:B------:R-:W-:Y:S04]  /*23eb0*/  STL.64 [R1+0x108], R6 ;  /* 0x0001080601007387 */ /* 0x000fe80000100a00 */
[----:B0-----:R-:W3:Y:S04]  /*23ec0*/  LDL.LU.64 R8, [R1+0x2e0] ;  /* 0x0002e00001087983 */ /* 0x001ee80000300a00 */
[----:B------:R-:W4:Y:S01]  /*23ed0*/  LDL.LU.64 R10, [R1+0x2e8] ;  /* 0x0002e800010a7983 */ /* 0x000f220000300a00 */
[----:B------:R-:W-:-:S02]  /*23ee0*/  F2FP.F16.E5M2.UNPACK_B R20, R20 ;  /* 0x00000014ff14723e */ /* 0x000fc400020004ff */
[----:B------:R-:W-:-:S07]  /*23ef0*/  F2FP.F16.E5M2.UNPACK_B R21, R21 ;  /* 0x00000015ff15723e */ /* 0x000fce00020004ff */
[----:B--2---:R-:W-:Y:S01]  /*23f00*/  HMMA.16816.F32 R24, R16, R20, R24 ;  /* 0x000000141018723c */ /* 0x004fe20000001818 */
[----:B----4-:R-:W-:Y:S04]  /*23f10*/  STL.64 [R1+0x2218], R10 ;  /* 0x0022180a01007387 */ /* 0x010fe80000100a00 */
[----:B---3--:R0:W-:Y:S04]  /*23f20*/  STL.64 [R1+0x2210], R8 ;  /* 0x0022100801007387 */ /* 0x0081e80000100a00 */
[----:B0-----:R-:W2:Y:S04]  /*23f30*/  LDL.LU.64 R8, [R1+0x370] ;  /* 0x0003700001087983 */ /* 0x001ea80000300a00 */
[----:B------:R-:W2:Y:S04]  /*23f40*/  LDL.LU.64 R10, [R1+0x378] ;  /* 0x00037800010a7983 */ /* 0x000ea80000300a00 */
[----:B------:R-:W3:Y:S04]  /*23f50*/  LDL.LU.64 R4, [R1+0x2d0] ;  /* 0x0002d00001047983 */ /* 0x000ee80000300a00 */
[----:B------:R-:W3:Y:S04]  /*23f60*/  LDL.LU.64 R6, [R1+0x2d8] ;  /* 0x0002d80001067983 */ /* 0x000ee80000300a00 */
[----:B------:R-:W-:Y:S04]  /*23f70*/  STL.64 [R1+0xf0], R24 ;  /* 0x0000f01801007387 */ /* 0x000fe80000100a00 */
[----:B------:R0:W-:Y:S04]  /*23f80*/  STL.64 [R1+0xf8], R26 ;  /* 0x0000f81a01007387 */ /* 0x0001e80000100a00 */
[----:B0-----:R-:W4:Y:S04]  /*23f90*/  LDL.LU.64 R26, [R1+0x2228] ;  /* 0x00222800011a7983 */ /* 0x001f280000300a00 */
[----:B------:R-:W2:Y:S01]  /*23fa0*/  LDL.LU.64 R24, [R1+0x2220] ;  /* 0x0022200001187983 */ /* 0x000ea20000300a00 */
[----:B------:R-:W-:-:S02]  /*23fb0*/  F2FP.F16.E5M2.UNPACK_B R14, R14 ;  /* 0x0000000eff0e723e */ /* 0x000fc400020004ff */
[----:B------:R-:W-:Y:S01]  /*23fc0*/  F2FP.F16.E5M2.UNPACK_B R15, R15 ;  /* 0x0000000fff0f723e */ /* 0x000fe200020004ff */
[----:B--2---:R-:W-:Y:S01]  /*23fd0*/  HMMA.16816.F32 R16, R16, R24, R8 ;  /* 0x000000181010723c */ /* 0x004fe20000001808 */
[----:B------:R-:W2:Y:S04]  /*23fe0*/  LDL.LU.64 R10, [R1+0x2218] ;  /* 0x00221800010a7983 */ /* 0x000ea80000300a00 */
[----:B------:R-:W2:Y:S01]  /*23ff0*/  LDL.LU.64 R8, [R1+0x2210] ;  /* 0x0022100001087983 */ /* 0x000ea20000300a00 */
[----:B---3--:R-:W-:-:S15]  /*24000*/  HMMA.16816.F32 R4, R12, R2, R4 ;  /* 0x000000020c04723c */ /* 0x008fde0000001804 */
[----:B------:R-:W-:-:S02]  /*24010*/  NOP ;  /* 0x0000000000007918 */ /* 0x000fc40000000000 */
[----:B------:R0:W-:Y:S04]  /*24020*/  STL.64 [R1+0xc0], R16 ;  /* 0x0000c01001007387 */ /* 0x0001e80000100a00 */
[----:B------:R1:W-:Y:S04]  /*24030*/  STL.64 [R1+0xc8], R18 ;  /* 0x0000c81201007387 */ /* 0x0003e80000100a00 */
[----:B0-----:R-:W3:Y:S04]  /*24040*/  LDL.LU R16, [R1+0x454] ;  /* 0x0004540001107983 */ /* 0x001ee80000300800 */
[----:B------:R-:W3:Y:S04]  /*24050*/  LDL.LU R17, [R1+0x450] ;  /* 0x0004500001117983 */ /* 0x000ee80000300800 */
[----:B-1----:R-:W3:Y:S04]  /*24060*/  LDL.LU R18, [R1+0x460] ;  /* 0x0004600001127983 */ /* 0x002ee80000300800 */
[----:B------:R-:W3:Y:S04]  /*24070*/  LDL.LU R19, [R1+0x470] ;  /* 0x0004700001137983 */ /* 0x000ee80000300800 */
[----:B----4-:R-:W-:Y:S04]  /*24080*/  STL.64 [R1+0x21c8], R26 ;  /* 0x0021c81a01007387 */ /* 0x010fe80000100a00 */
[----:B------:R0:W-:Y:S04]  /*24090*/  STL.64 [R1+0x21c0], R24 ;  /* 0x0021c01801007387 */ /* 0x0001e80000100a00 */
[----:B0-----:R-:W4:Y:S04]  /*240a0*/  LDL.LU.64 R24, [R1+0x2b0] ;  /* 0x0002b00001187983 */ /* 0x001f280000300a00 */
[----:B------:R-:W4:Y:S01]  /*240b0*/  LDL.LU.64 R26, [R1+0x2b8] ;  /* 0x0002b800011a7983 */ /* 0x000f220000300a00 */
[----:B--2---:R-:W-:-:S15]  /*240c0*/  HMMA.16816.F32 R8, R12, R22, R8 ;  /* 0x000000160c08723c */ /* 0x004fde0000001808 */
[----:B------:R-:W-:-:S08]  /*240d0*/  NOP ;  /* 0x0000000000007918 */ /* 0x000fd00000000000 */
[----:B------:R-:W-:Y:S04]  /*240e0*/  STL.64 [R1+0xb0], R8 ;  /* 0x0000b00801007387 */ /* 0x000fe80000100a00 */
[----:B------:R0:W-:Y:S04]  /*240f0*/  STL.64 [R1+0xb8], R10 ;  /* 0x0000b80a01007387 */ /* 0x0001e80000100a00 */
[----:B0-----:R-:W2:Y:S04]  /*24100*/  LDL.LU.64 R10, [R1+0x2208] ;  /* 0x00220800010a7983 */ /* 0x001ea80000300a00 */
[----:B------:R-:W2:Y:S04]  /*24110*/  LDL.LU.64 R8, [R1+0x2200] ;  /* 0x0022000001087983 */ /* 0x000ea80000300a00 */
[----:B------:R-:W-:Y:S04]  /*24120*/  STL.64 [R1+0x21d8], R22 ;  /* 0x0021d81601007387 */ /* 0x000fe80000100a00 */
[----:B------:R0:W-:Y:S04]  /*24130*/  STL.64 [R1+0x21d0], R20 ;  /* 0x0021d01401007387 */ /* 0x0001e80000100a00 */
[----:B0-----:R-:W3:Y:S04]  /*24140*/  LDL.LU.64 R20, [R1+0x2c0] ;  /* 0x0002c00001147983 */ /* 0x001ee80000300a00 */
[----:B------:R-:W3:Y:S04]  /*24150*/  LDL.LU.64 R22, [R1+0x2c8] ;  /* 0x0002c80001167983 */ /* 0x000ee80000300a00 */
[----:B------:R-:W-:Y:S04]  /*24160*/  STL.64 [R1+0xa0], R4 ;  /* 0x0000a00401007387 */ /* 0x000fe80000100a00 */
[----:B------:R0:W-:Y:S04]  /*24170*/  STL.64 [R1+0xa8], R6 ;  /* 0x0000a80601007387 */ /* 0x0001e80000100a00 */
[----:B0-----:R-:W4:Y:S04]  /*24180*/  LDL.LU.64 R6, [R1+0x21f8] ;  /* 0x0021f80001067983 */ /* 0x001f280000300a00 */
[----:B------:R-:W3:Y:S02]  /*24190*/  LDL.LU.64 R4, [R1+0x21f0] ;  /* 0x0021f00001047983 */ /* 0x000ee40000300a00 */
[----:B---3--:R-:W-:-:S15]  /*241a0*/  HMMA.16816.F32 R20, R12, R4, R20 ;  /* 0x000000040c14723c */ /* 0x008fde0000001814 */
[----:B------:R-:W-:-:S08]  /*241b0*/  NOP ;  /* 0x0000000000007918 */ /* 0x000fd00000000000 */
[----:B------:R0:W-:Y:S04]  /*241c0*/  STL.64 [R1+0x90], R20 ;  /* 0x0000901401007387 */ /* 0x0001e80000100a00 */
[----:B------:R1:W-:Y:S04]  /*241d0*/  STL.64 [R1+0x98], R22 ;  /* 0x0000981601007387 */ /* 0x0003e80000100a00 */
[----:B0-----:R-:W3:Y:S04]  /*241e0*/  LDL.LU.64 R20, [R1+0x400] ;  /* 0x0004000001147983 */ /* 0x001ee80000300a00 */
[----:B-1----:R-:W2:Y:S01]  /*241f0*/  LDL.LU.64 R22, [R1+0x408] ;  /* 0x0004080001167983 */ /* 0x002ea20000300a00 */
[----:B----4-:R-:W-:-:S15]  /*24200*/  HMMA.16816.F32 R24, R12, R6, R24 ;  /* 0x000000060c18723c */ /* 0x010fde0000001818 */
[----:B------:R-:W-:-:S08]  /*24210*/  NOP ;  /* 0x0000000000007918 */ /* 0x000fd00000000000 */
[----:B------:R-:W-:Y:S04]  /*24220*/  STL.64 [R1+0x80], R24 ;  /* 0x0000801801007387 */ /* 0x000fe80000100a00 */
[----:B------:R-:W-:Y:S04]  /*24230*/  STL.64 [R1+0x88], R26 ;  /* 0x0000881a01007387 */ /* 0x000fe80000100a00 */
[----:B--2---:R-:W-:Y:S04]  /*24240*/  STL.64 [R1+0x21e8], R22 ;  /* 0x0021e81601007387 */ /* 0x004fe80000100a00 */
[----:B---3--:R0:W-:Y:S04]  /*24250*/  STL.64 [R1+0x21e0], R20 ;  /* 0x0021e01401007387 */ /* 0x0081e80000100a00 */
[----:B0-----:R-:W2:Y:S04]  /*24260*/  LDL.LU.64 R20, [R1+0x410] ;  /* 0x0004100001147983 */ /* 0x001ea80000300a00 */
[----:B------:R-:W2:Y:S04]  /*24270*/  LDL.LU.64 R22, [R1+0x418] ;  /* 0x0004180001167983 */ /* 0x000ea80000300a00 */
[----:B------:R0:W-:Y:S01]  /*24280*/  STL.64 [R1+0x21b8], R6 ;  /* 0x0021b80601007387 */ /* 0x0001e20000100a00 */
[----:B------:R-:W-:-:S02]  /*24290*/  IMAD R16, R17, 0x100, R16 ;  /* 0x0000010011107824 */ /* 0x000fc400078e0210 */
[----:B------:R-:W-:Y:S01]  /*242a0*/  IMAD R17, R29, 0x100, R28 ;  /* 0x000001001d117824 */ /* 0x000fe200078e021c */
[----:B0-----:R-:W3:Y:S04]  /*242b0*/  LDL.LU R7, [R1+0x468] ;  /* 0x0004680001077983 */ /* 0x001ee80000300800 */
[----:B------:R-:W-:Y:S04]  /*242c0*/  STL.64 [R1+0x21b0], R4 ;  /* 0x0021b00401007387 */ /* 0x000fe80000100a00 */
[----:B------:R-:W4:Y:S04]  /*242d0*/  LDL.LU.64 R24, [R1+0x3c0] ;  /* 0x0003c00001187983 */ /* 0x000f280000300a00 */
[----:B------:R-:W4:Y:S04]  /*242e0*/  LDL.LU.64 R26, [R1+0x3c8] ;  /* 0x0003c800011a7983 */ /* 0x000f280000300a00 */
[----:B------:R-:W4:Y:S04]  /*242f0*/  LDL.LU R28, [R1+0x484] ;  /* 0x00048400011c7983 */ /* 0x000f280000300800 */
[----:B------:R-:W4:Y:S01]  /*24300*/  LDL.LU R29, [R1+0x490] ;  /* 0x00049000011d7983 */ /* 0x000f220000300800 */
[----:B--2---:R-:W-:-:S15]  /*24310*/  HMMA.16816.F32 R20, R12, R8, R20 ;  /* 0x000000080c14723c */ /* 0x004fde0000001814 */
[----:B------:R-:W-:-:S08]  /*24320*/  NOP ;  /* 0x0000000000007918 */ /* 0x000fd00000000000 */
[----:B------:R-:W-:Y:S04]  /*24330*/  STL.64 [R1+0x70], R20 ;  /* 0x0000701401007387 */ /* 0x000fe80000100a00 */
[----:B------:R0:W-:Y:S04]  /*24340*/  STL.64 [R1+0x78], R22 ;  /* 0x0000781601007387 */ /* 0x0001e80000100a00 */
[----:B0-----:R-:W2:Y:S04]  /*24350*/  LDL.LU.64 R22, [R1+0x21e8] ;  /* 0x0021e80001167983 */ /* 0x001ea80000300a00 */
[----:B------:R-:W2:Y:S01]  /*24360*/  LDL.LU.64 R20, [R1+0x21e0] ;  /* 0x0021e00001147983 */ /* 0x000ea20000300a00 */
[----:B---3--:R-:W-:-:S03]  /*24370*/  IMAD R18, R18, 0x100, R7 ;  /* 0x0000010012127824 */ /* 0x008fc600078e0207 */
[----:B------:R-:W3:Y:S01]  /*24380*/  LDL.LU.64 R4, [R1+0x290] ;  /* 0x0002900001047983 */ /* 0x000ee20000300a00 */
[----:B------:R-:W-:-:S03]  /*24390*/  IMAD R19, R0, 0x100, R19 ;  /* 0x0000010000137824 */ /* 0x000fc600078e0213 */
[----:B------:R-:W3:Y:S04]  /*243a0*/  LDL.LU.64 R6, [R1+0x298] ;  /* 0x0002980001067983 */ /* 0x000ee80000300a00 */
[----:B------:R-:W3:Y:S01]  /*243b0*/  LDL.LU R0, [R1+0x478] ;  /* 0x0004780001007983 */ /* 0x000ee20000300800 */
[----:B--2---:R-:W-:-:S15]  /*243c0*/  HMMA.16816.F32 R20, R12, R10, R20 ;  /* 0x0000000a0c14723c */ /* 0x004fde0000001814 */
[----:B------:R-:W-:-:S08]  /*243d0*/  NOP ;  /* 0x0000000000007918 */ /* 0x000fd00000000000 */
[----:B------:R-:W-:Y:S04]  /*243e0*/  STL.64 [R1+0xe0], R20 ;  /* 0x0000e01401007387 */ /* 0x000fe80000100a00 */
[----:B------:R0:W-:Y:S04]  /*243f0*/  STL.64 [R1+0xe8], R22 ;  /* 0x0000e81601007387 */ /* 0x0001e80000100a00 */
[----:B0-----:R-:W3:Y:S04]  /*24400*/  LDL.LU.64 R22, [R1+0x21d8] ;  /* 0x0021d80001167983 */ /* 0x001ee80000300a00 */
[----:B------:R-:W4:Y:S04]  /*24410*/  LDL.LU.64 R20, [R1+0x21d0] ;  /* 0x0021d00001147983 */ /* 0x000f280000300a00 */
[----:B------:R-:W-:Y:S04]  /*24420*/  STL.64 [R1+0x21a8], R10 ;  /* 0x0021a80a01007387 */ /* 0x000fe80000100a00 */
[----:B------:R0:W-:Y:S04]  /*24430*/  STL.64 [R1+0x21a0], R8 ;  /* 0x0021a00801007387 */ /* 0x0001e80000100a00 */
[----:B0-----:R-:W2:Y:S04]  /*24440*/  LDL.LU.64 R8, [R1+0x2a0] ;  /* 0x0002a00001087983 */ /* 0x001ea80000300a00 */
[----:B------:R-:W2:Y:S01]  /*24450*/  LDL.LU.64 R10, [R1+0x2a8] ;  /* 0x0002a800010a7983 */ /* 0x000ea20000300a00 */
[----:B----4-:R-:W-:-:S15]  /*24460*/  HMMA.16816.F32 R24, R12, R20, R24 ;  /* 0x000000140c18723c */ /* 0x010fde0000001818 */
[----:B------:R-:W-:-:S08]  /*24470*/  NOP ;  /* 0x0000000000007918 */ /* 0x000fd00000000000 */
[----:B------:R-:W-:Y:S04]  /*24480*/  STL.64 [R1+0xd0], R24 ;  /* 0x0000d01801007387 */ /* 0x000fe80000100a00 */
[----:B------:R0:W-:Y:S04]  /*24490*/  STL.64 [R1+0xd8], R26 ;  /* 0x0000d81a01007387 */ /* 0x0001e80000100a00 */
[----:B0-----:R-:W4:Y:S04]  /*244a0*/  LDL.LU.64 R26, [R1+0x21c8] ;  /* 0x0021c800011a7983 */ /* 0x001f280000300a00 */
[----:B------:R-:W2:Y:S01]  /*244b0*/  LDL.LU.64 R24, [R1+0x21c0] ;  /* 0x0021c00001187983 */ /* 0x000ea20000300a00 */
[----:B------:R-:W-:-:S02]  /*244c0*/  F2FP.F16.E5M2.UNPACK_B R16, R16 ;  /* 0x00000010ff10723e */ /* 0x000fc400020004ff */
[----:B------:R-:W-:Y:S02]  /*244d0*/  F2FP.F16.E5M2.UNPACK_B R17, R17 ;  /* 0x00000011ff11723e */ /* 0x000fe400020004ff */
[----:B------:R-:W-:Y:S02]  /*244e0*/  F2FP.F16.E5M2.UNPACK_B R18, R18 ;  /* 0x00000012ff12723e */ /* 0x000fe400020004ff */
[----:B------:R-:W-:-:S07]  /*244f0*/  F2FP.F16.E5M2.UNPACK_B R19, R19 ;  /* 0x00000013ff13723e */ /* 0x000fce00020004ff */
[----:B---3--:R-:W-:Y:S06]  /*24500*/  HMMA.16816.F32 R4, R16, R22, R4 ;  /* 0x000000161004723c */ /* 0x008fec0000001804 */
[----:B--2---:R-:W-:Y:S01]  /*24510*/  HMMA.16816.F32 R12, R12, R24, R8 ;  /* 0x000000180c0c723c */ /* 0x004fe20000001808 */
[----:B------:R-:W2:Y:S04]  /*24520*/  LDL.LU.64 R8, [R1+0x270] ;  /* 0x0002700001087983 */ /* 0x000ea80000300a00 */
[----:B------:R-:W2:-:S15]  /*24530*/  LDL.LU.64 R10, [R1+0x278] ;  /* 0x00027800010a7983 */ /* 0x000e9e0000300a00 */
[----:B------:R-:W-:-:S03]  /*24540*/  NOP ;  /* 0x0000000000007918 */ /* 0x000fc60000000000 */
        /* <DEDUP_REMOVED lines=9> */
[----:B------:R-:W4:Y:S04]  /*245e0*/  LDL.LU.64 R26, [R1+0x1f8] ;  /* 0x0001f800011a7983 */ /* 0x000f280000300a00 */
[----:B------:R-:W-:Y:S04]  /*245f0*/  STL.64 [R1+0x50], R4 ;  /* 0x0000500401007387 */ /* 0x000fe80000100a00 */
[----:B------:R0:W-:Y:S04]  /*24600*/  STL.64 [R1+0x58], R6 ;  /* 0x0000580601007387 */ /* 0x0001e80000100a00 */
[----:B0-----:R-:W4:Y:S04]  /*24610*/  LDL.LU.64 R6, [R1+0x21b8] ;  /* 0x0021b80001067983 */ /* 0x001f280000300a00 */
[----:B------:R-:W2:Y:S04]  /*24620*/  LDL.LU.64 R4, [R1+0x21b0] ;  /* 0x0021b00001047983 */ /* 0x000ea80000300a00 */
[----:B------:R-:W-:Y:S04]  /*24630*/  STL.64 [R1+0x2180], R22 ;  /* 0x0021801601007387 */ /* 0x000fe80000100a00 */
[----:B------:R0:W-:Y:S04]  /*24640*/  STL.64 [R1+0x2178], R20 ;  /* 0x0021781401007387 */ /* 0x0001e80000100a00 */
[----:B0-----:R-:W3:Y:S04]  /*24650*/  LDL.LU.64 R20, [R1+0x280] ;  /* 0x0002800001147983 */ /* 0x001ee80000300a00 */
[----:B------:R-:W3:Y:S02]  /*24660*/  LDL.LU.64 R22, [R1+0x288] ;  /* 0x0002880001167983 */ /* 0x000ee40000300a00 */
[----:B---3--:R-:W-:-:S15]  /*24670*/  HMMA.16816.F32 R20, R16, R2, R20 ;  /* 0x000000021014723c */ /* 0x008fde0000001814 */
[----:B------:R-:W-:-:S08]  /*24680*/  NOP ;  /* 0x0000000000007918 */ /* 0x000fd00000000000 */
[----:B------:R0:W-:Y:S04]  /*24690*/  STL.64 [R1+0x110], R20 ;  /* 0x0001101401007387 */ /* 0x0001e80000100a00 */
[----:B------:R1:W-:Y:S04]  /*246a0*/  STL.64 [R1+0x118], R22 ;  /* 0x0001181601007387 */ /* 0x0003e80000100a00 */
[----:B0-----:R-:W3:Y:S04]  /*246b0*/  LDL.LU.64 R20, [R1+0x3e0] ;  /* 0x0003e00001147983 */ /* 0x001ee80000300a00 */
[----:B-1----:R-:W3:Y:S01]  /*246c0*/  LDL.LU.64 R22, [R1+0x3e8] ;  /* 0x0003e80001167983 */ /* 0x002ee20000300a00 */
[C---:B--2---:R-:W-:Y:S06]  /*246d0*/  HMMA.16816.F32 R8, R16.reuse, R4, R8 ;  /* 0x000000041008723c */ /* 0x044fec0000001808 */
[----:B----4-:R-:W-:Y:S01]  /*246e0*/  HMMA.16816.F32 R24, R16, R6, R24 ;  /* 0x000000061018723c */ /* 0x010fe20000001818 */
[----:B---3--:R-:W-:Y:S04]  /*246f0*/  STL.64 [R1+0x2190], R22 ;  /* 0x0021901601007387 */ /* 0x008fe80000100a00 */
[----:B------:R0:W-:Y:S04]  /*24700*/  STL.64 [R1+0x2188], R20 ;  /* 0x0021881401007387 */ /* 0x0001e80000100a00 */
[----:B0-----:R-:W2:Y:S04]  /*24710*/  LDL.LU.64 R20, [R1+0x3f0] ;  /* 0x0003f00001147983 */ /* 0x001ea80000300a00 */
[----:B------:R-:W2:Y:S04]  /*24720*/  LDL.LU.64 R22, [R1+0x3f8] ;  /* 0x0003f80001167983 */ /* 0x000ea80000300a00 */
[----:B------:R-:W-:Y:S04]  /*24730*/  STL.64 [R1+0x120], R8 ;  /* 0x0001200801007387 */ /* 0x000fe80000100a00 */
[----:B------:R0:W-:Y:S04]  /*24740*/  STL.64 [R1+0x128], R10 ;  /* 0x0001280a01007387 */ /* 0x0001e80000100a00 */
[----:B0-----:R-:W3:Y:S04]  /*24750*/  LDL.LU.64 R10, [R1+0x21a8] ;  /* 0x0021a800010a7983 */ /* 0x001ee80000300a00 */
[----:B------:R-:W2:Y:S04]  /*24760*/  LDL.LU.64 R8, [R1+0x21a0] ;  /* 0x0021a00001087983 */ /* 0x000ea80000300a00 */
[----:B------:R0:W-:Y:S04]  /*24770*/  STL.64 [R1+0x130], R24 ;  /* 0x0001301801007387 */ /* 0x0001e80000100a00 */
[----:B------:R1:W-:Y:S01]  /*24780*/  STL.64 [R1+0x138], R26 ;  /* 0x0001381a01007387 */ /* 0x0003e20000100a00 */
[----:B------:R-:W-:-:S03]  /*24790*/  IMAD R12, R12, 0x100, R0 ;  /* 0x000001000c0c7824 */ /* 0x000fc600078e0200 */
[----:B0-----:R-:W4:Y:S04]  /*247a0*/  LDL.LU.64 R24, [R1+0x3b0] ;  /* 0x0003b00001187983 */ /* 0x001f280000300a00 */
[----:B-1----:R-:W4:Y:S04]  /*247b0*/  LDL.LU.64 R26, [R1+0x3b8] ;  /* 0x0003b800011a7983 */ /* 0x002f280000300a00 */
[----:B------:R-:W-:Y:S04]  /*247c0*/  STL.64 [R1+0x2160], R6 ;  /* 0x0021600601007387 */ /* 0x000fe80000100a00 */
[----:B------:R0:W-:Y:S04]  /*247d0*/  STL.64 [R1+0x2158], R4 ;  /* 0x0021580401007387 */ /* 0x0001e80000100a00 */
[----:B0-----:R-:W4:Y:S04]  /*247e0*/  LDL.LU.64 R4, [R1+0x1e0] ;  /* 0x0001e00001047983 */ /* 0x001f280000300a00 */
[----:B------:R-:W4:Y:S04]  /*247f0*/  LDL.LU.64 R6, [R1+0x1e8] ;  /* 0x0001e80001067983 */ /* 0x000f280000300a00 */
[----:B------:R-:W4:Y:S01]  /*24800*/  LDL.LU R0, [R1+0x2198] ;  /* 0x0021980001007983 */ /* 0x000f220000300800 */
[----:B--2---:R-:W-:-:S15]  /*24810*/  HMMA.16816.F32 R20, R16, R8, R20 ;  /* 0x000000081014723c */ /* 0x004fde0000001814 */
[----:B------:R-:W-:-:S08]  /*24820*/  NOP ;  /* 0x0000000000007918 */ /* 0x000fd00000000000 */
[----:B------:R-:W-:Y:S04]  /*24830*/  STL.64 [R1+0x150], R20 ;  /* 0x0001501401007387 */ /* 0x000fe80000100a00 */
[----:B------:R0:W-:Y:S04]  /*24840*/  STL.64 [R1+0x158], R22 ;  /* 0x0001581601007387 */ /* 0x0001e80000100a00 */
[----:B0-----:R-:W3:Y:S04]  /*24850*/  LDL.LU.64 R22, [R1+0x2190] ;  /* 0x0021900001167983 */ /* 0x001ee80000300a00 */
[----:B------:R-:W3:Y:S02]  /*24860*/  LDL.LU.64 R20, [R1+0x2188] ;  /* 0x0021880001147983 */ /* 0x000ee40000300a00 */
[----:B---3--:R-:W-:-:S15]  /*24870*/  HMMA.16816.F32 R20, R16, R10, R20 ;  /* 0x0000000a1014723c */ /* 0x008fde0000001814 */
[----:B------:R-:W-:-:S08]  /*24880*/  NOP ;  /* 0x0000000000007918 */ /* 0x000fd00000000000 */
[----:B------:R-:W-:Y:S04]  /*24890*/  STL.64 [R1+0x160], R20 ;  /* 0x0001601401007387 */ /* 0x000fe80000100a00 */
[----:B------:R0:W-:Y:S04]  /*248a0*/  STL.64 [R1+0x168], R22 ;  /* 0x0001681601007387 */ /* 0x0001e80000100a00 */
[----:B0-----:R-:W2:Y:S04]  /*248b0*/  LDL.LU.64 R22, [R1+0x2180] ;  /* 0x0021800001167983 */ /* 0x001ea80000300a00 */
        /* <DEDUP_REMOVED lines=9> */
[----:B0-----:R-:W3:Y:S04]  /*24950*/  LDL.LU.64 R26, [R1+0x2170] ;  /* 0x00217000011a7983 */ /* 0x001ee80000300a00 */
[----:B------:R-:W4:Y:S01]  /*24960*/  LDL.LU.64 R24, [R1+0x2168] ;  /* 0x0021680001187983 */ /* 0x000f220000300a00 */
[----:B------:R-:W-:-:S02]  /*24970*/  IMAD R13, R14, 0x100, R13 ;  /* 0x000001000e0d7824 */ /* 0x000fc400078e020d */
[----:B------:R-:W-:Y:S02]  /*24980*/  IMAD R14, R28, 0x100, R15 ;  /* 0x000001001c0e7824 */ /* 0x000fe400078e020f */
[----:B------:R-:W-:Y:S01]  /*24990*/  IMAD R15, R0, 0x100, R29 ;  /* 0x00000100000f7824 */ /* 0x000fe200078e021d */
[----:B------:R-:W-:Y:S02]  /*249a0*/  F2FP.F16.E5M2.UNPACK_B R12, R12 ;  /* 0x0000000cff0c723e */ /* 0x000fe400020004ff */
[----:B------:R-:W-:Y:S02]  /*249b0*/  F2FP.F16.E5M2.UNPACK_B R13, R13 ;  /* 0x0000000dff0d723e */ /* 0x000fe400020004ff */
[----:B------:R-:W-:Y:S02]  /*249c0*/  F2FP.F16.E5M2.UNPACK_B R14, R14 ;  /* 0x0000000eff0e723e */ /* 0x000fe400020004ff */
[----:B------:R-:W-:-:S07]  /*249d0*/  F2FP.F16.E5M2.UNPACK_B R15, R15 ;  /* 0x0000000fff0f723e */ /* 0x000fce00020004ff */
[----:B--2---:R-:W-:-:S15]  /*249e0*/  HMMA.16816.F32 R8, R12, R22, R8 ;  /* 0x000000160c08723c */ /* 0x004fde0000001808 */
[----:B------:R-:W-:-:S09]  /*249f0*/  NOP ;  /* 0x0000000000007918 */ /* 0x000fd20000000000 */
[----:B------:R-:W-:Y:S02]  /*24a00*/  IMAD.MOV.U32 R29, RZ, RZ, R10 ;  /* 0x000000ffff1d7224 */ /* 0x000fe400078e000a */
[----:B------:R-:W-:Y:S01]  /*24a10*/  IMAD.MOV.U32 R0, RZ, RZ, R11 ;  /* 0x000000ffff007224 */ /* 0x000fe200078e000b */
[----:B----4-:R-:W-:Y:S01]  /*24a20*/  HMMA.16816.F32 R16, R16, R24, R4 ;  /* 0x000000181010723c */ /* 0x010fe20000001804 */
[----:B------:R-:W2:Y:S04]  /*24a30*/  LDL.LU.64 R6, [R1+0x2160] ;  /* 0x0021600001067983 */ /* 0x000ea80000300a00 */
[----:B------:R-:W4:Y:S04]  /*24a40*/  LDL.LU.64 R4, [R1+0x2158] ;  /* 0x0021580001047983 */ /* 0x000f280000300a00 */
[----:B---3--:R-:W-:Y:S04]  /*24a50*/  STL.64 [R1+0x2120], R26 ;  /* 0x0021201a01007387 */ /* 0x008fe80000100a00 */
[----:B------:R-:W-:Y:S10]  /*24a60*/  STL.64 [R1+0x2118], R24 ;  /* 0x0021181801007387 */ /* 0x000ff40000100a00 */
[----:B------:R0:W-:Y:S04]  /*24a70*/  STL.64 [R1+0x1e0], R16 ;  /* 0x0001e01001007387 */ /* 0x0001e80000100a00 */
[----:B------:R-:W-:Y:S04]  /*24a80*/  STL.64 [R1+0x1e8], R18 ;  /* 0x0001e81201007387 */ /* 0x000fe80000100a00 */
[----:B0-----:R-:W3:Y:S04]  /*24a90*/  LDL.LU R16, [R1+0x320] ;  /* 0x0003200001107983 */ /* 0x001ee80000300800 */
[----:B------:R0:W-:Y:S04]  /*24aa0*/  STL.64 [R1+0x1d0], R8 ;  /* 0x0001d00801007387 */ /* 0x0001e80000100a00 */
[----:B------:R-:W2:Y:S04]  /*24ab0*/  LDL.LU.64 R24, [R1+0x260] ;  /* 0x0002600001187983 */ /* 0x000ea80000300a00 */
[----:B------:R-:W2:Y:S04]  /*24ac0*/  LDL.LU.64 R26, [R1+0x268] ;  /* 0x00026800011a7983 */ /* 0x000ea80000300a00 */
[----:B0-----:R-:W4:Y:S04]  /*24ad0*/  LDL.LU.64 R8, [R1+0x220] ;  /* 0x0002200001087983 */ /* 0x001f280000300a00 */
[----:B------:R-:W3:Y:S04]  /*24ae0*/  LDL.LU.64 R10, [R1+0x228] ;  /* 0x00022800010a7983 */ /* 0x000ee80000300a00 */
[----:B---3--:R-:W-:Y:S04]  /*24af0*/  STL.64 [R1+0x2150], R10 ;  /* 0x0021500a01007387 */ /* 0x008fe80000100a00 */
[----:B----4-:R0:W-:Y:S04]  /*24b00*/  STL.64 [R1+0x2148], R8 ;  /* 0x0021480801007387 */ /* 0x0101e80000100a00 */
[----:B0-----:R-:W3:Y:S04]  /*24b10*/  LDL.LU.64 R8, [R1+0x250] ;  /* 0x0002500001087983 */ /* 0x001ee80000300a00 */
[----:B------:R-:W3:Y:S04]  /*24b20*/  LDL.LU.64 R10, [R1+0x258] ;  /* 0x00025800010a7983 */ /* 0x000ee80000300a00 */
[----:B------:R-:W4:Y:S04]  /*24b30*/  LDL.LU R22, [R1+0x300] ;  /* 0x0003000001167983 */ /* 0x000f280000300800 */
[----:B------:R-:W4:Y:S01]  /*24b40*/  LDL.LU R23, [R1+0x304] ;  /* 0x0003040001177983 */ /* 0x000f220000300800 */
[C---:B--2---:R-:W-:Y:S03]  /*24b50*/  HMMA.16816.F32 R24, R12.reuse, R2, R24 ;  /* 0x000000020c18723c */ /* 0x044fe60000001818 */
[----:B----4-:R-:W-:Y:S04]  /*24b60*/  STL.64 [R1+0x2130], R22 ;  /* 0x0021301601007387 */ /* 0x010fe80000100a00 */
[----:B------:R0:W-:Y:S04]  /*24b70*/  STL.64 [R1+0x2128], R20 ;  /* 0x0021281401007387 */ /* 0x0001e80000100a00 */
[----:B0-----:R-:W2:Y:S04]  /*24b80*/  LDL.LU.64 R20, [R1+0x200] ;  /* 0x0002000001147983 */ /* 0x001ea80000300a00 */
[----:B------:R-:W2:Y:S04]  /*24b90*/  LDL.LU.64 R22, [R1+0x208] ;  /* 0x0002080001167983 */ /* 0x000ea80000300a00 */
[----:B------:R-:W4:Y:S04]  /*24ba0*/  LDL.LU R18, [R1+0x310] ;  /* 0x0003100001127983 */ /* 0x000f280000300800 */
[----:B------:R-:W4:Y:S04]  /*24bb0*/  LDL.LU R19, [R1+0x314] ;  /* 0x0003140001137983 */ /* 0x000f280000300800 */
[----:B------:R-:W2:Y:S01]  /*24bc0*/  LDL.LU R17, [R1+0x324] ;  /* 0x0003240001117983 */ /* 0x000ea20000300800 */
[----:B---3--:R-:W-:-:S15]  /*24bd0*/  HMMA.16816.F32 R8, R12, R4, R8 ;  /* 0x000000040c08723c */ /* 0x008fde0000001808 */
[----:B------:R-:W-:-:S09]  /*24be0*/  NOP ;  /* 0x0000000000007918 */ /* 0x000fd20000000000 */
[----:B------:R-:W-:Y:S01]  /*24bf0*/  IMAD.MOV.U32 R28, RZ, RZ, R11 ;  /* 0x000000ffff1c7224 */ /* 0x000fe200078e000b */
[----:B----4-:R-:W-:Y:S04]  /*24c00*/  STL.64 [R1+0x2110], R18 ;  /* 0x0021101201007387 */ /* 0x010fe80000100a00 */
[----:B--2---:R0:W-:Y:S04]  /*24c10*/  STL.64 [R1+0x2108], R16 ;  /* 0x0021081001007387 */ /* 0x0041e80000100a00 */
[----:B0-----:R-:W2:Y:S04]  /*24c20*/  LDL.LU.64 R16, [R1+0x210] ;  /* 0x0002100001107983 */ /* 0x001ea80000300a00 */
[----:B------:R-:W2:Y:S04]  /*24c30*/  LDL.LU.64 R18, [R1+0x218] ;  /* 0x0002180001127983 */ /* 0x000ea80000300a00 */
[----:B------:R0:W-:Y:S04]  /*24c40*/  STL [R1+0x1fec], R0 ;  /* 0x001fec0001007387 */ /* 0x0001e80000100800 */
[----:B0-----:R-:W3:Y:S04]  /*24c50*/  LDL.LU R0, [R1+0x4bc] ;  /* 0x0004bc0001007983 */ /* 0x001ee80000300800 */
[----:B------:R0:W-:Y:S04]  /*24c60*/  STL [R1+0x1fe8], R29 ;  /* 0x001fe81d01007387 */ /* 0x0001e80000100800 */
[----:B0-----:R-:W3:Y:S04]  /*24c70*/  LDL.LU R29, [R1+0x4c0] ;  /* 0x0004c000011d7983 */ /* 0x001ee80000300800 */
[----:B------:R-:W4:Y:S04]  /*24c80*/  LDL.LU R2, [R1+0x494] ;  /* 0x0004940001027983 */ /* 0x000f280000300800 */
[----:B------:R-:W3:Y:S04]  /*24c90*/  LDL.LU R3, [R1+0x4ac] ;  /* 0x0004ac0001037983 */ /* 0x000ee80000300800 */
[----:B------:R0:W-:Y:S04]  /*24ca0*/  STL.64 [R1+0x1c0], R24 ;  /* 0x0001c01801007387 */ /* 0x0001e80000100a00 */
[----:B------:R1:W-:Y:S04]  /*24cb0*/  STL.64 [R1+0x1c8], R26 ;  /* 0x0001c81a01007387 */ /* 0x0003e80000100a00 */
[----:B0-----:R-:W4:Y:S04]  /*24cc0*/  LDL.LU.64 R24, [R1+0x240] ;  /* 0x0002400001187983 */ /* 0x001f280000300a00 */
[----:B-1----:R-:W4:Y:S04]  /*24cd0*/  LDL.LU.64 R26, [R1+0x248] ;  /* 0x00024800011a7983 */ /* 0x002f280000300a00 */
[----:B------:R-:W-:Y:S04]  /*24ce0*/  STL.64 [R1+0x1b0], R8 ;  /* 0x0001b00801007387 */ /* 0x000fe80000100a00 */
[----:B------:R0:W-:Y:S04]  /*24cf0*/  STL [R1+0x1b8], R10 ;  /* 0x0001b80a01007387 */ /* 0x0001e80000100800 */
[----:B0-----:R-:W2:Y:S04]  /*24d00*/  LDL.LU.64 R10, [R1+0x2150] ;  /* 0x00215000010a7983 */ /* 0x001ea80000300a00 */
[----:B------:R-:W2:Y:S04]  /*24d10*/  LDL.LU.64 R8, [R1+0x2148] ;  /* 0x0021480001087983 */ /* 0x000ea80000300a00 */
[----:B------:R-:W3:Y:S04]  /*24d20*/  LDL.LU R4, [R1+0x4b8] ;  /* 0x0004b80001047983 */ /* 0x000ee80000300800 */
[----:B------:R-:W3:Y:S04]  /*24d30*/  LDL.LU R5, [R1+0x4b4] ;  /* 0x0004b40001057983 */ /* 0x000ee80000300800 */
[----:B------:R0:W-:Y:S04]  /*24d40*/  STL [R1+0x2000], R28 ;  /* 0x0020001c01007387 */ /* 0x0001e80000100800 */
[----:B0-----:R-:W3:Y:S01]  /*24d50*/  LDL.LU R28, [R1+0x4b0] ;  /* 0x0004b000011c7983 */ /* 0x001ee20000300800 */
[----:B--2---:R-:W-:-:S15]  /*24d60*/  HMMA.16816.F32 R8, R12, R6, R8 ;  /* 0x000000060c08723c */ /* 0x004fde0000001808 */
[----:B------:R-:W-:-:S08]  /*24d70*/  NOP ;  /* 0x0000000000007918 */ /* 0x000fd00000000000 */
[----:B------:R-:W-:Y:S04]  /*24d80*/  STL.64 [R1+0x1a0], R8 ;  /* 0x0001a00801007387 */ /* 0x000fe80000100a00 */
[----:B------:R0:W-:Y:S04]  /*24d90*/  STL.64 [R1+0x1a8], R10 ;  /* 0x0001a80a01007387 */ /* 0x0001e80000100a00 */
[----:B0-----:R-:W2:Y:S04]  /*24da0*/  LDL.LU.64 R10, [R1+0x2140] ;  /* 0x00214000010a7983 */ /* 0x001ea80000300a00 */
[----:B------:R-:W4:Y:S04]  /*24db0*/  LDL.LU.64 R8, [R1+0x2138] ;  /* 0x0021380001087983 */ /* 0x000f280000300a00 */
[----:B------:R-:W3:Y:S01]  /*24dc0*/  LDL.LU R7, [R1+0x4a8] ;  /* 0x0004a80001077983 */ /* 0x000ee20000300800 */
[C---:B----4-:R-:W-:Y:S06]  /*24dd0*/  HMMA.16816.F32 R16, R12.reuse, R8, R16 ;  /* 0x000000080c10723c */ /* 0x050fec0000001810 */
[----:B--2---:R-:W-:-:S15]  /*24de0*/  HMMA.16816.F32 R8, R12, R10, R20 ;  /* 0x0000000a0c08723c */ /* 0x004fde0000001814 */
[----:B------:R-:W-:-:S02]  /*24df0*/  NOP ;  /* 0x0000000000007918 */ /* 0x000fc40000000000 */
[----:B------:R0:W-:Y:S04]  /*24e00*/  STL.64 [R1+0x190], R16 ;  /* 0x0001901001007387 */ /* 0x0001e80000100a00 */
[----:B------:R1:W-:Y:S04]  /*24e10*/  STL.64 [R1+0x198], R18 ;  /* 0x0001981201007387 */ /* 0x0003e80000100a00 */
[----:B0-----:R-:W2:Y:S04]  /*24e20*/  LDL.LU.64 R16, [R1+0x230] ;  /* 0x0002300001107983 */ /* 0x001ea80000300a00 */
[----:B-1----:R-:W2:Y:S04]  /*24e30*/  LDL.LU.64 R18, [R1+0x238] ;  /* 0x0002380001127983 */ /* 0x002ea80000300a00 */
[----:B------:R-:W4:Y:S04]  /*24e40*/  LDL.LU.64 R22, [R1+0x2130] ;  /* 0x0021300001167983 */ /* 0x000f280000300a00 */
[----:B------:R-:W3:Y:S04]  /*24e50*/  LDL.LU.64 R20, [R1+0x2128] ;  /* 0x0021280001147983 */ /* 0x000ee80000300a00 */
[----:B------:R0:W-:Y:S04]  /*24e60*/  STL.64 [R1+0x180], R8 ;  /* 0x0001800801007387 */ /* 0x0001e80000100a00 */
[----:B------:R1:W-:Y:S04]  /*24e70*/  STL.64 [R1+0x188], R10 ;  /* 0x0001880a01007387 */ /* 0x0003e80000100a00 */
[----:B0-----:R-:W4:Y:S04]  /*24e80*/  LDL.LU R8, [R1+0x10] ;  /* 0x0000100001087983 */ /* 0x001f280000300800 */
[----:B------:R-:W4:Y:S04]  /*24e90*/  LDL.LU R9, [R1+0x14] ;  /* 0x0000140001097983 */ /* 0x000f280000300800 */
[----:B-1----:R-:W4:Y:S04]  /*24ea0*/  LDL.LU R10, [R1+0x18] ;  /* 0x00001800010a7983 */ /* 0x002f280000300800 */
[----:B------:R-:W4:Y:S01]  /*24eb0*/  LDL.LU R11, [R1+0x1c] ;  /* 0x00001c00010b7983 */ /* 0x000f220000300800 */
[----:B---3--:R-:W-:-:S15]  /*24ec0*/  HMMA.16816.F32 R24, R12, R20, R24 ;  /* 0x000000140c18723c */ /* 0x008fde0000001818 */
[----:B------:R-:W-:-:S08]  /*24ed0*/  NOP ;  /* 0x0000000000007918 */ /* 0x000fd00000000000 */
[----:B------:R-:W-:Y:S04]  /*24ee0*/  STL.64 [R1+0x170], R24 ;  /* 0x0001701801007387 */ /* 0x000fe80000100a00 */
[----:B------:R0:W-:Y:S04]  /*24ef0*/  STL.64 [R1+0x178], R26 ;  /* 0x0001781a01007387 */ /* 0x0001e80000100a00 */
[----:B0-----:R-:W3:Y:S04]  /*24f00*/  LDL.LU.64 R26, [R1+0x2120] ;  /* 0x00212000011a7983 */ /* 0x001ee80000300a00 */
[----:B------:R-:W2:Y:S02]  /*24f10*/  LDL.LU.64 R24, [R1+0x2118] ;  /* 0x0021180001187983 */ /* 0x000ea40000300a00 */
[----:B--2---:R-:W-:Y:S02]  /*24f20*/  HMMA.16816.F32 R12, R12, R24, R16 ;  /* 0x000000180c0c723c */ /* 0x004fe40000001810 */
[----:B------:R-:W2:Y:S04]  /*24f30*/  LDL.LU.64 R18, [R1+0x2110] ;  /* 0x0021100001127983 */ /* 0x000ea80000300a00 */
[----:B------:R-:W2:-:S15]  /*24f40*/  LDL.LU.64 R16, [R1+0x2108] ;  /* 0x0021080001107983 */ /* 0x000e9e0000300a00 */
[----:B------:R-:W-:-:S02]  /*24f50*/  NOP ;  /* 0x0000000000007918 */ /* 0x000fc40000000000 */
[----:B------:R0:W-:Y:S04]  /*24f60*/  STL.64 [R1+0x210], R12 ;  /* 0x0002100c01007387 */ /* 0x0001e80000100a00 */
[----:B------:R1:W-:Y:S04]  /*24f70*/  STL.64 [R1+0x218], R14 ;  /* 0x0002180e01007387 */ /* 0x0003e80000100a00 */
[----:B0-----:R-:W2:Y:S04]  /*24f80*/  LDL.LU R12, [R1] ;  /* 0x00000000010c7983 */ /* 0x001ea80000300800 */
[----:B------:R-:W2:Y:S04]  /*24f90*/  LDL.LU R13, [R1+0x4] ;  /* 0x00000400010d7983 */ /* 0x000ea80000300800 */
[----:B-1----:R-:W2:Y:S04]  /*24fa0*/  LDL.LU R14, [R1+0x8] ;  /* 0x00000800010e7983 */ /* 0x002ea80000300800 */
[----:B------:R-:W2:Y:S01]  /*24fb0*/  LDL.LU R15, [R1+0xc] ;  /* 0x00000c00010f7983 */ /* 0x000ea20000300800 */
[----:B------:R-:W-:-:S02]  /*24fc0*/  IMAD R2, R2, 0x100, R7 ;  /* 0x0000010002027824 */ /* 0x000fc400078e0207 */
[----:B------:R-:W-:Y:S02]  /*24fd0*/  IMAD R3, R3, 0x100, R28 ;  /* 0x0000010003037824 */ /* 0x000fe400078e021c */
[----:B------:R-:W-:Y:S02]  /*24fe0*/  IMAD R6, R5, 0x100, R4 ;  /* 0x0000010005067824 */ /* 0x000fe400078e0204 */
[----:B------:R-:W-:Y:S01]  /*24ff0*/  IMAD R7, R0, 0x100, R29 ;  /* 0x0000010000077824 */ /* 0x000fe200078e021d */
[----:B---3--:R-:W-:Y:S02]  /*25000*/  F2FP.F16.E5M2.UNPACK_B R26, R26.H1 ;  /* 0x0000001aff1a723e */ /* 0x008fe400030004ff */
[----:B------:R-:W-:Y:S02]  /*25010*/  F2FP.F16.E5M2.UNPACK_B R4, R2 ;  /* 0x00000002ff04723e */ /* 0x000fe400020004ff */
[----:B------:R-:W-:Y:S02]  /*25020*/  F2FP.F16.E5M2.UNPACK_B R5, R3 ;  /* 0x00000003ff05723e */ /* 0x000fe400020004ff */
[----:B------:R-:W-:-:S02]  /*25030*/  F2FP.F16.E5M2.UNPACK_B R6, R6 ;  /* 0x00000006ff06723e */ /* 0x000fc400020004ff */
[----:B------:R-:W-:Y:S02]  /*25040*/  F2FP.F16.E5M2.UNPACK_B R7, R7 ;  /* 0x00000007ff07723e */ /* 0x000fe400020004ff */
[----:B------:R-:W-:Y:S02]  /*25050*/  F2FP.F16.E5M2.UNPACK_B R27, R27.H1 ;  /* 0x0000001bff1b723e */ /* 0x000fe400030004ff */
[----:B----4-:R-:W-:Y:S02]  /*25060*/  F2FP.F16.E5M2.UNPACK_B R20, R22.H1 ;  /* 0x00000016ff14723e */ /* 0x010fe400030004ff */
[----:B------:R-:W-:-:S07]  /*25070*/  F2FP.F16.E5M2.UNPACK_B R21, R23.H1 ;  /* 0x00000017ff15723e */ /* 0x000fce00030004ff */
[----:B------:R-:W-:Y:S01]  /*25080*/  HMMA.16816.F32 R8, R4, R20, R8 ;  /* 0x000000140408723c */ /* 0x000fe20000001808 */
[----:B------:R0:W-:Y:S01]  /*25090*/  STL.64 [R1+0x20b8], R26 ;  /* 0x0020b81a01007387 */ /* 0x0001e20000100a00 */
[----:B--2---:R-:W-:-:S04]  /*250a0*/  F2FP.F16.E5M2.UNPACK_B R16, R16.H1 ;  /* 0x00000010ff10723e */ /* 0x004fc800030004ff */
[----:B------:R-:W-:-:S15]  /*250b0*/  HMMA.16816.F32 R12, R4, R26, R12 ;  /* 0x0000001a040c723c */ /* 0x000fde000000180c */
[----:B------:R-:W-:-:S08]  /*250c0*/  NOP ;  /* 0x0000000000007918 */ /* 0x000fd00000000000 */
[----:B------:R-:W-:Y:S04]  /*250d0*/  STL.64 [R1+0x230], R12 ;  /* 0x0002300c01007387 */ /* 0x000fe80000100a00 */
[----:B------:R-:W-:Y:S04]  /*250e0*/  STL.64 [R1+0x238], R14 ;  /* 0x0002380e01007387 */ /* 0x000fe80000100a00 */
[----:B------:R1:W-:Y:S04]  /*250f0*/  STL [R1+0x20f0], R16 ;  /* 0x0020f01001007387 */ /* 0x0003e80000100800 */
[----:B------:R-:W-:Y:S04]  /*25100*/  STL.64 [R1+0x240], R8 ;  /* 0x0002400801007387 */ /* 0x000fe80000100a00 */
[----:B------:R-:W-:Y:S04]  /*25110*/  STL.64 [R1+0x248], R10 ;  /* 0x0002480a01007387 */ /* 0x000fe80000100a00 */
[----:B------:R-:W2:Y:S04]  /*25120*/  LDL.LU R24, [R1+0xf0] ;  /* 0x0000f00001187983 */ /* 0x000ea80000300800 */
[----:B------:R-:W2:Y:S04]  /*25130*/  LDL.LU R25, [R1+0xf4] ;  /* 0x0000f40001197983 */ /* 0x000ea80000300800 */
[----:B0-----:R-:W3:Y:S04]  /*25140*/  LDL.LU R26, [R1+0xf8] ;  /* 0x0000f800011a7983 */ /* 0x001ee80000300800 */
[----:B------:R-:W3:Y:S04]  /*25150*/  LDL.LU R27, [R1+0xfc] ;  /* 0x0000fc00011b7983 */ /* 0x000ee80000300800 */
[----:B-1----:R-:W4:Y:S04]  /*25160*/  LDL.LU R16, [R1+0x4c8] ;  /* 0x0004c80001107983 */ /* 0x002f280000300800 */
[----:B------:R-:W2:Y:S04]  /*25170*/  LDL.LU R12, [R1+0x4c4] ;  /* 0x0004c400010c7983 */ /* 0x000ea80000300800 */
[----:B------:R-:W2:Y:S04]  /*25180*/  LDL.LU R13, [R1+0x4d0] ;  /* 0x0004d000010d7983 */ /* 0x000ea80000300800 */
[----:B------:R-:W3:Y:S04]  /*25190*/  LDL.LU R14, [R1+0x4cc] ;  /* 0x0004cc00010e7983 */ /* 0x000ee80000300800 */
[----:B------:R-:W3:Y:S04]  /*251a0*/  LDL.LU R15, [R1+0x4d8] ;  /* 0x0004d800010f7983 */ /* 0x000ee80000300800 */
[----:B---3--:R-:W-:Y:S04]  /*251b0*/  STL.64 [R1+0x2100], R14 ;  /* 0x0021000e01007387 */ /* 0x008fe80000100a00 */
[----:B--2---:R0:W-:Y:S04]  /*251c0*/  STL.64 [R1+0x20f8], R12 ;  /* 0x0020f80c01007387 */ /* 0x0041e80000100a00 */
[----:B0-----:R-:W2:Y:S04]  /*251d0*/  LDL.LU R12, [R1+0x20] ;  /* 0x00002000010c7983 */ /* 0x001ea80000300800 */
[----:B------:R-:W2:Y:S04]  /*251e0*/  LDL.LU R13, [R1+0x24] ;  /* 0x00002400010d7983 */ /* 0x000ea80000300800 */
[----:B------:R-:W2:Y:S04]  /*251f0*/  LDL.LU R14, [R1+0x28] ;  /* 0x00002800010e7983 */ /* 0x000ea80000300800 */
[----:B------:R-:W2:Y:S04]  /*25200*/  LDL.LU R15, [R1+0x2c] ;  /* 0x00002c00010f7983 */ /* 0x000ea80000300800 */
        /* <DEDUP_REMOVED lines=9> */
[----:B------:R-:W4:Y:S04]  /*252a0*/  LDL.LU R22, [R1+0x360] ;  /* 0x0003600001167983 */ /* 0x000f280000300800 */
[----:B------:R-:W4:Y:S01]  /*252b0*/  LDL.LU R23, [R1+0x364] ;  /* 0x0003640001177983 */ /* 0x000f220000300800 */
[----:B------:R-:W-:-:S02]  /*252c0*/  F2FP.F16.E5M2.UNPACK_B R18, R18.H1 ;  /* 0x00000012ff12723e */ /* 0x000fc400030004ff */
[----:B------:R-:W-:Y:S01]  /*252d0*/  F2FP.F16.E5M2.UNPACK_B R19, R19.H1 ;  /* 0x00000013ff13723e */ /* 0x000fe200030004ff */
[----:B----4-:R-:W-:Y:S04]  /*252e0*/  STL.64 [R1+0x20d8], R22 ;  /* 0x0020d81601007387 */ /* 0x010fe80000100a00 */
[----:B------:R0:W-:Y:S04]  /*252f0*/  STL.64 [R1+0x20d0], R20 ;  /* 0x0020d01401007387 */ /* 0x0001e80000100a00 */
[----:B0-----:R-:W4:Y:S04]  /*25300*/  LDL.LU R20, [R1+0x40] ;  /* 0x0000400001147983 */ /* 0x001f280000300800 */
[----:B------:R-:W4:Y:S04]  /*25310*/  LDL.LU R21, [R1+0x44] ;  /* 0x0000440001157983 */ /* 0x000f280000300800 */
[----:B------:R-:W3:Y:S04]  /*25320*/  LDL.LU R22, [R1+0x48] ;  /* 0x0000480001167983 */ /* 0x000ee80000300800 */
[----:B------:R-:W3:Y:S01]  /*25330*/  LDL.LU R23, [R1+0x4c] ;  /* 0x00004c0001177983 */ /* 0x000ee20000300800 */
[----:B--2---:R-:W-:Y:S03]  /*25340*/  HMMA.16816.F32 R12, R4, R18, R12 ;  /* 0x00000012040c723c */ /* 0x004fe6000000180c */
[----:B---3--:R-:W-:Y:S04]  /*25350*/  STL.64 [R1+0x20e8], R22 ;  /* 0x0020e81601007387 */ /* 0x008fe80000100a00 */
[----:B----4-:R0:W-:Y:S04]  /*25360*/  STL.64 [R1+0x20e0], R20 ;  /* 0x0020e01401007387 */ /* 0x0101e80000100a00 */
[----:B0-----:R-:W2:Y:S04]  /*25370*/  LDL.LU R20, [R1+0x30] ;  /* 0x0000300001147983 */ /* 0x001ea80000300800 */
[----:B------:R-:W2:Y:S04]  /*25380*/  LDL.LU R21, [R1+0x34] ;  /* 0x0000340001157983 */ /* 0x000ea80000300800 */
[----:B------:R-:W2:Y:S04]  /*25390*/  LDL.LU R22, [R1+0x38] ;  /* 0x0000380001167983 */ /* 0x000ea80000300800 */
[----:B------:R-:W2:Y:S04]  /*253a0*/  LDL.LU R23, [R1+0x3c] ;  /* 0x00003c0001177983 */ /* 0x000ea80000300800 */
[----:B------:R-:W-:Y:S04]  /*253b0*/  STL.64 [R1+0x20c8], R26 ;  /* 0x0020c81a01007387 */ /* 0x000fe80000100a00 */
[----:B------:R0:W-:Y:S04]  /*253c0*/  STL.64 [R1+0x20c0], R24 ;  /* 0x0020c01801007387 */ /* 0x0001e80000100a00 */
[----:B0-----:R-:W3:Y:S04]  /*253d0*/  LDL.LU R24, [R1+0x100] ;  /* 0x0001000001187983 */ /* 0x001ee80000300800 */
[----:B------:R-:W3:Y:S04]  /*253e0*/  LDL.LU R25, [R1+0x104] ;  /* 0x0001040001197983 */ /* 0x000ee80000300800 */
[----:B------:R-:W3:Y:S04]  /*253f0*/  LDL.LU R26, [R1+0x108] ;  /* 0x00010800011a7983 */ /* 0x000ee80000300800 */
[----:B------:R-:W3:Y:S04]  /*25400*/  LDL.LU R27, [R1+0x10c] ;  /* 0x00010c00011b7983 */ /* 0x000ee80000300800 */
[----:B------:R-:W-:Y:S04]  /*25410*/  STL.64 [R1+0x260], R12 ;  /* 0x0002600c01007387 */ /* 0x000fe80000100a00 */
[----:B------:R0:W-:Y:S04]  /*25420*/  STL.64 [R1+0x268], R14 ;  /* 0x0002680e01007387 */ /* 0x0001e80000100a00 */
[----:B0-----:R-:W4:Y:S04]  /*25430*/  LDL.LU.64 R14, [R1+0x2100] ;  /* 0x00210000010e7983 */ /* 0x001f280000300a00 */
[----:B------:R-:W2:Y:S01]  /*25440*/  LDL.LU.64 R12, [R1+0x20f8] ;  /* 0x0020f800010c7983 */ /* 0x000ea20000300a00 */
[----:B------:R-:W-:Y:S01]  /*25450*/  F2FP.F16.E5M2.UNPACK_B R17, R17.H1 ;  /* 0x00000011ff11723e */ /* 0x000fe200030004ff */
[----:B--2---:R-:W-:-:S02]  /*25460*/  IMAD R12, R12, 0x100, R16 ;  /* 0x000001000c0c7824 */ /* 0x004fc400078e0210 */
[----:B------:R-:W2:Y:S04]  /*25470*/  LDL.LU R16, [R1+0x20f0] ;  /* 0x0020f00001107983 */ /* 0x000ea80000300800 */
[----:B--2---:R-:W-:-:S15]  /*25480*/  HMMA.16816.F32 R20, R4, R16, R20 ;  /* 0x000000100414723c */ /* 0x004fde0000001814 */
[----:B------:R-:W-:-:S08]  /*25490*/  NOP ;  /* 0x0000000000007918 */ /* 0x000fd00000000000 */
[----:B------:R-:W-:Y:S04]  /*254a0*/  STL.64 [R1+0x280], R20 ;  /* 0x0002801401007387 */ /* 0x000fe80000100a00 */
[----:B------:R0:W-:Y:S04]  /*254b0*/  STL.64 [R1+0x288], R22 ;  /* 0x0002881601007387 */ /* 0x0001e80000100a00 */
[----:B0-----:R-:W2:Y:S04]  /*254c0*/  LDL.LU.64 R22, [R1+0x20e8] ;  /* 0x0020e80001167983 */ /* 0x001ea80000300a00 */
[----:B------:R-:W2:Y:S01]  /*254d0*/  LDL.LU.64 R20, [R1+0x20e0] ;  /* 0x0020e00001147983 */ /* 0x000ea20000300a00 */
[----:B------:R-:W-:-:S02]  /*254e0*/  F2FP.F16.E5M2.UNPACK_B R10, R10.H1 ;  /* 0x0000000aff0a723e */ /* 0x000fc400030004ff */
[----:B------:R-:W-:Y:S01]  /*254f0*/  F2FP.F16.E5M2.UNPACK_B R11, R11.H1 ;  /* 0x0000000bff0b723e */ /* 0x000fe200030004ff */
[----:B----4-:R-:W-:Y:S02]  /*25500*/  IMAD R13, R14, 0x100, R13 ;  /* 0x000001000e0d7824 */ /* 0x010fe400078e020d */
[----:B------:R-:W-:Y:S02]  /*25510*/  IMAD R14, R3, 0x100, R15 ;  /* 0x00000100030e7824 */ /* 0x000fe400078e020f */
[----:B------:R-:W-:Y:S01]  /*25520*/  IMAD R15, R8, 0x100, R2 ;  /* 0x00000100080f7824 */ /* 0x000fe200078e0202 */
[----:B------:R-:W-:Y:S02]  /*25530*/  F2FP.F16.E5M2.UNPACK_B R8, R9.H1 ;  /* 0x00000009ff08723e */ /* 0x000fe400030004ff */
[----:B------:R-:W-:-:S07]  /*25540*/  F2FP.F16.E5M2.UNPACK_B R9, R28.H1 ;  /* 0x0000001cff09723e */ /* 0x000fce00030004ff */
[C---:B---3--:R-:W-:Y:S01]  /*25550*/  HMMA.16816.F32 R24, R4.reuse, R8, R24 ;  /* 0x000000080418723c */ /* 0x048fe20000001818 */
[----:B------:R-:W-:Y:S04]  /*25560*/  STL.64 [R1+0x20a0], R18 ;  /* 0x0020a01201007387 */ /* 0x000fe80000100a00 */
[----:B------:R0:W-:Y:S01]  /*25570*/  STL.64 [R1+0x2098], R16 ;  /* 0x0020981001007387 */ /* 0x0001e20000100a00 */
[----:B------:R-:W-:Y:S02]  /*25580*/  F2FP.F16.E5M2.UNPACK_B R2, R29.H1 ;  /* 0x0000001dff02723e */ /* 0x000fe400030004ff */
[----:B------:R-:W-:Y:S01]  /*25590*/  F2FP.F16.E5M2.UNPACK_B R3, R0.H1 ;  /* 0x00000000ff03723e */ /* 0x000fe200030004ff */
[----:B0-----:R-:W3:Y:S04]  /*255a0*/  LDL.LU R16, [R1+0xc0] ;  /* 0x0000c00001107983 */ /* 0x001ee80000300800 */
[----:B------:R-:W3:Y:S04]  /*255b0*/  LDL.LU R17, [R1+0xc4] ;  /* 0x0000c40001117983 */ /* 0x000ee80000300800 */
[----:B------:R-:W3:Y:S04]  /*255c0*/  LDL.LU R18, [R1+0xc8] ;  /* 0x0000c80001127983 */ /* 0x000ee80000300800 */
[----:B------:R-:W3:Y:S01]  /*255d0*/  LDL.LU R19, [R1+0xcc] ;  /* 0x0000cc0001137983 */ /* 0x000ee20000300800 */
[----:B--2---:R-:W-:-:S15]  /*255e0*/  HMMA.16816.F32 R20, R4, R10, R20 ;  /* 0x0000000a0414723c */ /* 0x004fde0000001814 */
[----:B------:R-:W-:-:S08]  /*255f0*/  NOP ;  /* 0x0000000000007918 */ /* 0x000fd00000000000 */
[----:B------:R-:W-:Y:S04]  /*25600*/  STL.64 [R1+0x2c0], R20 ;  /* 0x0002c01401007387 */ /* 0x000fe80000100a00 */
[----:B------:R0:W-:Y:S04]  /*25610*/  STL.64 [R1+0x2c8], R22 ;  /* 0x0002c81601007387 */ /* 0x0001e80000100a00 */
[----:B0-----:R-:W2:Y:S04]  /*25620*/  LDL.LU.64 R22, [R1+0x20d8] ;  /* 0x0020d80001167983 */ /* 0x001ea80000300a00 */
[----:B------:R-:W4:Y:S04]  /*25630*/  LDL.LU.64 R20, [R1+0x20d0] ;  /* 0x0020d00001147983 */ /* 0x000f280000300a00 */
[----:B------:R-:W-:Y:S04]  /*25640*/  STL [R1+0x2070], R11 ;  /* 0x0020700b01007387 */ /* 0x000fe80000100800 */
[----:B------:R-:W4:Y:S04]  /*25650*/  LDL.LU R28, [R1+0x4f4] ;  /* 0x0004f400011c7983 */ /* 0x000f280000300800 */
[----:B------:R-:W4:Y:S04]  /*25660*/  LDL.LU R29, [R1+0x500] ;  /* 0x00050000011d7983 */ /* 0x000f280000300800 */
[----:B------:R-:W4:Y:S04]  /*25670*/  LDL.LU R0, [R1+0x4fc] ;  /* 0x0004fc0001007983 */ /* 0x000f280000300800 */
[----:B------:R-:W-:Y:S04]  /*25680*/  STL.64 [R1+0x2e0], R24 ;  /* 0x0002e01801007387 */ /* 0x000fe80000100a00 */
[----:B------:R0:W-:Y:S04]  /*25690*/  STL.64 [R1+0x2e8], R26 ;  /* 0x0002e81a01007387 */ /* 0x0001e80000100a00 */
[----:B0-----:R-:W3:Y:S04]  /*256a0*/  LDL.LU.64 R26, [R1+0x20c8] ;  /* 0x0020c800011a7983 */ /* 0x001ee80000300a00 */
[----:B------:R-:W3:Y:S01]  /*256b0*/  LDL.LU.64 R24, [R1+0x20c0] ;  /* 0x0020c00001187983 */ /* 0x000ee20000300a00 */
[----:B--2---:R-:W-:-:S02]  /*256c0*/  F2FP.F16.E5M2.UNPACK_B R22, R22.H1 ;  /* 0x00000016ff16723e */ /* 0x004fc400030004ff */
[----:B------:R-:W-:Y:S01]  /*256d0*/  F2FP.F16.E5M2.UNPACK_B R23, R23.H1 ;  /* 0x00000017ff17723e */ /* 0x000fe200030004ff */
[C---:B---3--:R-:W-:Y:S06]  /*256e0*/  HMMA.16816.F32 R24, R4.reuse, R2, R24 ;  /* 0x000000020418723c */ /* 0x048fec0000001818 */
[----:B------:R-:W-:-:S15]  /*256f0*/  HMMA.16816.F32 R4, R4, R22, R16 ;  /* 0x000000160404723c */ /* 0x000fde0000001810 */
[----:B------:R-:W-:-:S02]  /*25700*/  NOP ;  /* 0x0000000000007918 */ /* 0x000fc40000000000 */
[----:B------:R-:W-:Y:S04]  /*25710*/  STL.64 [R1+0x2d0], R24 ;  /* 0x0002d01801007387 */ /* 0x000fe80000100a00 */
[----:B------:R0:W-:Y:S04]  /*25720*/  STL.64 [R1+0x2d8], R26 ;  /* 0x0002d81a01007387 */ /* 0x0001e80000100a00 */
[----:B0-----:R-:W2:Y:S04]  /*25730*/  LDL.LU.64 R26, [R1+0x20b8] ;  /* 0x0020b800011a7983 */ /* 0x001ea80000300a00 */
[----:B------:R-:W-:Y:S04]  /*25740*/  STL.64 [R1+0x20b0], R22 ;  /* 0x0020b01601007387 */ /* 0x000fe80000100a00 */
[----:B----4-:R0:W-:Y:S04]  /*25750*/  STL.64 [R1+0x20a8], R20 ;  /* 0x0020a81401007387 */ /* 0x0101e80000100a00 */
[----:B------:R-:W-:Y:S04]  /*25760*/  STL.64 [R1+0x2a0], R4 ;  /* 0x0002a00401007387 */ /* 0x000fe80000100a00 */
[----:B------:R-:W-:Y:S04]  /*25770*/  STL.64 [R1+0x2a8], R6 ;  /* 0x0002a80601007387 */ /* 0x000fe80000100a00 */
        /* <DEDUP_REMOVED lines=8> */
[----:B------:R-:W4:Y:S01]  /*25800*/  LDL.LU R11, [R1+0x4e8] ;  /* 0x0004e800010b7983 */ /* 0x000f220000300800 */
[----:B------:R-:W-:-:S02]  /*25810*/  F2FP.F16.E5M2.UNPACK_B R12, R12 ;  /* 0x0000000cff0c723e */ /* 0x000fc400020004ff */
[----:B------:R-:W-:Y:S02]  /*25820*/  F2FP.F16.E5M2.UNPACK_B R13, R13 ;  /* 0x0000000dff0d723e */ /* 0x000fe400020004ff */
[----:B------:R-:W-:Y:S02]  /*25830*/  F2FP.F16.E5M2.UNPACK_B R14, R14 ;  /* 0x0000000eff0e723e */ /* 0x000fe400020004ff */
[----:B------:R-:W-:Y:S01]  /*25840*/  F2FP.F16.E5M2.UNPACK_B R15, R15 ;  /* 0x0000000fff0f723e */ /* 0x000fe200020004ff */
[----:B----4-:R-:W-:Y:S04]  /*25850*/  STL.64 [R1+0x2080], R10 ;  /* 0x0020800a01007387 */ /* 0x010fe80000100a00 */
[----:B------:R0:W-:Y:S04]  /*25860*/  STL.64 [R1+0x2078], R8 ;  /* 0x0020780801007387 */ /* 0x0001e80000100a00 */
[----:B0-----:R-:W4:Y:S04]  /*25870*/  LDL.LU R8, [R1+0x80] ;  /* 0x0000800001087983 */ /* 0x001f280000300800 */
[----:B------:R-:W4:Y:S04]  /*25880*/  LDL.LU R9, [R1+0x84] ;  /* 0x0000840001097983 */ /* 0x000f280000300800 */
[----:B------:R-:W3:Y:S04]  /*25890*/  LDL.LU R10, [R1+0x88] ;  /* 0x00008800010a7983 */ /* 0x000ee80000300800 */
[----:B------:R-:W3:Y:S01]  /*258a0*/  LDL.LU R11, [R1+0x8c] ;  /* 0x00008c00010b7983 */ /* 0x000ee20000300800 */
[C---:B--2---:R-:W-:Y:S03]  /*258b0*/  HMMA.16816.F32 R20, R12.reuse, R26, R20 ;  /* 0x0000001a0c14723c */ /* 0x044fe60000001814 */
[----:B---3--:R-:W-:Y:S04]  /*258c0*/  STL.64 [R1+0x2090], R10 ;  /* 0x0020900a01007387 */ /* 0x008fe80000100a00 */
[----:B----4-:R0:W-:Y:S04]  /*258d0*/  STL.64 [R1+0x2088], R8 ;  /* 0x0020880801007387 */ /* 0x0101e80000100a00 */
[----:B0-----:R-:W2:Y:S04]  /*258e0*/  LDL.LU R8, [R1+0x90] ;  /* 0x0000900001087983 */ /* 0x001ea80000300800 */
[----:B------:R-:W2:Y:S04]  /*258f0*/  LDL.LU R9, [R1+0x94] ;  /* 0x0000940001097983 */ /* 0x000ea80000300800 */
[----:B------:R-:W2:Y:S04]  /*25900*/  LDL.LU R10, [R1+0x98] ;  /* 0x00009800010a7983 */ /* 0x000ea80000300800 */
[----:B------:R-:W2:Y:S04]  /*25910*/  LDL.LU R11, [R1+0x9c] ;  /* 0x00009c00010b7983 */ /* 0x000ea80000300800 */
[----:B------:R-:W3:Y:S04]  /*25920*/  LDL.LU R4, [R1+0x4e4] ;  /* 0x0004e40001047983 */ /* 0x000ee80000300800 */
[----:B------:R-:W4:Y:S04]  /*25930*/  LDL.LU R5, [R1+0x4f0] ;  /* 0x0004f00001057983 */ /* 0x000f280000300800 */
[----:B------:R-:W4:Y:S04]  /*25940*/  LDL.LU R6, [R1+0x4ec] ;  /* 0x0004ec0001067983 */ /* 0x000f280000300800 */
[----:B------:R-:W4:Y:S04]  /*25950*/  LDL.LU R7, [R1+0x4f8] ;  /* 0x0004f80001077983 */ /* 0x000f280000300800 */
[----:B------:R-:W-:Y:S04]  /*25960*/  STL.64 [R1+0x290], R20 ;  /* 0x0002901401007387 */ /* 0x000fe80000100a00 */
[----:B------:R0:W-:Y:S04]  /*25970*/  STL.64 [R1+0x298], R22 ;  /* 0x0002981601007387 */ /* 0x0001e80000100a00 */
[----:B0-----:R-:W4:Y:S04]  /*25980*/  LDL.LU.64 R22, [R1+0x20b0] ;  /* 0x0020b00001167983 */ /* 0x001f280000300a00 */
[----:B------:R-:W2:Y:S04]  /*25990*/  LDL.LU.64 R20, [R1+0x20a8] ;  /* 0x0020a80001147983 */ /* 0x000ea80000300a00 */
[----:B------:R0:W-:Y:S04]  /*259a0*/  STL.64 [R1+0x2048], R26 ;  /* 0x0020481a01007387 */ /* 0x0001e80000100a00 */
[----:B------:R-:W3:Y:S04]  /*259b0*/  LDL.LU R24, [R1+0xd0] ;  /* 0x0000d00001187983 */ /* 0x000ee80000300800 */
[----:B------:R-:W3:Y:S04]  /*259c0*/  LDL.LU R25, [R1+0xd4] ;  /* 0x0000d40001197983 */ /* 0x000ee80000300800 */
[----:B0-----:R-:W4:Y:S04]  /*259d0*/  LDL.LU R26, [R1+0xd8] ;  /* 0x0000d800011a7983 */ /* 0x001f280000300800 */
[----:B------:R-:W4:Y:S04]  /*259e0*/  LDL.LU R27, [R1+0xdc] ;  /* 0x0000dc00011b7983 */ /* 0x000f280000300800 */
[----:B----4-:R-:W-:Y:S04]  /*259f0*/  STL.64 [R1+0x2058], R26 ;  /* 0x0020581a01007387 */ /* 0x010fe80000100a00 */
[----:B---3--:R0:W-:Y:S04]  /*25a00*/  STL.64 [R1+0x2050], R24 ;  /* 0x0020501801007387 */ /* 0x0081e80000100a00 */
[----:B0-----:R-:W3:Y:S04]  /*25a10*/  LDL.LU R24, [R1+0xe0] ;  /* 0x0000e00001187983 */ /* 0x001ee80000300800 */
[----:B------:R-:W3:Y:S04]  /*25a20*/  LDL.LU R25, [R1+0xe4] ;  /* 0x0000e40001197983 */ /* 0x000ee80000300800 */
[----:B------:R-:W4:Y:S04]  /*25a30*/  LDL.LU R26, [R1+0xe8] ;  /* 0x0000e800011a7983 */ /* 0x000f280000300800 */
[----:B------:R-:W4:Y:S01]  /*25a40*/  LDL.LU R27, [R1+0xec] ;  /* 0x0000ec00011b7983 */ /* 0x000f220000300800 */
[C---:B--2---:R-:W-:Y:S03]  /*25a50*/  HMMA.16816.F32 R16, R12.reuse, R20, R16 ;  /* 0x000000140c10723c */ /* 0x044fe60000001810 */
[----:B----4-:R-:W-:Y:S04]  /*25a60*/  STL.64 [R1+0x2068], R26 ;  /* 0x0020681a01007387 */ /* 0x010fe80000100a00 */
[----:B---3--:R0:W-:Y:S04]  /*25a70*/  STL.64 [R1+0x2060], R24 ;  /* 0x0020601801007387 */ /* 0x0081e80000100a00 */
[----:B0-----:R-:W2:Y:S04]  /*25a80*/  LDL.LU R24, [R1+0x70] ;  /* 0x0000700001187983 */ /* 0x001ea80000300800 */
[----:B------:R-:W2:Y:S04]  /*25a90*/  LDL.LU R25, [R1+0x74] ;  /* 0x0000740001197983 */ /* 0x000ea80000300800 */
[----:B------:R-:W2:Y:S04]  /*25aa0*/  LDL.LU R26, [R1+0x78] ;  /* 0x00007800011a7983 */ /* 0x000ea80000300800 */
[----:B------:R-:W2:Y:S04]  /*25ab0*/  LDL.LU R27, [R1+0x7c] ;  /* 0x00007c00011b7983 */ /* 0x000ea80000300800 */
[----:B------:R-:W-:Y:S04]  /*25ac0*/  STL.64 [R1+0x270], R16 ;  /* 0x0002701001007387 */ /* 0x000fe80000100a00 */
[----:B------:R0:W-:Y:S04]  /*25ad0*/  STL.64 [R1+0x278], R18 ;  /* 0x0002781201007387 */ /* 0x0001e80000100a00 */
[----:B0-----:R-:W3:Y:S04]  /*25ae0*/  LDL.LU.64 R18, [R1+0x20a0] ;  /* 0x0020a00001127983 */ /* 0x001ee80000300a00 */
[----:B------:R-:W4:Y:S01]  /*25af0*/  LDL.LU.64 R16, [R1+0x2098] ;  /* 0x0020980001107983 */ /* 0x000f220000300a00 */
[----:B---3--:R-:W-:-:S15]  /*25b00*/  HMMA.16816.F32 R8, R12, R18, R8 ;  /* 0x000000120c08723c */ /* 0x008fde0000001808 */
[----:B------:R-:W-:-:S08]  /*25b10*/  NOP ;  /* 0x0000000000007918 */ /* 0x000fd00000000000 */
[----:B------:R-:W-:Y:S04]  /*25b20*/  STL.64 [R1+0x250], R8 ;  /* 0x0002500801007387 */ /* 0x000fe80000100a00 */
[----:B------:R0:W-:Y:S04]  /*25b30*/  STL.64 [R1+0x258], R10 ;  /* 0x0002580a01007387 */ /* 0x0001e80000100a00 */
[----:B0-----:R-:W4:Y:S04]  /*25b40*/  LDL.LU.64 R10, [R1+0x2090] ;  /* 0x00209000010a7983 */ /* 0x001f280000300a00 */
[----:B------:R-:W4:Y:S02]  /*25b50*/  LDL.LU.64 R8, [R1+0x2088] ;  /* 0x0020880001087983 */ /* 0x000f240000300a00 */
[----:B----4-:R-:W-:-:S15]  /*25b60*/  HMMA.16816.F32 R8, R12, R16, R8 ;  /* 0x000000100c08723c */ /* 0x010fde0000001808 */
[----:B------:R-:W-:-:S08]  /*25b70*/  NOP ;  /* 0x0000000000007918 */ /* 0x000fd00000000000 */
[----:B------:R-:W-:Y:S04]  /*25b80*/  STL.64 [R1+0x220], R8 ;  /* 0x0002200801007387 */ /* 0x000fe80000100a00 */
[----:B------:R0:W-:Y:S04]  /*25b90*/  STL.64 [R1+0x228], R10 ;  /* 0x0002280a01007387 */ /* 0x0001e80000100a00 */
[----:B0-----:R-:W3:Y:S04]  /*25ba0*/  LDL.LU.64 R10, [R1+0x2080] ;  /* 0x00208000010a7983 */ /* 0x001ee80000300a00 */
[----:B------:R-:W4:Y:S04]  /*25bb0*/  LDL.LU.64 R8, [R1+0x2078] ;  /* 0x0020780001087983 */ /* 0x000f280000300a00 */
[----:B------:R-:W-:Y:S04]  /*25bc0*/  STL.64 [R1+0x2030], R18 ;  /* 0x0020301201007387 */ /* 0x000fe80000100a00 */
[----:B------:R0:W-:Y:S04]  /*25bd0*/  STL.64 [R1+0x2028], R16 ;  /* 0x0020281001007387 */ /* 0x0001e80000100a00 */
[----:B0-----:R-:W4:Y:S04]  /*25be0*/  LDL.LU R16, [R1+0x60] ;  /* 0x0000600001107983 */ /* 0x001f280000300800 */
[----:B------:R-:W4:Y:S04]  /*25bf0*/  LDL.LU R17, [R1+0x64] ;  /* 0x0000640001117983 */ /* 0x000f280000300800 */
[----:B------:R-:W4:Y:S04]  /*25c00*/  LDL.LU R18, [R1+0x68] ;  /* 0x0000680001127983 */ /* 0x000f280000300800 */
[----:B------:R-:W4:Y:S01]  /*25c10*/  LDL.LU R19, [R1+0x6c] ;  /* 0x00006c0001137983 */ /* 0x000f220000300800 */
[----:B---3--:R-:W-:-:S03]  /*25c20*/  IMAD R4, R4, 0x100, R11 ;  /* 0x0000010004047824 */ /* 0x008fc600078e020b */
[----:B------:R-:W2:Y:S02]  /*25c30*/  LDL.LU R11, [R1+0x2070] ;  /* 0x00207000010b7983 */ /* 0x000ea40000300800 */
[----:B--2---:R-:W-:-:S15]  /*25c40*/  HMMA.16816.F32 R24, R12, R10, R24 ;  /* 0x0000000a0c18723c */ /* 0x004fde0000001818 */
[----:B------:R-:W-:-:S08]  /*25c50*/  NOP ;  /* 0x0000000000007918 */ /* 0x000fd00000000000 */
[----:B------:R-:W-:Y:S04]  /*25c60*/  STL.64 [R1+0x200], R24 ;  /* 0x0002001801007387 */ /* 0x000fe80000100a00 */
[----:B------:R0:W-:Y:S04]  /*25c70*/  STL.64 [R1+0x208], R26 ;  /* 0x0002081a01007387 */ /* 0x0001e80000100a00 */
[----:B0-----:R-:W4:Y:S04]  /*25c80*/  LDL.LU.64 R26, [R1+0x2068] ;  /* 0x00206800011a7983 */ /* 0x001f280000300a00 */
[----:B------:R-:W4:Y:S01]  /*25c90*/  LDL.LU.64 R24, [R1+0x2060] ;  /* 0x0020600001187983 */ /* 0x000f220000300a00 */
[----:B------:R-:W-:-:S02]  /*25ca0*/  IMAD R5, R6, 0x100, R5 ;  /* 0x0000010006057824 */ /* 0x000fc400078e0205 */
[----:B------:R-:W-:Y:S01]  /*25cb0*/  IMAD R6, R28, 0x100, R7 ;  /* 0x000001001c067824 */ /* 0x000fe200078e0207 */
[----:B------:R-:W-:Y:S01]  /*25cc0*/  STL [R1+0x2004], R11 ;  /* 0x0020040b01007387 */ /* 0x000fe20000100800 */
[----:B------:R-:W-:-:S03]  /*25cd0*/  IMAD R7, R0, 0x100, R29 ;  /* 0x0000010000077824 */ /* 0x000fc600078e021d */
[----:B------:R-:W2:Y:S04]  /*25ce0*/  LDL.LU R0, [R1+0x51c] ;  /* 0x00051c0001007983 */ /* 0x000ea80000300800 */
[----:B------:R-:W3:Y:S01]  /*25cf0*/  LDL.LU R29, [R1+0x524] ;  /* 0x00052400011d7983 */ /* 0x000ee20000300800 */
[----:B----4-:R-:W-:-:S15]  /*25d00*/  HMMA.16816.F32 R24, R12, R8, R24 ;  /* 0x000000080c18723c */ /* 0x010fde0000001818 */
[----:B------:R-:W-:-:S08]  /*25d10*/  NOP ;  /* 0x0000000000007918 */ /* 0x000fd00000000000 */
[----:B------:R-:W-:Y:S04]  /*25d20*/  STL.64 [R1+0x2b0], R24 ;  /* 0x0002b01801007387 */ /* 0x000fe80000100a00 */
[----:B------:R0:W-:Y:S04]  /*25d30*/  STL.64 [R1+0x2b8], R26 ;  /* 0x0002b81a01007387 */ /* 0x0001e80000100a00 */
[----:B0-----:R-:W4:Y:S04]  /*25d40*/  LDL.LU.64 R26, [R1+0x2058] ;  /* 0x00205800011a7983 */ /* 0x001f280000300a00 */
[----:B------:R-:W4:Y:S02]  /*25d50*/  LDL.LU.64 R24, [R1+0x2050] ;  /* 0x0020500001187983 */ /* 0x000f240000300a00 */
[C---:B----4-:R-:W-:Y:S06]  /*25d60*/  HMMA.16816.F32 R24, R12.reuse, R2, R24 ;  /* 0x000000020c18723c */ /* 0x050fec0000001818 */
[----:B------:R-:W-:-:S15]  /*25d70*/  HMMA.16816.F32 R12, R12, R22, R16 ;  /* 0x000000160c0c723c */ /* 0x000fde0000001810 */
[----:B------:R-:W-:-:S02]  /*25d80*/  NOP ;  /* 0x0000000000007918 */ /* 0x000fc40000000000 */
[----:B------:R-:W-:Y:S04]  /*25d90*/  STL.64 [R1+0x140], R24 ;  /* 0x0001401801007387 */ /* 0x000fe80000100a00 */
[----:B------:R0:W-:Y:S04]  /*25da0*/  STL.64 [R1+0x148], R26 ;  /* 0x0001481a01007387 */ /* 0x0001e80000100a00 */
[----:B0-----:R-:W4:Y:S04]  /*25db0*/  LDL.LU.64 R26, [R1+0x2048] ;  /* 0x00204800011a7983 */ /* 0x001f280000300a00 */
[----:B------:R-:W-:Y:S04]  /*25dc0*/  STL.64 [R1+0x2040], R22 ;  /* 0x0020401601007387 */ /* 0x000fe80000100a00 */
[----:B------:R0:W-:Y:S04]  /*25dd0*/  STL.64 [R1+0x2038], R20 ;  /* 0x0020381401007387 */ /* 0x0001e80000100a00 */
[----:B------:R-:W-:Y:S04]  /*25de0*/  STL.64 [R1+0x100], R12 ;  /* 0x0001000c01007387 */ /* 0x000fe80000100a00 */
[----:B------:R-:W-:Y:S04]  /*25df0*/  STL.64 [R1+0x108], R14 ;  /* 0x0001080e01007387 */ /* 0x000fe80000100a00 */
[----:B0-----:R-:W4:Y:S04]  /*25e00*/  LDL.LU R20, [R1+0x50] ;  /* 0x0000500001147983 */ /* 0x001f280000300800 */
[----:B------:R-:W4:Y:S04]  /*25e10*/  LDL.LU R21, [R1+0x54] ;  /* 0x0000540001157983 */ /* 0x000f280000300800 */
[----:B------:R-:W4:Y:S04]  /*25e20*/  LDL.LU R22, [R1+0x58] ;  /* 0x0000580001167983 */ /* 0x000f280000300800 */
[----:B------:R-:W4:Y:S04]  /*25e30*/  LDL.LU R23, [R1+0x5c] ;  /* 0x00005c0001177983 */ /* 0x000f280000300800 */
[----:B------:R-:W2:Y:S01]  /*25e40*/  LDL.LU R11, [R1+0x508] ;  /* 0x00050800010b7983 */ /* 0x000ea20000300800 */
[----:B------:R-:W-:-:S02]  /*25e50*/  F2FP.F16.E5M2.UNPACK_B R4, R4 ;  /* 0x00000004ff04723e */ /* 0x000fc400020004ff */
[----:B------:R-:W-:Y:S02]  /*25e60*/  F2FP.F16.E5M2.UNPACK_B R5, R5 ;  /* 0x00000005ff05723e */ /* 0x000fe400020004ff */
[----:B------:R-:W-:Y:S02]  /*25e70*/  F2FP.F16.E5M2.UNPACK_B R6, R6 ;  /* 0x00000006ff06723e */ /* 0x000fe400020004ff */
[----:B------:R-:W-:Y:S01]  /*25e80*/  F2FP.F16.E5M2.UNPACK_B R7, R7 ;  /* 0x00000007ff07723e */ /* 0x000fe200020004ff */
[----:B--2---:R-:W-:Y:S04]  /*25e90*/  STL.64 [R1+0x2010], R10 ;  /* 0x0020100a01007387 */ /* 0x004fe80000100a00 */
[----:B------:R0:W-:Y:S04]  /*25ea0*/  STL.64 [R1+0x2008], R8 ;  /* 0x0020080801007387 */ /* 0x0001e80000100a00 */
[----:B0-----:R-:W2:Y:S04]  /*25eb0*/  LDL.LU R8, [R1+0x130] ;  /* 0x0001300001087983 */ /* 0x001ea80000300800 */
[----:B------:R-:W2:Y:S04]  /*25ec0*/  LDL.LU R9, [R1+0x134] ;  /* 0x0001340001097983 */ /* 0x000ea80000300800 */
[----:B------:R-:W3:Y:S04]  /*25ed0*/  LDL.LU R10, [R1+0x138] ;  /* 0x00013800010a7983 */ /* 0x000ee80000300800 */
[----:B------:R-:W3:Y:S01]  /*25ee0*/  LDL.LU R11, [R1+0x13c] ;  /* 0x00013c00010b7983 */ /* 0x000ee20000300800 */
[C---:B----4-:R-:W-:Y:S03]  /*25ef0*/  HMMA.16816.F32 R20, R4.reuse, R26, R20 ;  /* 0x0000001a0414723c */ /* 0x050fe60000001814 */
[----:B------:R-:W4:Y:S04]  /*25f00*/  LDL.LU R16, [R1+0x110] ;  /* 0x0001100001107983 */ /* 0x000f280000300800 */
[----:B------:R-:W4:Y:S04]  /*25f10*/  LDL.LU R17, [R1+0x114] ;  /* 0x0001140001117983 */ /* 0x000f280000300800 */
[----:B------:R-:W4:Y:S04]  /*25f20*/  LDL.LU R18, [R1+0x118] ;  /* 0x0001180001127983 */ /* 0x000f280000300800 */
[----:B------:R-:W4:Y:S04]  /*25f30*/  LDL.LU R19, [R1+0x11c] ;  /* 0x00011c0001137983 */ /* 0x000f280000300800 */
        /* <DEDUP_REMOVED lines=11> */
[----:B------:R-:W-:Y:S04]  /*25ff0*/  STL.64 [R1+0xd0], R20 ;  /* 0x0000d01401007387 */ /* 0x000fe80000100a00 */
[----:B------:R0:W-:Y:S04]  /*26000*/  STL.64 [R1+0xd8], R22 ;  /* 0x0000d81601007387 */ /* 0x0001e80000100a00 */
[----:B0-----:R-:W3:Y:S04]  /*26010*/  LDL.LU.64 R22, [R1+0x2040] ;  /* 0x0020400001167983 */ /* 0x001ee80000300a00 */
[----:B------:R-:W4:Y:S04]  /*26020*/  LDL.LU.64 R20, [R1+0x2038] ;  /* 0x0020380001147983 */ /* 0x000f280000300a00 */
[----:B------:R0:W-:Y:S04]  /*26030*/  STL.64 [R1+0x1fc0], R26 ;  /* 0x001fc01a01007387 */ /* 0x0001e80000100a00 */
[----:B------:R-:W2:Y:S04]  /*26040*/  LDL.LU R24, [R1+0x1e0] ;  /* 0x0001e00001187983 */ /* 0x000ea80000300800 */
[----:B------:R-:W2:Y:S04]  /*26050*/  LDL.LU R25, [R1+0x1e4] ;  /* 0x0001e40001197983 */ /* 0x000ea80000300800 */
[----:B0-----:R-:W3:Y:S04]  /*26060*/  LDL.LU R26, [R1+0x1e8] ;  /* 0x0001e800011a7983 */ /* 0x001ee80000300800 */
[----:B------:R-:W3:Y:S04]  /*26070*/  LDL.LU R27, [R1+0x1ec] ;  /* 0x0001ec00011b7983 */ /* 0x000ee80000300800 */
[----:B---3--:R-:W-:Y:S04]  /*26080*/  STL.64 [R1+0x1fd0], R26 ;  /* 0x001fd01a01007387 */ /* 0x008fe80000100a00 */
[----:B--2---:R0:W-:Y:S04]  /*26090*/  STL.64 [R1+0x1fc8], R24 ;  /* 0x001fc81801007387 */ /* 0x0041e80000100a00 */
[----:B0-----:R-:W2:Y:S04]  /*260a0*/  LDL.LU R24, [R1+0x1f0] ;  /* 0x0001f00001187983 */ /* 0x001ea80000300800 */
[----:B------:R-:W2:Y:S04]  /*260b0*/  LDL.LU R25, [R1+0x1f4] ;  /* 0x0001f40001197983 */ /* 0x000ea80000300800 */
[----:B------:R-:W3:Y:S04]  /*260c0*/  LDL.LU R26, [R1+0x1f8] ;  /* 0x0001f800011a7983 */ /* 0x000ee80000300800 */
[----:B------:R-:W3:Y:S01]  /*260d0*/  LDL.LU R27, [R1+0x1fc] ;  /* 0x0001fc00011b7983 */ /* 0x000ee20000300800 */
[C---:B----4-:R-:W-:Y:S03]  /*260e0*/  HMMA.16816.F32 R16, R4.reuse, R20, R16 ;  /* 0x000000140410723c */ /* 0x050fe60000001810 */
[----:B---3--:R-:W-:Y:S04]  /*260f0*/  STL.64 [R1+0x1fe0], R26 ;  /* 0x001fe01a01007387 */ /* 0x008fe80000100a00 */
[----:B--2---:R0:W-:Y:S04]  /*26100*/  STL.64 [R1+0x1fd8], R24 ;  /* 0x001fd81801007387 */ /* 0x0041e80000100a00 */
[----:B0-----:R-:W2:Y:S04]  /*26110*/  LDL.LU R24, [R1+0x160] ;  /* 0x0001600001187983 */ /* 0x001ea80000300800 */
        /* <DEDUP_REMOVED lines=24> */
[----:B------:R-:W4:Y:S01]  /*262a0*/  LDL.LU.64 R8, [R1+0x2008] ;  /* 0x0020080001087983 */ /* 0x000f220000300a00 */
[----:B---3--:R-:W-:-:S03]  /*262b0*/  IMAD R12, R12, 0x100, R11 ;  /* 0x000001000c0c7824 */ /* 0x008fc600078e020b */
[----:B------:R-:W2:Y:S01]  /*262c0*/  LDL.LU R11, [R1+0x2004] ;  /* 0x00200400010b7983 */ /* 0x000ea20000300800 */
[----:B------:R-:W-:-:S03]  /*262d0*/  IMAD R13, R13, 0x100, R28 ;  /* 0x000001000d0d7824 */ /* 0x000fc600078e021c */
[----:B------:R-:W3:Y:S01]  /*262e0*/  LDL.LU R28, [R1+0x2000] ;  /* 0x00200000011c7983 */ /* 0x000ee20000300800 */
        /* <DEDUP_REMOVED lines=8> */
[----:B------:R-:W2:Y:S04]  /*26370*/  LDL.LU R0, [R1+0x1fec] ;  /* 0x001fec0001007983 */ /* 0x000ea80000300800 */
[----:B------:R-:W3:Y:S01]  /*26380*/  LDL.LU R29, [R1+0x1fe8] ;  /* 0x001fe800011d7983 */ /* 0x000ee20000300800 */
[----:B----4-:R-:W-:-:S15]  /*26390*/  HMMA.16816.F32 R24, R4, R8, R24 ;  /* 0x000000080418723c */ /* 0x010fde0000001818 */
[----:B------:R-:W-:-:S08]  /*263a0*/  NOP ;  /* 0x0000000000007918 */ /* 0x000fd00000000000 */
[----:B------:R-:W-:Y:S04]  /*263b0*/  STL.64 [R1+0xf0], R24 ;  /* 0x0000f01801007387 */ /* 0x000fe80000100a00 */
[----:B------:R0:W-:Y:S04]  /*263c0*/  STL.64 [R1+0xf8], R26 ;  /* 0x0000f81a01007387 */ /* 0x0001e80000100a00 */
[----:B0-----:R-:W4:Y:S04]  /*263d0*/  LDL.LU.64 R26, [R1+0x1fe0] ;  /* 0x001fe000011a7983 */ /* 0x001f280000300a00 */
[----:B------:R-:W4:Y:S04]  /*263e0*/  LDL.LU.64 R24, [R1+0x1fd8] ;  /* 0x001fd80001187983 */ /* 0x000f280000300a00 */
[----:B------:R-:W-:Y:S04]  /*263f0*/  STL.64 [R1+0x1fa8], R10 ;  /* 0x001fa80a01007387 */ /* 0x000fe80000100a00 */
[----:B------:R0:W-:Y:S04]  /*26400*/  STL.64 [R1+0x1fa0], R8 ;  /* 0x001fa00801007387 */ /* 0x0001e80000100a00 */
[----:B0-----:R-:W2:Y:S04]  /*26410*/  LDL.LU R8, [R1+0x1c0] ;  /* 0x0001c00001087983 */ /* 0x001ea80000300800 */
[----:B------:R-:W2:Y:S04]  /*26420*/  LDL.LU R9, [R1+0x1c4] ;  /* 0x0001c40001097983 */ /* 0x000ea80000300800 */
[----:B------:R-:W2:Y:S04]  /*26430*/  LDL.LU R10, [R1+0x1c8] ;  /* 0x0001c800010a7983 */ /* 0x000ea80000300800 */
[----:B------:R-:W2:Y:S01]  /*26440*/  LDL.LU R11, [R1+0x1cc] ;  /* 0x0001cc00010b7983 */ /* 0x000ea20000300800 */
[----:B----4-:R-:W-:-:S15]  /*26450*/  HMMA.16816.F32 R24, R4, R2, R24 ;  /* 0x000000020418723c */ /* 0x010fde0000001818 */
[----:B------:R-:W-:-:S08]  /*26460*/  NOP ;  /* 0x0000000000007918 */ /* 0x000fd00000000000 */
[----:B------:R-:W-:Y:S04]  /*26470*/  STL.64 [R1+0xe0], R24 ;  /* 0x0000e01801007387 */ /* 0x000fe80000100a00 */
[----:B------:R0:W-:Y:S04]  /*26480*/  STL.64 [R1+0xe8], R26 ;  /* 0x0000e81a01007387 */ /* 0x0001e80000100a00 */
[----:B0-----:R-:W4:Y:S04]  /*26490*/  LDL.LU.64 R26, [R1+0x1fd0] ;  /* 0x001fd000011a7983 */ /* 0x001f280000300a00 */
[----:B------:R-:W4:Y:S04]  /*264a0*/  LDL.LU.64 R24, [R1+0x1fc8] ;  /* 0x001fc80001187983 */ /* 0x000f280000300a00 */
[----:B------:R-:W-:Y:S04]  /*264b0*/  STL [R1+0x1f78], R2 ;  /* 0x001f780201007387 */ /* 0x000fe80000100800 */
[----:B------:R-:W-:Y:S01]  /*264c0*/  STL [R1+0x1f74], R3 ;  /* 0x001f740301007387 */ /* 0x000fe20000100800 */
[----:B----4-:R-:W-:Y:S03]  /*264d0*/  HMMA.16816.F32 R4, R4, R22, R24 ;  /* 0x000000160404723c */ /* 0x010fe60000001818 */
[----:B------:R-:W4:-:S15]  /*264e0*/  LDL.LU.64 R26, [R1+0x1fc0] ;  /* 0x001fc000011a7983 */ /* 0x000f1e0000300a00 */
[----:B------:R-:W-:-:S05]  /*264f0*/  NOP ;  /* 0x0000000000007918 */ /* 0x000fca0000000000 */
[----:B------:R0:W-:Y:S04]  /*26500*/  STL.64 [R1+0x80], R4 ;  /* 0x0000800401007387 */ /* 0x0001e80000100a00 */
[----:B------:R3:W-:Y:S04]  /*26510*/  STL.64 [R1+0x88], R6 ;  /* 0x0000880601007387 */ /* 0x0007e80000100a00 */
[----:B0-----:R-:W4:Y:S04]  /*26520*/  LDL.LU R4, [R1+0x1d0] ;  /* 0x0001d00001047983 */ /* 0x001f280000300800 */
[----:B------:R-:W4:Y:S01]  /*26530*/  LDL.LU R5, [R1+0x1d4] ;  /* 0x0001d40001057983 */ /* 0x000f220000300800 */
[----:B------:R-:W-:-:S02]  /*26540*/  F2FP.F16.E5M2.UNPACK_B R12, R12 ;  /* 0x0000000cff0c723e */ /* 0x000fc400020004ff */
[----:B------:R-:W-:Y:S02]  /*26550*/  F2FP.F16.E5M2.UNPACK_B R13, R13 ;  /* 0x0000000dff0d723e */ /* 0x000fe400020004ff */
[----:B------:R-:W-:Y:S02]  /*26560*/  F2FP.F16.E5M2.UNPACK_B R14, R14 ;  /* 0x0000000eff0e723e */ /* 0x000fe400020004ff */
[----:B------:R-:W-:Y:S01]  /*26570*/  F2FP.F16.E5M2.UNPACK_B R15, R15 ;  /* 0x0000000fff0f723e */ /* 0x000fe200020004ff */
[----:B---3--:R-:W-:Y:S02]  /*26580*/  IMAD.MOV.U32 R6, RZ, RZ, R29 ;  /* 0x000000ffff067224 */ /* 0x008fe400078e001d */
[----:B--2---:R-:W-:-:S07]  /*26590*/  IMAD.MOV.U32 R7, RZ, RZ, R0 ;  /* 0x000000ffff077224 */ /* 0x004fce00078e0000 */
[----:B----4-:R-:W-:-:S15]  /*265a0*/  HMMA.16816.F32 R24, R12, R26, R4 ;  /* 0x0000001a0c18723c */ /* 0x010fde0000001804 */
[----:B------:R-:W-:-:S08]  /*265b0*/  NOP ;  /* 0x0000000000007918 */ /* 0x000fd00000000000 */
[----:B------:R0:W-:Y:S01]  /*265c0*/  STL.64 [R1+0x70], R24 ;  /* 0x0000701801007387 */ /* 0x0001e20000100a00 */
[----:B------:R-:W-:Y:S02]  /*265d0*/  IMAD.MOV.U32 R29, RZ, RZ, R26 ;  /* 0x000000ffff1d7224 */ /* 0x000fe400078e001a */
[----:B------:R-:W-:Y:S01]  /*265e0*/  IMAD.MOV.U32 R0, RZ, RZ, R27 ;  /* 0x000000ffff007224 */ /* 0x000fe200078e001b */
[----:B------:R-:W2:Y:S01]  /*265f0*/  LDL R6, [R1+0x328] ;  /* 0x0003280001067983 */ /* 0x000ea20000100800 */
[----:B0-----:R-:W-:Y:S03]  /*26600*/  HMMA.16816.F32 R24, R12, R20, R8 ;  /* 0x000000140c18723c */ /* 0x001fe60000001808 */
[----:B------:R-:W-:Y:S04]  /*26610*/  STL [R1+0x1e40], R0 ;  /* 0x001e400001007387 */ /* 0x000fe80000100800 */
[----:B------:R-:W-:Y:S04]  /*26620*/  STL [R1+0x1e28], R29 ;  /* 0x001e281d01007387 */ /* 0x000fe80000100800 */
[----:B------:R-:W3:-:S12]  /*26630*/  LDL.LU R8, [R1+0x1a0] ;  /* 0x0001a00001087983 */ /* 0x000ed80000300800 */
[----:B------:R-:W-:Y:S04]  /*26640*/  STL.64 [R1+0x60], R24 ;  /* 0x0000601801007387 */ /* 0x000fe80000100a00 */
[----:B------:R-:W-:Y:S04]  /*26650*/  STL.64 [R1+0x68], R26 ;  /* 0x0000681a01007387 */ /* 0x000fe80000100a00 */
[----:B------:R-:W3:Y:S04]  /*26660*/  LDL.LU R9, [R1+0x1a4] ;  /* 0x0001a40001097983 */ /* 0x000ee80000300800 */
[----:B------:R-:W4:Y:S04]  /*26670*/  LDL.LU R10, [R1+0x1a8] ;  /* 0x0001a800010a7983 */ /* 0x000f280000300800 */
[----:B------:R-:W4:Y:S04]  /*26680*/  LDL.LU R11, [R1+0x1ac] ;  /* 0x0001ac00010b7983 */ /* 0x000f280000300800 */
[----:B----4-:R-:W-:Y:S04]  /*26690*/  STL.64 [R1+0x1fb8], R10 ;  /* 0x001fb80a01007387 */ /* 0x010fe80000100a00 */
[----:B---3--:R0:W-:Y:S04]  /*266a0*/  STL.64 [R1+0x1fb0], R8 ;  /* 0x001fb00801007387 */ /* 0x0081e80000100a00 */
[----:B0-----:R-:W3:Y:S04]  /*266b0*/  LDL.LU R8, [R1+0x1b0] ;  /* 0x0001b00001087983 */ /* 0x001ee80000300800 */
[----:B------:R-:W3:Y:S04]  /*266c0*/  LDL.LU R9, [R1+0x1b4] ;  /* 0x0001b40001097983 */ /* 0x000ee80000300800 */
[----:B------:R-:W3:Y:S04]  /*266d0*/  LDL.LU R10, [R1+0x1b8] ;  /* 0x0001b800010a7983 */ /* 0x000ee80000300800 */
[----:B------:R-:W4:Y:S01]  /*266e0*/  LDL.LU R2, [R1+0x52c] ;  /* 0x00052c0001027983 */ /* 0x000f220000300800 */
[----:B------:R-:W-:-:S03]  /*266f0*/  IMAD.MOV.U32 R11, RZ, RZ, R28 ;  /* 0x000000ffff0b7224 */ /* 0x000fc600078e001c */
[----:B------:R-:W4:Y:S04]  /*26700*/  LDL.LU R3, [R1+0x534] ;  /* 0x0005340001037983 */ /* 0x000f280000300800 */
[----:B------:R-:W4:Y:S04]  /*26710*/  LDL.LU R28, [R1+0x53c] ;  /* 0x00053c00011c7983 */ /* 0x000f280000300800 */
[----:B------:R-:W4:Y:S04]  /*26720*/  LDL.LU R24, [R1+0x540] ;  /* 0x0005400001187983 */ /* 0x000f280000300800 */
        /* <DEDUP_REMOVED lines=11> */
[----:B------:R-:W-:Y:S03]  /*267e0*/  HMMA.16816.F32 R8, R12, R18, R8 ;  /* 0x000000120c08723c */ /* 0x000fe60000001808 */
[----:B---3--:R-:W-:Y:S04]  /*267f0*/  STL.64 [R1+0x1f98], R22 ;  /* 0x001f981601007387 */ /* 0x008fe80000100a00 */
[----:B--2---:R0:W-:Y:S04]  /*26800*/  STL.64 [R1+0x1f90], R20 ;  /* 0x001f901401007387 */ /* 0x0041e80000100a00 */
[----:B0-----:R-:W2:Y:S04]  /*26810*/  LDL.LU R20, [R1+0x190] ;  /* 0x0001900001147983 */ /* 0x001ea80000300800 */
[----:B------:R-:W2:Y:S04]  /*26820*/  LDL.LU R21, [R1+0x194] ;  /* 0x0001940001157983 */ /* 0x000ea80000300800 */
[----:B------:R-:W2:Y:S04]  /*26830*/  LDL.LU R22, [R1+0x198] ;  /* 0x0001980001167983 */ /* 0x000ea80000300800 */
[----:B------:R-:W2:Y:S04]  /*26840*/  LDL.LU R23, [R1+0x19c] ;  /* 0x00019c0001177983 */ /* 0x000ea80000300800 */
[----:B------:R-:W3:Y:S04]  /*26850*/  LDL R7, [R1+0x32c] ;  /* 0x00032c0001077983 */ /* 0x000ee80000100800 */
[----:B------:R-:W4:Y:S04]  /*26860*/  LDL R4, [R1+0x318] ;  /* 0x0003180001047983 */ /* 0x000f280000100800 */
[----:B------:R-:W4:Y:S04]  /*26870*/  LDL R5, [R1+0x31c] ;  /* 0x00031c0001057983 */ /* 0x000f280000100800 */
[----:B------:R-:W2:Y:S04]  /*26880*/  LDL R25, [R1+0x2f8] ;  /* 0x0002f80001197983 */ /* 0x000ea80000100800 */
[----:B------:R-:W2:Y:S04]  /*26890*/  LDL R29, [R1+0x308] ;  /* 0x00030800011d7983 */ /* 0x000ea80000100800 */
[----:B------:R-:W2:Y:S01]  /*268a0*/  LDL R0, [R1+0x30c] ;  /* 0x00030c0001007983 */ /* 0x000ea20000100800 */
[----:B------:R-:W-:-:S02]  /*268b0*/  IMAD.MOV.U32 R27, RZ, RZ, R10 ;  /* 0x000000ffff1b7224 */ /* 0x000fc400078e000a */
[----:B------:R-:W-:Y:S01]  /*268c0*/  IMAD.MOV.U32 R26, RZ, RZ, R11 ;  /* 0x000000ffff1a7224 */ /* 0x000fe200078e000b */
[----:B---3--:R-:W-:Y:S04]  /*268d0*/  STL.64 [R1+0x1f60], R6 ;  /* 0x001f600601007387 */ /* 0x008fe80000100a00 */
[----:B----4-:R0:W-:Y:S04]  /*268e0*/  STL.64 [R1+0x1f58], R4 ;  /* 0x001f580401007387 */ /* 0x0101e80000100a00 */
[----:B0-----:R-:W3:Y:S04]  /*268f0*/  LDL.LU R4, [R1+0x210] ;  /* 0x0002100001047983 */ /* 0x001ee80000300800 */
[----:B------:R-:W3:Y:S04]  /*26900*/  LDL.LU R5, [R1+0x214] ;  /* 0x0002140001057983 */ /* 0x000ee80000300800 */
[----:B------:R-:W3:Y:S04]  /*26910*/  LDL.LU R6, [R1+0x218] ;  /* 0x0002180001067983 */ /* 0x000ee80000300800 */
[----:B------:R-:W3:Y:S04]  /*26920*/  LDL.LU R7, [R1+0x21c] ;  /* 0x00021c0001077983 */ /* 0x000ee80000300800 */
[----:B------:R0:W-:Y:S04]  /*26930*/  STL.64 [R1+0x50], R8 ;  /* 0x0000500801007387 */ /* 0x0001e80000100a00 */
[----:B------:R-:W4:Y:S04]  /*26940*/  LDL.LU.64 R10, [R1+0x1fb8] ;  /* 0x001fb800010a7983 */ /* 0x000f280000300a00 */
[----:B0-----:R-:W4:Y:S04]  /*26950*/  LDL.LU.64 R8, [R1+0x1fb0] ;  /* 0x001fb00001087983 */ /* 0x001f280000300a00 */
[----:B------:R-:W3:Y:S04]  /*26960*/  LDL.LU R18, [R1+0x538] ;  /* 0x0005380001127983 */ /* 0x000ee80000300800 */
[----:B------:R-:W3:Y:S01]  /*26970*/  LDL.LU R19, [R1+0x544] ;  /* 0x0005440001137983 */ /* 0x000ee20000300800 */
[----:B----4-:R-:W-:-:S15]  /*26980*/  HMMA.16816.F32 R8, R12, R16, R8 ;  /* 0x000000100c08723c */ /* 0x010fde0000001808 */
[----:B------:R-:W-:-:S08]  /*26990*/  NOP ;  /* 0x0000000000007918 */ /* 0x000fd00000000000 */
[----:B------:R-:W-:Y:S04]  /*269a0*/  STL.64 [R1+0x40], R8 ;  /* 0x0000400801007387 */ /* 0x000fe80000100a00 */
[----:B------:R0:W-:Y:S04]  /*269b0*/  STL.64 [R1+0x48], R10 ;  /* 0x0000480a01007387 */ /* 0x0001e80000100a00 */
[----:B0-----:R-:W2:Y:S04]  /*269c0*/  LDL.LU.64 R10, [R1+0x1fa8] ;  /* 0x001fa800010a7983 */ /* 0x001ea80000300a00 */
[----:B------:R-:W4:Y:S04]  /*269d0*/  LDL.LU.64 R8, [R1+0x1fa0] ;  /* 0x001fa00001087983 */ /* 0x000f280000300a00 */
[----:B------:R-:W3:Y:S04]  /*269e0*/  LDL.LU R16, [R1+0x528] ;  /* 0x0005280001107983 */ /* 0x000ee80000300800 */
[----:B------:R-:W4:Y:S01]  /*269f0*/  LDL.LU R17, [R1+0x530] ;  /* 0x0005300001117983 */ /* 0x000f220000300800 */
[----:B--2---:R-:W-:-:S15]  /*26a00*/  HMMA.16816.F32 R20, R12, R10, R20 ;  /* 0x0000000a0c14723c */ /* 0x004fde0000001814 */
[----:B------:R-:W-:-:S08]  /*26a10*/  NOP ;  /* 0x0000000000007918 */ /* 0x000fd00000000000 */
[----:B------:R-:W-:Y:S04]  /*26a20*/  STL.64 [R1+0x30], R20 ;  /* 0x0000301401007387 */ /* 0x000fe80000100a00 */
[----:B------:R0:W-:Y:S04]  /*26a30*/  STL.64 [R1+0x38], R22 ;  /* 0x0000381601007387 */ /* 0x0001e80000100a00 */
[----:B0-----:R-:W2:Y:S04]  /*26a40*/  LDL.LU.64 R22, [R1+0x1f98] ;  /* 0x001f980001167983 */ /* 0x001ea80000300a00 */
[----:B------:R-:W2:Y:S01]  /*26a50*/  LDL.LU.64 R20, [R1+0x1f90] ;  /* 0x001f900001147983 */ /* 0x000ea20000300a00 */
[----:B---3--:R-:W-:-:S02]  /*26a60*/  IMAD R16, R16, 0x100, R2 ;  /* 0x0000010010107824 */ /* 0x008fc400078e0202 */
[----:B----4-:R-:W-:Y:S01]  /*26a70*/  IMAD R17, R17, 0x100, R3 ;  /* 0x0000010011117824 */ /* 0x010fe200078e0203 */
        /* <DEDUP_REMOVED lines=10> */
[----:B------:R-:W2:Y:S04]  /*26b20*/  LDL.LU R2, [R1+0x1f78] ;  /* 0x001f780001027983 */ /* 0x000ea80000300800 */
[----:B------:R-:W2:Y:S01]  /*26b30*/  LDL.LU R3, [R1+0x1f74] ;  /* 0x001f740001037983 */ /* 0x000ea20000300800 */
[----:B------:R-:W-:-:S03]  /*26b40*/  IMAD R18, R18, 0x100, R28 ;  /* 0x0000010012127824 */ /* 0x000fc600078e021c */
[----:B------:R-:W4:Y:S01]  /*26b50*/  LDL.LU R28, [R1+0x1f70] ;  /* 0x001f7000011c7983 */ /* 0x000f220000300800 */
[----:B--2---:R-:W-:-:S15]  /*26b60*/  HMMA.16816.F32 R20, R12, R2, R20 ;  /* 0x000000020c14723c */ /* 0x004fde0000001814 */
[----:B------:R-:W-:-:S08]  /*26b70*/  NOP ;  /* 0x0000000000007918 */ /* 0x000fd00000000000 */
[----:B------:R-:W-:Y:S04]  /*26b80*/  STL.64 [R1+0x10], R20 ;  /* 0x0000101401007387 */ /* 0x000fe80000100a00 */
[----:B------:R0:W-:Y:S04]  /*26b90*/  STL.64 [R1+0x18], R22 ;  /* 0x0000181601007387 */ /* 0x0001e80000100a00 */
[----:B0-----:R-:W2:Y:S04]  /*26ba0*/  LDL.LU.64 R22, [R1+0x1f68] ;  /* 0x001f680001167983 */ /* 0x001ea80000300a00 */
[----:B----4-:R-:W-:Y:S01]  /*26bb0*/  STL [R1+0x1db0], R28 ;  /* 0x001db01c01007387 */ /* 0x010fe20000100800 */
[----:B--2---:R-:W-:Y:S03]  /*26bc0*/  HMMA.16816.F32 R20, R12, R22, R4 ;  /* 0x000000160c14723c */ /* 0x004fe60000001804 */
[----:B------:R-:W2:Y:S04]  /*26bd0*/  LDL.LU.64 R6, [R1+0x1f60] ;  /* 0x001f600001067983 */ /* 0x000ea80000300a00 */
[----:B------:R-:W4:Y:S04]  /*26be0*/  LDL.LU.64 R4, [R1+0x1f58] ;  /* 0x001f580001047983 */ /* 0x000f280000300a00 */
[----:B------:R-:W2:-:S12]  /*26bf0*/  LDL.LU R12, [R1+0x230] ;  /* 0x00023000010c7983 */ /* 0x000e980000300800 */
[----:B------:R0:W-:Y:S04]  /*26c00*/  STL.64 [R1], R20 ;  /* 0x0000001401007387 */ /* 0x0001e80000100a00 */
[----:B------:R-:W-:Y:S04]  /*26c10*/  STL.64 [R1+0x8], R22 ;  /* 0x0000081601007387 */ /* 0x000fe80000100a00 */
[----:B------:R-:W2:Y:S04]  /*26c20*/  LDL.LU R13, [R1+0x234] ;  /* 0x00023400010d7983 */ /* 0x000ea80000300800 */
[----:B------:R-:W2:Y:S04]  /*26c30*/  LDL.LU R14, [R1+0x238] ;  /* 0x00023800010e7983 */ /* 0x000ea80000300800 */
[----:B------:R-:W2:Y:S01]  /*26c40*/  LDL.LU R15, [R1+0x23c] ;  /* 0x00023c00010f7983 */ /* 0x000ea20000300800 */
[----:B------:R-:W-:Y:S01]  /*26c50*/  IMAD R19, R24, 0x100, R19 ;  /* 0x0000010018137824 */ /* 0x000fe200078e0213 */
[----:B------:R-:W-:-:S02]  /*26c60*/  F2FP.F16.E5M2.UNPACK_B R24, R25 ;  /* 0x00000019ff18723e */ /* 0x000fc400020004ff */
[----:B------:R-:W-:Y:S02]  /*26c70*/  F2FP.F16.E5M2.UNPACK_B R16, R16 ;  /* 0x00000010ff10723e */ /* 0x000fe400020004ff */
[----:B------:R-:W-:Y:S02]  /*26c80*/  F2FP.F16.E5M2.UNPACK_B R17, R17 ;  /* 0x00000011ff11723e */ /* 0x000fe400020004ff */
[----:B------:R-:W-:Y:S02]  /*26c90*/  F2FP.F16.E5M2.UNPACK_B R18, R18 ;  /* 0x00000012ff12723e */ /* 0x000fe400020004ff */
[----:B------:R-:W-:Y:S02]  /*26ca0*/  F2FP.F16.E5M2.UNPACK_B R19, R19 ;  /* 0x00000013ff13723e */ /* 0x000fe400020004ff */
[----:B------:R-:W-:Y:S02]  /*26cb0*/  F2FP.F16.E5M2.UNPACK_B R25, R28 ;  /* 0x0000001cff19723e */ /* 0x000fe400020004ff */
[----:B0-----:R-:W-:-:S02]  /*26cc0*/  F2FP.F16.E5M2.UNPACK_B R20, R29 ;  /* 0x0000001dff14723e */ /* 0x001fc400020004ff */
[----:B------:R-:W-:-:S07]  /*26cd0*/  F2FP.F16.E5M2.UNPACK_B R21, R0 ;  /* 0x00000000ff15723e */ /* 0x000fce00020004ff */
[C---:B---3--:R-:W-:Y:S01]  /*26ce0*/  HMMA.16816.F32 R8, R16.reuse, R20, R8 ;  /* 0x000000141008723c */ /* 0x048fe20000001808 */
[----:B------:R-:W-:Y:S04]  /*26cf0*/  STL.64 [R1+0x1f08], R26 ;  /* 0x001f081a01007387 */ /* 0x000fe80000100a00 */
[----:B------:R-:W-:Y:S01]  /*26d00*/  STL.64 [R1+0x1f00], R24 ;  /* 0x001f001801007387 */ /* 0x000fe20000100a00 */
[----:B--2---:R-:W-:-:S15]  /*26d10*/  HMMA.16816.F32 R12, R16, R24, R12 ;  /* 0x00000018100c723c */ /* 0x004fde000000180c */
[----:B------:R-:W-:-:S08]  /*26d20*/  NOP ;  /* 0x0000000000007918 */ /* 0x000fd00000000000 */
[----:B------:R0:W-:Y:S04]  /*26d30*/  STL.64 [R1+0x110], R12 ;  /* 0x0001100c01007387 */ /* 0x0001e80000100a00 */
[----:B------:R4:W-:Y:S04]  /*26d40*/  STL.64 [R1+0x118], R14 ;  /* 0x0001180e01007387 */ /* 0x0009e80000100a00 */
[----:B------:R-:W-:Y:S04]  /*26d50*/  STL.64 [R1+0x1f20], R20 ;  /* 0x001f201401007387 */ /* 0x000fe80000100a00 */
[----:B------:R-:W-:Y:S04]  /*26d60*/  STL.64 [R1+0x120], R8 ;  /* 0x0001200801007387 */ /* 0x000fe80000100a00 */
[----:B------:R-:W-:Y:S01]  /*26d70*/  STL.64 [R1+0x128], R10 ;  /* 0x0001280a01007387 */ /* 0x000fe20000100a00 */
[----:B0-----:R-:W-:-:S02]  /*26d80*/  F2FP.F16.E5M2.UNPACK_B R12, R6 ;  /* 0x00000006ff0c723e */ /* 0x001fc400020004ff */
[----:B------:R-:W-:Y:S02]  /*26d90*/  F2FP.F16.E5M2.UNPACK_B R13, R7 ;  /* 0x00000007ff0d723e */ /* 0x000fe400020004ff */
[----:B----4-:R-:W-:Y:S01]  /*26da0*/  F2FP.F16.E5M2.UNPACK_B R14, R4 ;  /* 0x00000004ff0e723e */ /* 0x010fe200020004ff */
[----:B------:R-:W-:Y:S04]  /*26db0*/  STL [R1+0x1f38], R12 ;  /* 0x001f380c01007387 */ /* 0x000fe80000100800 */
[----:B------:R-:W2:Y:S04]  /*26dc0*/  LDL.LU R4, [R1+0x548] ;  /* 0x0005480001047983 */ /* 0x000ea80000300800 */
[----:B------:R0:W-:Y:S04]  /*26dd0*/  STL [R1+0x1f3c], R13 ;  /* 0x001f3c0d01007387 */ /* 0x0001e80000100800 */
[----:B0-----:R-:W3:Y:S01]  /*26de0*/  LDL.LU R13, [R1+0x554] ;  /* 0x00055400010d7983 */ /* 0x001ee20000300800 */
[----:B------:R-:W-:-:S03]  /*26df0*/  F2FP.F16.E5M2.UNPACK_B R15, R5 ;  /* 0x00000005ff0f723e */ /* 0x000fc600020004ff */
[----:B---3--:R0:W-:Y:S04]  /*26e00*/  STL [R1+0x1f40], R13 ;  /* 0x001f400d01007387 */ /* 0x0081e80000100800 */
[----:B0-----:R-:W3:Y:S04]  /*26e10*/  LDL.LU R13, [R1+0x54c] ;  /* 0x00054c00010d7983 */ /* 0x001ee80000300800 */
[----:B------:R-:W2:Y:S04]  /*26e20*/  LDL.LU R5, [R1+0x550] ;  /* 0x0005500001057983 */ /* 0x000ea80000300800 */
[----:B------:R-:W4:Y:S04]  /*26e30*/  LDL.LU R12, [R1+0x55c] ;  /* 0x00055c00010c7983 */ /* 0x000f280000300800 */
[----:B------:R-:W3:Y:S04]  /*26e40*/  LDL.LU R6, [R1+0x558] ;  /* 0x0005580001067983 */ /* 0x000ee80000300800 */
[----:B------:R-:W4:Y:S04]  /*26e50*/  LDL R10, [R1+0x338] ;  /* 0x00033800010a7983 */ /* 0x000f280000100800 */
[----:B------:R-:W4:Y:S04]  /*26e60*/  LDL R11, [R1+0x33c] ;  /* 0x00033c00010b7983 */ /* 0x000f280000100800 */
[----:B------:R-:W4:Y:S04]  /*26e70*/  LDL.LU R28, [R1+0x564] ;  /* 0x00056400011c7983 */ /* 0x000f280000300800 */
        /* <DEDUP_REMOVED lines=16> */
[----:B------:R-:W3:Y:S04]  /*26f80*/  LDL.LU R23, [R1+0x28c] ;  /* 0x00028c0001177983 */ /* 0x000ee80000300800 */
[----:B------:R-:W4:Y:S04]  /*26f90*/  LDL R8, [R1+0x348] ;  /* 0x0003480001087983 */ /* 0x000f280000100800 */
[----:B------:R-:W4:Y:S04]  /*26fa0*/  LDL R9, [R1+0x34c] ;  /* 0x00034c0001097983 */ /* 0x000f280000100800 */
[----:B------:R-:W3:Y:S04]  /*26fb0*/  LDL.LU R24, [R1+0x2d0] ;  /* 0x0002d00001187983 */ /* 0x000ee80000300800 */
[----:B------:R-:W3:Y:S04]  /*26fc0*/  LDL.LU R25, [R1+0x2d4] ;  /* 0x0002d40001197983 */ /* 0x000ee80000300800 */
[----:B------:R-:W4:Y:S04]  /*26fd0*/  LDL.LU R26, [R1+0x2d8] ;  /* 0x0002d800011a7983 */ /* 0x000f280000300800 */
[----:B------:R-:W4:Y:S01]  /*26fe0*/  LDL.LU R27, [R1+0x2dc] ;  /* 0x0002dc00011b7983 */ /* 0x000f220000300800 */
[----:B--2---:R-:W-:Y:S03]  /*26ff0*/  HMMA.16816.F32 R4, R16, R14, R4 ;  /* 0x0000000e1004723c */ /* 0x004fe60000001804 */
[----:B------:R-:W2:Y:S04]  /*27000*/  LDL R2, [R1+0x358] ;  /* 0x0003580001027983 */ /* 0x000ea80000100800 */
[----:B------:R-:W2:Y:S04]  /*27010*/  LDL R3, [R1+0x35c] ;  /* 0x00035c0001037983 */ /* 0x000ea80000100800 */
[----:B------:R-:W2:Y:S04]  /*27020*/  LDL R29, [R1+0x368] ;  /* 0x00036800011d7983 */ /* 0x000ea80000100800 */
[----:B------:R-:W2:Y:S04]  /*27030*/  LDL R0, [R1+0x36c] ;  /* 0x00036c0001007983 */ /* 0x000ea80000100800 */
[----:B----4-:R-:W-:Y:S04]  /*27040*/  STL.64 [R1+0x1f18], R26 ;  /* 0x001f181a01007387 */ /* 0x010fe80000100a00 */
[----:B---3--:R0:W-:Y:S04]  /*27050*/  STL.64 [R1+0x1f10], R24 ;  /* 0x001f101801007387 */ /* 0x0081e80000100a00 */
[----:B0-----:R-:W3:Y:S04]  /*27060*/  LDL.LU R24, [R1+0x2e0] ;  /* 0x0002e00001187983 */ /* 0x001ee80000300800 */
[----:B------:R-:W3:Y:S04]  /*27070*/  LDL.LU R25, [R1+0x2e4] ;  /* 0x0002e40001197983 */ /* 0x000ee80000300800 */
[----:B------:R-:W3:Y:S04]  /*27080*/  LDL.LU R26, [R1+0x2e8] ;  /* 0x0002e800011a7983 */ /* 0x000ee80000300800 */
[----:B------:R-:W3:Y:S04]  /*27090*/  LDL.LU R27, [R1+0x2ec] ;  /* 0x0002ec00011b7983 */ /* 0x000ee80000300800 */
[----:B------:R-:W-:Y:S04]  /*270a0*/  STL.64 [R1+0x130], R4 ;  /* 0x0001300401007387 */ /* 0x000fe80000100a00 */
[----:B------:R0:W-:Y:S04]  /*270b0*/  STL.64 [R1+0x138], R6 ;  /* 0x0001380601007387 */ /* 0x0001e80000100a00 */
[----:B0-----:R-:W4:Y:S04]  /*270c0*/  LDL.LU.64 R6, [R1+0x1f50] ;  /* 0x001f500001067983 */ /* 0x001f280000300a00 */
[----:B------:R-:W2:Y:S02]  /*270d0*/  LDL.LU.64 R4, [R1+0x1f48] ;  /* 0x001f480001047983 */ /* 0x000ea40000300a00 */
[----:B--2---:R-:W-:-:S02]  /*270e0*/  IMAD R4, R4, 0x100, R13 ;  /* 0x0000010004047824 */ /* 0x004fc400078e020d */
[----:B------:R-:W2:Y:S01]  /*270f0*/  LDL.LU R13, [R1+0x1f40] ;  /* 0x001f4000010d7983 */ /* 0x000ea20000300800 */
[----:B----4-:R-:W-:Y:S02]  /*27100*/  IMAD R6, R6, 0x100, R12 ;  /* 0x0000010006067824 */ /* 0x010fe400078e020c */
[----:B--2---:R-:W-:Y:S02]  /*27110*/  IMAD R5, R5, 0x100, R13 ;  /* 0x0000010005057824 */ /* 0x004fe400078e020d */
[----:B------:R-:W2:Y:S04]  /*27120*/  LDL.LU R13, [R1+0x1f3c] ;  /* 0x001f3c00010d7983 */ /* 0x000ea80000300800 */
[----:B------:R-:W2:Y:S02]  /*27130*/  LDL.LU R12, [R1+0x1f38] ;  /* 0x001f3800010c7983 */ /* 0x000ea40000300800 */
[----:B--2---:R-:W-:-:S15]  /*27140*/  HMMA.16816.F32 R20, R16, R12, R20 ;  /* 0x0000000c1014723c */ /* 0x004fde0000001814 */
[----:B------:R-:W-:-:S08]  /*27150*/  NOP ;  /* 0x0000000000007918 */ /* 0x000fd00000000000 */
[----:B------:R-:W-:Y:S04]  /*27160*/  STL.64 [R1+0x150], R20 ;  /* 0x0001501401007387 */ /* 0x000fe80000100a00 */
[----:B------:R0:W-:Y:S04]  /*27170*/  STL.64 [R1+0x158], R22 ;  /* 0x0001581601007387 */ /* 0x0001e80000100a00 */
[----:B0-----:R-:W2:Y:S04]  /*27180*/  LDL.LU.64 R22, [R1+0x1f30] ;  /* 0x001f300001167983 */ /* 0x001ea80000300a00 */
[----:B------:R-:W2:Y:S01]  /*27190*/  LDL.LU.64 R20, [R1+0x1f28] ;  /* 0x001f280001147983 */ /* 0x000ea20000300a00 */
[----:B------:R-:W-:-:S02]  /*271a0*/  F2FP.F16.E5M2.UNPACK_B R10, R10 ;  /* 0x0000000aff0a723e */ /* 0x000fc400020004ff */
[----:B------:R-:W-:Y:S02]  /*271b0*/  F2FP.F16.E5M2.UNPACK_B R11, R11 ;  /* 0x0000000bff0b723e */ /* 0x000fe400020004ff */
[----:B------:R-:W-:Y:S02]  /*271c0*/  F2FP.F16.E5M2.UNPACK_B R8, R8 ;  /* 0x00000008ff08723e */ /* 0x000fe400020004ff */
[----:B------:R-:W-:-:S07]  /*271d0*/  F2FP.F16.E5M2.UNPACK_B R9, R9 ;  /* 0x00000009ff09723e */ /* 0x000fce00020004ff */
[C---:B---3--:R-:W-:Y:S01]  /*271e0*/  HMMA.16816.F32 R24, R16.reuse, R8, R24 ;  /* 0x000000081018723c */ /* 0x048fe20000001818 */
[----:B------:R-:W-:Y:S04]  /*271f0*/  STL.64 [R1+0x1ee8], R14 ;  /* 0x001ee80e01007387 */ /* 0x000fe80000100a00 */
[----:B------:R0:W-:Y:S04]  /*27200*/  STL.64 [R1+0x1ee0], R12 ;  /* 0x001ee00c01007387 */ /* 0x0001e80000100a00 */
[----:B0-----:R-:W3:Y:S04]  /*27210*/  LDL.LU R12, [R1+0x2a0] ;  /* 0x0002a000010c7983 */ /* 0x001ee80000300800 */
[----:B------:R-:W3:Y:S04]  /*27220*/  LDL.LU R13, [R1+0x2a4] ;  /* 0x0002a400010d7983 */ /* 0x000ee80000300800 */
[----:B------:R-:W3:Y:S04]  /*27230*/  LDL.LU R14, [R1+0x2a8] ;  /* 0x0002a800010e7983 */ /* 0x000ee80000300800 */
[----:B------:R-:W3:Y:S01]  /*27240*/  LDL.LU R15, [R1+0x2ac] ;  /* 0x0002ac00010f7983 */ /* 0x000ee20000300800 */
[----:B--2---:R-:W-:-:S15]  /*27250*/  HMMA.16816.F32 R20, R16, R10, R20 ;  /* 0x0000000a1014723c */ /* 0x004fde0000001814 */
[----:B------:R-:W-:-:S08]  /*27260*/  NOP ;  /* 0x0000000000007918 */ /* 0x000fd00000000000 */
[----:B------:R0:W-:Y:S04]  /*27270*/  STL.64 [R1+0x180], R20 ;  /* 0x0001801401007387 */ /* 0x0001e80000100a00 */
[----:B------:R-:W-:Y:S04]  /*27280*/  STL.64 [R1+0x188], R22 ;  /* 0x0001881601007387 */ /* 0x000fe80000100a00 */
[----:B0-----:R-:W2:Y:S04]  /*27290*/  LDL.LU.64 R20, [R1+0x1f20] ;  /* 0x001f200001147983 */ /* 0x001ea80000300a00 */
[----:B------:R-:W-:Y:S04]  /*272a0*/  STL [R1+0x1eb8], R11 ;  /* 0x001eb80b01007387 */ /* 0x000fe80000100800 */
[----:B------:R-:W-:Y:S04]  /*272b0*/  STL.64 [R1+0x260], R24 ;  /* 0x0002601801007387 */ /* 0x000fe80000100a00 */
[----:B------:R0:W-:Y:S04]  /*272c0*/  STL.64 [R1+0x268], R26 ;  /* 0x0002681a01007387 */ /* 0x0001e80000100a00 */
[----:B0-----:R-:W4:Y:S04]  /*272d0*/  LDL.LU.64 R26, [R1+0x1f18] ;  /* 0x001f1800011a7983 */ /* 0x001f280000300a00 */
[----:B------:R-:W4:Y:S01]  /*272e0*/  LDL.LU.64 R24, [R1+0x1f10] ;  /* 0x001f100001187983 */ /* 0x000f220000300a00 */
[----:B------:R-:W-:-:S02]  /*272f0*/  F2FP.F16.E5M2.UNPACK_B R2, R2 ;  /* 0x00000002ff02723e */ /* 0x000fc400020004ff */
[----:B------:R-:W-:Y:S02]  /*27300*/  F2FP.F16.E5M2.UNPACK_B R3, R3 ;  /* 0x00000003ff03723e */ /* 0x000fe400020004ff */
[----:B------:R-:W-:Y:S02]  /*27310*/  F2FP.F16.E5M2.UNPACK_B R22, R29 ;  /* 0x0000001dff16723e */ /* 0x000fe400020004ff */
[----:B------:R-:W-:-:S07]  /*27320*/  F2FP.F16.E5M2.UNPACK_B R23, R0 ;  /* 0x00000000ff17723e */ /* 0x000fce00020004ff */
[C---:B---3--:R-:W-:Y:S01]  /*27330*/  HMMA.16816.F32 R12, R16.reuse, R22, R12 ;  /* 0x00000016100c723c */ /* 0x048fe2000000180c */
[----:B------:R-:W-:Y:S02]  /*27340*/  IMAD R7, R7, 0x100, R28 ;  /* 0x0000010007077824 */ /* 0x000fe400078e021c */
[----:B------:R-:W3:Y:S04]  /*27350*/  LDL.LU R28, [R1+0x578] ;  /* 0x00057800011c7983 */ /* 0x000ee80000300800 */
[----:B------:R-:W3:Y:S04]  /*27360*/  LDL.LU R29, [R1+0x584] ;  /* 0x00058400011d7983 */ /* 0x000ee80000300800 */
[----:B------:R-:W3:Y:S01]  /*27370*/  LDL.LU R0, [R1+0x580] ;  /* 0x0005800001007983 */ /* 0x000ee20000300800 */
[----:B----4-:R-:W-:-:S15]  /*27380*/  HMMA.16816.F32 R24, R16, R2, R24 ;  /* 0x000000021018723c */ /* 0x010fde0000001818 */
[----:B------:R-:W-:-:S08]  /*27390*/  NOP ;  /* 0x0000000000007918 */ /* 0x000fd00000000000 */
[----:B------:R-:W-:Y:S04]  /*273a0*/  STL.64 [R1+0x240], R24 ;  /* 0x0002401801007387 */ /* 0x000fe80000100a00 */
[----:B------:R0:W-:Y:S04]  /*273b0*/  STL.64 [R1+0x248], R26 ;  /* 0x0002481a01007387 */ /* 0x0001e80000100a00 */
[----:B0-----:R-:W4:Y:S04]  /*273c0*/  LDL.LU.64 R26, [R1+0x1f08] ;  /* 0x001f0800011a7983 */ /* 0x001f280000300a00 */
[----:B------:R-:W3:Y:S04]  /*273d0*/  LDL.LU.64 R24, [R1+0x1f00] ;  /* 0x001f000001187983 */ /* 0x000ee80000300a00 */
[----:B------:R-:W-:Y:S04]  /*273e0*/  STL.64 [R1+0x1ef8], R22 ;  /* 0x001ef81601007387 */ /* 0x000fe80000100a00 */
[----:B--2---:R0:W-:Y:S04]  /*273f0*/  STL.64 [R1+0x1ef0], R20 ;  /* 0x001ef01401007387 */ /* 0x0041e80000100a00 */
[----:B------:R1:W-:Y:S04]  /*27400*/  STL.64 [R1+0x1c0], R12 ;  /* 0x0001c00c01007387 */ /* 0x0003e80000100a00 */
[----:B------:R2:W-:Y:S04]  /*27410*/  STL.64 [R1+0x1c8], R14 ;  /* 0x0001c80e01007387 */ /* 0x0005e80000100a00 */
[----:B0-----:R-:W3:Y:S04]  /*27420*/  LDL.LU R20, [R1+0x290] ;  /* 0x0002900001147983 */ /* 0x001ee80000300800 */
[----:B------:R-:W3:Y:S04]  /*27430*/  LDL.LU R21, [R1+0x294] ;  /* 0x0002940001157983 */ /* 0x000ee80000300800 */
[----:B------:R-:W3:Y:S04]  /*27440*/  LDL.LU R22, [R1+0x298] ;  /* 0x0002980001167983 */ /* 0x000ee80000300800 */
[----:B------:R-:W3:Y:S04]  /*27450*/  LDL.LU R23, [R1+0x29c] ;  /* 0x00029c0001177983 */ /* 0x000ee80000300800 */
[----:B-1----:R-:W4:Y:S04]  /*27460*/  LDL.LU R12, [R1+0x270] ;  /* 0x00027000010c7983 */ /* 0x002f280000300800 */
[----:B------:R-:W4:Y:S04]  /*27470*/  LDL.LU R13, [R1+0x274] ;  /* 0x00027400010d7983 */ /* 0x000f280000300800 */
[----:B--2---:R-:W2:Y:S04]  /*27480*/  LDL.LU R14, [R1+0x278] ;  /* 0x00027800010e7983 */ /* 0x004ea80000300800 */
[----:B------:R-:W2:Y:S04]  /*27490*/  LDL.LU R15, [R1+0x27c] ;  /* 0x00027c00010f7983 */ /* 0x000ea80000300800 */
[----:B------:R-:W3:Y:S01]  /*274a0*/  LDL.LU R11, [R1+0x56c] ;  /* 0x00056c00010b7983 */ /* 0x000ee20000300800 */
[----:B------:R-:W-:-:S02]  /*274b0*/  F2FP.F16.E5M2.UNPACK_B R4, R4 ;  /* 0x00000004ff04723e */ /* 0x000fc400020004ff */
[----:B------:R-:W-:Y:S02]  /*274c0*/  F2FP.F16.E5M2.UNPACK_B R5, R5 ;  /* 0x00000005ff05723e */ /* 0x000fe400020004ff */
[----:B------:R-:W-:Y:S02]  /*274d0*/  F2FP.F16.E5M2.UNPACK_B R6, R6 ;  /* 0x00000006ff06723e */ /* 0x000fe400020004ff */
[----:B------:R-:W-:Y:S01]  /*274e0*/  F2FP.F16.E5M2.UNPACK_B R7, R7 ;  /* 0x00000007ff07723e */ /* 0x000fe200020004ff */
[----:B---3--:R-:W-:Y:S04]  /*274f0*/  STL.64 [R1+0x1ec8], R10 ;  /* 0x001ec80a01007387 */ /* 0x008fe80000100a00 */
[----:B------:R0:W-:Y:S04]  /*27500*/  STL.64 [R1+0x1ec0], R8 ;  /* 0x001ec00801007387 */ /* 0x0001e80000100a00 */
[----:B0-----:R-:W3:Y:S04]  /*27510*/  LDL.LU R8, [R1+0x220] ;  /* 0x0002200001087983 */ /* 0x001ee80000300800 */
[----:B------:R-:W3:Y:S04]  /*27520*/  LDL.LU R9, [R1+0x224] ;  /* 0x0002240001097983 */ /* 0x000ee80000300800 */
[----:B------:R-:W4:Y:S04]  /*27530*/  LDL.LU R10, [R1+0x228] ;  /* 0x00022800010a7983 */ /* 0x000f280000300800 */
[----:B------:R-:W4:Y:S01]  /*27540*/  LDL.LU R11, [R1+0x22c] ;  /* 0x00022c00010b7983 */ /* 0x000f220000300800 */
[C---:B------:R-:W-:Y:S03]  /*27550*/  HMMA.16816.F32 R20, R4.reuse, R24, R20 ;  /* 0x000000180414723c */ /* 0x040fe60000001814 */
[----:B----4-:R-:W-:Y:S04]  /*27560*/  STL.64 [R1+0x1ed8], R10 ;  /* 0x001ed80a01007387 */ /* 0x010fe80000100a00 */
[----:B---3--:R0:W-:Y:S04]  /*27570*/  STL.64 [R1+0x1ed0], R8 ;  /* 0x001ed00801007387 */ /* 0x0081e80000100a00 */
[----:B0-----:R-:W3:Y:S04]  /*27580*/  LDL.LU R8, [R1+0x250] ;  /* 0x0002500001087983 */ /* 0x001ee80000300800 */
[----:B------:R-:W3:Y:S04]  /*27590*/  LDL.LU R9, [R1+0x254] ;  /* 0x0002540001097983 */ /* 0x000ee80000300800 */
[----:B------:R-:W3:Y:S04]  /*275a0*/  LDL.LU R10, [R1+0x258] ;  /* 0x00025800010a7983 */ /* 0x000ee80000300800 */
[----:B------:R-:W3:Y:S04]  /*275b0*/  LDL.LU R11, [R1+0x25c] ;  /* 0x00025c00010b7983 */ /* 0x000ee80000300800 */
[----:B------:R-:W4:Y:S04]  /*275c0*/  LDL.LU R16, [R1+0x568] ;  /* 0x0005680001107983 */ /* 0x000f280000300800 */
[----:B------:R-:W4:Y:S04]  /*275d0*/  LDL.LU R17, [R1+0x574] ;  /* 0x0005740001117983 */ /* 0x000f280000300800 */
[----:B------:R-:W4:Y:S04]  /*275e0*/  LDL.LU R18, [R1+0x570] ;  /* 0x0005700001127983 */ /* 0x000f280000300800 */
[----:B------:R-:W4:Y:S04]  /*275f0*/  LDL.LU R19, [R1+0x57c] ;  /* 0x00057c0001137983 */ /* 0x000f280000300800 */
[----:B------:R-:W-:Y:S04]  /*27600*/  STL.64 [R1+0x230], R20 ;  /* 0x0002301401007387 */ /* 0x000fe80000100a00 */
[----:B------:R0:W-:Y:S04]  /*27610*/  STL.64 [R1+0x238], R22 ;  /* 0x0002381601007387 */ /* 0x0001e80000100a00 */
[----:B0-----:R-:W4:Y:S04]  /*27620*/  LDL.LU.64 R22, [R1+0x1ef8] ;  /* 0x001ef80001167983 */ /* 0x001f280000300a00 */
[----:B------:R-:W2:Y:S04]  /*27630*/  LDL.LU.64 R20, [R1+0x1ef0] ;  /* 0x001ef00001147983 */ /* 0x000ea80000300a00 */
[----:B------:R-:W-:Y:S04]  /*27640*/  STL.64 [R1+0x1e90], R26 ;  /* 0x001e901a01007387 */ /* 0x000fe80000100a00 */
[----:B------:R0:W-:Y:S04]  /*27650*/  STL.64 [R1+0x1e88], R24 ;  /* 0x001e881801007387 */ /* 0x0001e80000100a00 */
[----:B0-----:R-:W3:Y:S04]  /*27660*/  LDL.LU R24, [R1+0x140] ;  /* 0x0001400001187983 */ /* 0x001ee80000300800 */
[----:B------:R-:W3:Y:S04]  /*27670*/  LDL.LU R25, [R1+0x144] ;  /* 0x0001440001197983 */ /* 0x000ee80000300800 */
[----:B------:R-:W4:Y:S04]  /*27680*/  LDL.LU R26, [R1+0x148] ;  /* 0x00014800011a7983 */ /* 0x000f280000300800 */
        /* <DEDUP_REMOVED lines=44> */
[----:B------:R-:W-:-:S03]  /*27950*/  IMAD R17, R18, 0x100, R17 ;  /* 0x0000010012117824 */ /* 0x000fc600078e0211 */
[----:B------:R-:W-:Y:S01]  /*27960*/  STL [R1+0x1e44], R11 ;  /* 0x001e440b01007387 */ /* 0x000fe20000100800 */
[----:B------:R-:W-:-:S03]  /*27970*/  IMAD R18, R28, 0x100, R19 ;  /* 0x000001001c127824 */ /* 0x000fc600078e0213 */
[----:B------:R-:W2:Y:S01]  /*27980*/  LDL.LU R28, [R1+0x5a0] ;  /* 0x0005a000011c7983 */ /* 0x000ea20000300800 */
[----:B----4-:R-:W-:-:S15]  /*27990*/  HMMA.16816.F32 R24, R4, R8, R24 ;  /* 0x000000080418723c */ /* 0x010fde0000001818 */
[----:B------:R-:W-:-:S08]  /*279a0*/  NOP ;  /* 0x0000000000007918 */ /* 0x000fd00000000000 */
[----:B------:R-:W-:Y:S04]  /*279b0*/  STL.64 [R1+0x220], R24 ;  /* 0x0002201801007387 */ /* 0x000fe80000100a00 */
[----:B------:R0:W-:Y:S04]  /*279c0*/  STL.64 [R1+0x228], R26 ;  /* 0x0002281a01007387 */ /* 0x0001e80000100a00 */
[----:B0-----:R-:W3:Y:S04]  /*279d0*/  LDL.LU.64 R26, [R1+0x1ea0] ;  /* 0x001ea000011a7983 */ /* 0x001ee80000300a00 */
[----:B------:R-:W3:Y:S01]  /*279e0*/  LDL.LU.64 R24, [R1+0x1e98] ;  /* 0x001e980001187983 */ /* 0x000ee20000300a00 */
[----:B------:R-:W-:-:S03]  /*279f0*/  IMAD R19, R0, 0x100, R29 ;  /* 0x0000010000137824 */ /* 0x000fc600078e021d */
[----:B------:R-:W4:Y:S01]  /*27a00*/  LDL.LU R29, [R1+0x59c] ;  /* 0x00059c00011d7983 */ /* 0x000f220000300800 */
[C---:B---3--:R-:W-:Y:S06]  /*27a10*/  HMMA.16816.F32 R24, R4.reuse, R2, R24 ;  /* 0x000000020418723c */ /* 0x048fec0000001818 */
[----:B------:R-:W-:-:S15]  /*27a20*/  HMMA.16816.F32 R4, R4, R22, R12 ;  /* 0x000000160404723c */ /* 0x000fde000000180c */
[----:B------:R-:W-:-:S02]  /*27a30*/  NOP ;  /* 0x0000000000007918 */ /* 0x000fc40000000000 */
[----:B------:R-:W-:Y:S04]  /*27a40*/  STL.64 [R1+0x200], R24 ;  /* 0x0002001801007387 */ /* 0x000fe80000100a00 */
[----:B------:R0:W-:Y:S04]  /*27a50*/  STL.64 [R1+0x208], R26 ;  /* 0x0002081a01007387 */ /* 0x0001e80000100a00 */
[----:B0-----:R-:W3:Y:S04]  /*27a60*/  LDL.LU.64 R26, [R1+0x1e90] ;  /* 0x001e9000011a7983 */ /* 0x001ee80000300a00 */
[----:B------:R-:W2:Y:S04]  /*27a70*/  LDL.LU.64 R24, [R1+0x1e88] ;  /* 0x001e880001187983 */ /* 0x000ea80000300a00 */
[----:B------:R-:W-:Y:S04]  /*27a80*/  STL.64 [R1+0x1e80], R22 ;  /* 0x001e801601007387 */ /* 0x000fe80000100a00 */
[----:B------:R0:W-:Y:S04]  /*27a90*/  STL.64 [R1+0x1e78], R20 ;  /* 0x001e781401007387 */ /* 0x0001e80000100a00 */
[----:B------:R-:W-:Y:S04]  /*27aa0*/  STL.64 [R1+0x1b0], R4 ;  /* 0x0001b00401007387 */ /* 0x000fe80000100a00 */
[----:B------:R-:W-:Y:S04]  /*27ab0*/  STL.64 [R1+0x1b8], R6 ;  /* 0x0001b80601007387 */ /* 0x000fe80000100a00 */
[----:B0-----:R-:W2:Y:S04]  /*27ac0*/  LDL.LU R20, [R1+0xd0] ;  /* 0x0000d00001147983 */ /* 0x001ea80000300800 */
[----:B------:R-:W2:Y:S04]  /*27ad0*/  LDL.LU R21, [R1+0xd4] ;  /* 0x0000d40001157983 */ /* 0x000ea80000300800 */
[----:B------:R-:W2:Y:S04]  /*27ae0*/  LDL.LU R22, [R1+0xd8] ;  /* 0x0000d80001167983 */ /* 0x000ea80000300800 */
[----:B------:R-:W2:Y:S04]  /*27af0*/  LDL.LU R23, [R1+0xdc] ;  /* 0x0000dc0001177983 */ /* 0x000ea80000300800 */
        /* <DEDUP_REMOVED lines=22> */
[----:B------:R-:W4:Y:S04]  /*27c60*/  LDL.LU R4, [R1+0x588] ;  /* 0x0005880001047983 */ /* 0x000f280000300800 */
[----:B------:R-:W4:Y:S04]  /*27c70*/  LDL.LU R0, [R1+0x594] ;  /* 0x0005940001007983 */ /* 0x000f280000300800 */
[----:B------:R-:W4:Y:S04]  /*27c80*/  LDL.LU R5, [R1+0x590] ;  /* 0x0005900001057983 */ /* 0x000f280000300800 */
[----:B------:R-:W4:Y:S04]  /*27c90*/  LDL.LU R6, [R1+0x598] ;  /* 0x0005980001067983 */ /* 0x000f280000300800 */
[----:B------:R-:W4:Y:S04]  /*27ca0*/  LDL.LU R7, [R1+0x5a4] ;  /* 0x0005a40001077983 */ /* 0x000f280000300800 */
[----:B------:R-:W-:Y:S04]  /*27cb0*/  STL.64 [R1+0x1a0], R20 ;  /* 0x0001a01401007387 */ /* 0x000fe80000100a00 */
[----:B------:R0:W-:Y:S04]  /*27cc0*/  STL.64 [R1+0x1a8], R22 ;  /* 0x0001a81601007387 */ /* 0x0001e80000100a00 */
[----:B0-----:R-:W4:Y:S04]  /*27cd0*/  LDL.LU.64 R22, [R1+0x1e80] ;  /* 0x001e800001167983 */ /* 0x001f280000300a00 */
[----:B------:R-:W3:Y:S04]  /*27ce0*/  LDL.LU.64 R20, [R1+0x1e78] ;  /* 0x001e780001147983 */ /* 0x000ee80000300a00 */
[----:B------:R-:W-:Y:S04]  /*27cf0*/  STL.64 [R1+0x1e00], R26 ;  /* 0x001e001a01007387 */ /* 0x000fe80000100a00 */
[----:B------:R0:W-:Y:S04]  /*27d00*/  STL.64 [R1+0x1df8], R24 ;  /* 0x001df81801007387 */ /* 0x0001e80000100a00 */
[----:B0-----:R-:W2:Y:S04]  /*27d10*/  LDL.LU R24, [R1+0x80] ;  /* 0x0000800001187983 */ /* 0x001ea80000300800 */
[----:B------:R-:W2:Y:S04]  /*27d20*/  LDL.LU R25, [R1+0x84] ;  /* 0x0000840001197983 */ /* 0x000ea80000300800 */
[----:B------:R-:W4:Y:S04]  /*27d30*/  LDL.LU R26, [R1+0x88] ;  /* 0x00008800011a7983 */ /* 0x000f280000300800 */
[----:B------:R-:W4:Y:S04]  /*27d40*/  LDL.LU R27, [R1+0x8c] ;  /* 0x00008c00011b7983 */ /* 0x000f280000300800 */
[----:B----4-:R-:W-:Y:S04]  /*27d50*/  STL.64 [R1+0x1e10], R26 ;  /* 0x001e101a01007387 */ /* 0x010fe80000100a00 */
[----:B--2---:R0:W-:Y:S04]  /*27d60*/  STL.64 [R1+0x1e08], R24 ;  /* 0x001e081801007387 */ /* 0x0041e80000100a00 */
[----:B0-----:R-:W2:Y:S04]  /*27d70*/  LDL.LU R24, [R1+0xe0] ;  /* 0x0000e00001187983 */ /* 0x001ea80000300800 */
[----:B------:R-:W2:Y:S04]  /*27d80*/  LDL.LU R25, [R1+0xe4] ;  /* 0x0000e40001197983 */ /* 0x000ea80000300800 */
[----:B------:R-:W4:Y:S04]  /*27d90*/  LDL.LU R26, [R1+0xe8] ;  /* 0x0000e800011a7983 */ /* 0x000f280000300800 */
[----:B------:R-:W4:Y:S01]  /*27da0*/  LDL.LU R27, [R1+0xec] ;  /* 0x0000ec00011b7983 */ /* 0x000f220000300800 */
[C---:B---3--:R-:W-:Y:S03]  /*27db0*/  HMMA.16816.F32 R12, R16.reuse, R20, R12 ;  /* 0x00000014100c723c */ /* 0x048fe6000000180c */
[----:B----4-:R-:W-:Y:S04]  /*27dc0*/  STL.64 [R1+0x1e20], R26 ;  /* 0x001e201a01007387 */ /* 0x010fe80000100a00 */
        /* <DEDUP_REMOVED lines=37> */
[----:B------:R-:W-:-:S03]  /*28020*/  IMAD R6, R6, 0x100, R29 ;  /* 0x0000010006067824 */ /* 0x000fc600078e021d */
[----:B------:R-:W2:Y:S01]  /*28030*/  LDL.LU R29, [R1+0x1e28] ;  /* 0x001e2800011d7983 */ /* 0x000ea20000300800 */
[----:B----4-:R-:W-:-:S15]  /*28040*/  HMMA.16816.F32 R24, R16, R8, R24 ;  /* 0x000000081018723c */ /* 0x010fde0000001818 */
[----:B------:R-:W-:-:S08]  /*28050*/  NOP ;  /* 0x0000000000007918 */ /* 0x000fd00000000000 */
[----:B------:R-:W-:Y:S04]  /*28060*/  STL.64 [R1+0xf0], R24 ;  /* 0x0000f01801007387 */ /* 0x000fe80000100a00 */
[----:B------:R0:W-:Y:S04]  /*28070*/  STL.64 [R1+0xf8], R26 ;  /* 0x0000f81a01007387 */ /* 0x0001e80000100a00 */
[----:B0-----:R-:W4:Y:S04]  /*28080*/  LDL.LU.64 R26, [R1+0x1e20] ;  /* 0x001e2000011a7983 */ /* 0x001f280000300a00 */
[----:B------:R-:W4:Y:S04]  /*28090*/  LDL.LU.64 R24, [R1+0x1e18] ;  /* 0x001e180001187983 */ /* 0x000f280000300a00 */
[----:B------:R2:W-:Y:S04]  /*280a0*/  STL.64 [R1+0x1de0], R10 ;  /* 0x001de00a01007387 */ /* 0x0005e80000100a00 */
[----:B------:R0:W-:Y:S01]  /*280b0*/  STL.64 [R1+0x1dd8], R8 ;  /* 0x001dd80801007387 */ /* 0x0001e20000100a00 */
[----:B--2---:R-:W-:-:S03]  /*280c0*/  IMAD.MOV.U32 R10, RZ, RZ, R29 ;  /* 0x000000ffff0a7224 */ /* 0x004fc600078e001d */
[----:B0-----:R-:W2:Y:S04]  /*280d0*/  LDL.LU R8, [R1+0x70] ;  /* 0x0000700001087983 */ /* 0x001ea80000300800 */
[----:B------:R-:W2:Y:S01]  /*280e0*/  LDL.LU R9, [R1+0x74] ;  /* 0x0000740001097983 */ /* 0x000ea20000300800 */
[----:B---3--:R-:W-:Y:S01]  /*280f0*/  IMAD.MOV.U32 R11, RZ, RZ, R0 ;  /* 0x000000ffff0b7224 */ /* 0x008fe200078e0000 */
[----:B----4-:R-:W-:-:S15]  /*28100*/  HMMA.16816.F32 R24, R16, R2, R24 ;  /* 0x000000021018723c */ /* 0x010fde0000001818 */
[----:B------:R-:W-:-:S08]  /*28110*/  NOP ;  /* 0x0000000000007918 */ /* 0x000fd00000000000 */
[----:B------:R0:W-:Y:S01]  /*28120*/  STL.64 [R1+0xd0], R24 ;  /* 0x0000d01801007387 */ /* 0x0001e20000100a00 */
[----:B------:R-:W-:Y:S02]  /*28130*/  IMAD.MOV.U32 R29, RZ, RZ, R26 ;  /* 0x000000ffff1d7224 */ /* 0x000fe400078e001a */
[----:B------:R-:W-:Y:S02]  /*28140*/  IMAD.MOV.U32 R0, RZ, RZ, R27 ;  /* 0x000000ffff007224 */ /* 0x000fe400078e001b */
[----:B------:R-:W3:Y:S04]  /*28150*/  LDL.LU.64 R26, [R1+0x1e10] ;  /* 0x001e1000011a7983 */ /* 0x000ee80000300a00 */
[----:B0-----:R-:W3:Y:S04]  /*28160*/  LDL.LU.64 R24, [R1+0x1e08] ;  /* 0x001e080001187983 */ /* 0x001ee80000300a00 */
[----:B------:R-:W-:Y:S04]  /*28170*/  STL [R1+0x1db4], R3 ;  /* 0x001db40301007387 */ /* 0x000fe80000100800 */
[----:B------:R-:W-:Y:S04]  /*28180*/  STL [R1+0x1cf0], R0 ;  /* 0x001cf00001007387 */ /* 0x000fe80000100800 */
[----:B------:R-:W-:Y:S01]  /*28190*/  STL [R1+0x1cd8], R29 ;  /* 0x001cd81d01007387 */ /* 0x000fe20000100800 */
[----:B------:R-:W-:Y:S01]  /*281a0*/  IMAD R7, R28, 0x100, R7 ;  /* 0x000001001c077824 */ /* 0x000fe200078e0207 */
[----:B------:R-:W-:Y:S01]  /*281b0*/  F2FP.F16.E5M2.UNPACK_B R4, R4 ;  /* 0x00000004ff04723e */ /* 0x000fe200020004ff */
[----:B---3--:R-:W-:Y:S01]  /*281c0*/  HMMA.16816.F32 R16, R16, R22, R24 ;  /* 0x000000161010723c */ /* 0x008fe20000001818 */
[----:B------:R-:W3:Y:S04]  /*281d0*/  LDL.LU.64 R26, [R1+0x1e00] ;  /* 0x001e0000011a7983 */ /* 0x000ee80000300a00 */
[----:B------:R-:W2:Y:S01]  /*281e0*/  LDL.LU.64 R24, [R1+0x1df8] ;  /* 0x001df80001187983 */ /* 0x000ea20000300a00 */
[----:B------:R-:W-:-:S02]  /*281f0*/  F2FP.F16.E5M2.UNPACK_B R5, R5 ;  /* 0x00000005ff05723e */ /* 0x000fc400020004ff */
[----:B------:R-:W-:Y:S02]  /*28200*/  F2FP.F16.E5M2.UNPACK_B R6, R6 ;  /* 0x00000006ff06723e */ /* 0x000fe400020004ff */
[----:B------:R-:W-:-:S13]  /*28210*/  F2FP.F16.E5M2.UNPACK_B R7, R7 ;  /* 0x00000007ff07723e */ /* 0x000fda00020004ff */
[----:B------:R0:W-:Y:S04]  /*28220*/  STL.64 [R1+0xc0], R16 ;  /* 0x0000c01001007387 */ /* 0x0001e80000100a00 */
[----:B------:R1:W-:Y:S04]  /*28230*/  STL.64 [R1+0xc8], R18 ;  /* 0x0000c81201007387 */ /* 0x0003e80000100a00 */
[----:B0-----:R-:W4:Y:S04]  /*28240*/  LDL.LU R16, [R1+0x60] ;  /* 0x0000600001107983 */ /* 0x001f280000300800 */
[----:B------:R-:W4:Y:S04]  /*28250*/  LDL.LU R17, [R1+0x64] ;  /* 0x0000640001117983 */ /* 0x000f280000300800 */
[----:B-1----:R-:W4:Y:S04]  /*28260*/  LDL.LU R18, [R1+0x68] ;  /* 0x0000680001127983 */ /* 0x002f280000300800 */
[----:B------:R-:W4:Y:S01]  /*28270*/  LDL.LU R19, [R1+0x6c] ;  /* 0x00006c0001137983 */ /* 0x000f220000300800 */
[----:B--2---:R-:W-:-:S15]  /*28280*/  HMMA.16816.F32 R8, R4, R24, R8 ;  /* 0x000000180408723c */ /* 0x004fde0000001808 */
[----:B------:R-:W-:-:S08]  /*28290*/  NOP ;  /* 0x0000000000007918 */ /* 0x000fd00000000000 */
[----:B------:R0:W-:Y:S04]  /*282a0*/  STL.64 [R1+0xa0], R8 ;  /* 0x0000a00801007387 */ /* 0x0001e80000100a00 */
[----:B------:R1:W-:Y:S04]  /*282b0*/  STL.64 [R1+0xa8], R10 ;  /* 0x0000a80a01007387 */ /* 0x0003e80000100a00 */
[----:B0-----:R-:W2:Y:S04]  /*282c0*/  LDL.LU R8, [R1+0x40] ;  /* 0x0000400001087983 */ /* 0x001ea80000300800 */
[----:B------:R-:W2:Y:S04]  /*282d0*/  LDL.LU R9, [R1+0x44] ;  /* 0x0000440001097983 */ /* 0x000ea80000300800 */
[----:B-1----:R-:W3:Y:S04]  /*282e0*/  LDL.LU R10, [R1+0x48] ;  /* 0x00004800010a7983 */ /* 0x002ee80000300800 */
[----:B------:R-:W3:Y:S01]  /*282f0*/  LDL.LU R11, [R1+0x4c] ;  /* 0x00004c00010b7983 */ /* 0x000ee20000300800 */
[----:B----4-:R-:W-:Y:S03]  /*28300*/  HMMA.16816.F32 R16, R4, R20, R16 ;  /* 0x000000140410723c */ /* 0x010fe60000001810 */
[----:B---3--:R-:W-:Y:S04]  /*28310*/  STL.64 [R1+0x1df0], R10 ;  /* 0x001df00a01007387 */ /* 0x008fe80000100a00 */
[----:B--2---:R0:W-:Y:S04]  /*28320*/  STL.64 [R1+0x1de8], R8 ;  /* 0x001de80801007387 */ /* 0x0041e80000100a00 */
[----:B0-----:R-:W2:Y:S04]  /*28330*/  LDL.LU R8, [R1+0x50] ;  /* 0x0000500001087983 */ /* 0x001ea80000300800 */
[----:B------:R-:W2:Y:S04]  /*28340*/  LDL.LU R9, [R1+0x54] ;  /* 0x0000540001097983 */ /* 0x000ea80000300800 */
[----:B------:R-:W3:Y:S04]  /*28350*/  LDL.LU R29, [R1+0x318] ;  /* 0x00031800011d7983 */ /* 0x000ee80000300800 */
[----:B------:R-:W4:Y:S04]  /*28360*/  LDL.LU R0, [R1+0x31c] ;  /* 0x00031c0001007983 */ /* 0x000f280000300800 */
[----:B------:R0:W-:Y:S01]  /*28370*/  STL.64 [R1+0x80], R16 ;  /* 0x0000801001007387 */ /* 0x0001e20000100a00 */
[----:B------:R-:W-:-:S02]  /*28380*/  IMAD.MOV.U32 R10, RZ, RZ, R27 ;  /* 0x000000ffff0a7224 */ /* 0x000fc400078e001b */
[----:B------:R-:W-:Y:S02]  /*28390*/  IMAD.MOV.U32 R27, RZ, RZ, R18 ;  /* 0x000000ffff1b7224 */ /* 0x000fe400078e0012 */
[----:B------:R-:W-:Y:S02]  /*283a0*/  IMAD.MOV.U32 R11, RZ, RZ, R26 ;  /* 0x000000ffff0b7224 */ /* 0x000fe400078e001a */
[----:B------:R-:W-:Y:S01]  /*283b0*/  IMAD.MOV.U32 R26, RZ, RZ, R19 ;  /* 0x000000ffff1a7224 */ /* 0x000fe200078e0013 */
[----:B0-----:R-:W2:Y:S04]  /*283c0*/  LDL.LU R16, [R1+0x5a8] ;  /* 0x0005a80001107983 */ /* 0x001ea80000300800 */
[----:B------:R-:W3:Y:S04]  /*283d0*/  LDL.LU R3, [R1+0x5c8] ;  /* 0x0005c80001037983 */ /* 0x000ee80000300800 */
[----:B------:R-:W2:Y:S04]  /*283e0*/  LDL.LU R17, [R1+0x5b0] ;  /* 0x0005b00001117983 */ /* 0x000ea80000300800 */
[----:B------:R-:W4:Y:S04]  /*283f0*/  LDL.LU R28, [R1+0x5d0] ;  /* 0x0005d000011c7983 */ /* 0x000f280000300800 */
[----:B------:R-:W3:Y:S04]  /*28400*/  LDL.LU R18, [R1+0x5cc] ;  /* 0x0005cc0001127983 */ /* 0x000ee80000300800 */
        /* <DEDUP_REMOVED lines=8> */
[----:B------:R-:W4:Y:S04]  /*28490*/  LDL.LU R25, [R1+0x2f8] ;  /* 0x0002f80001197983 */ /* 0x000f280000300800 */
[----:B------:R-:W-:Y:S01]  /*284a0*/  STL.64 [R1+0x1dc0], R26 ;  /* 0x001dc01a01007387 */ /* 0x000fe20000100a00 */
[C---:B------:R-:W-:Y:S03]  /*284b0*/  HMMA.16816.F32 R8, R4.reuse, R14, R8 ;  /* 0x0000000e0408723c */ /* 0x040fe60000001808 */
[----:B----4-:R0:W-:Y:S04]  /*284c0*/  STL.64 [R1+0x1db8], R24 ;  /* 0x001db81801007387 */ /* 0x0101e80000100a00 */
[----:B0-----:R-:W3:Y:S04]  /*284d0*/  LDL.LU R24, [R1+0x20] ;  /* 0x0000200001187983 */ /* 0x001ee80000300800 */
[----:B------:R-:W3:Y:S04]  /*284e0*/  LDL.LU R25, [R1+0x24] ;  /* 0x0000240001197983 */ /* 0x000ee80000300800 */
[----:B------:R-:W3:Y:S04]  /*284f0*/  LDL.LU R26, [R1+0x28] ;  /* 0x00002800011a7983 */ /* 0x000ee80000300800 */
[----:B------:R-:W3:Y:S04]  /*28500*/  LDL.LU R27, [R1+0x2c] ;  /* 0x00002c00011b7983 */ /* 0x000ee80000300800 */
[----:B------:R-:W4:Y:S04]  /*28510*/  LDL.LU R20, [R1+0x308] ;  /* 0x0003080001147983 */ /* 0x000f280000300800 */
[----:B------:R-:W4:Y:S04]  /*28520*/  LDL.LU R21, [R1+0x30c] ;  /* 0x00030c0001157983 */ /* 0x000f280000300800 */
[----:B------:R-:W-:Y:S04]  /*28530*/  STL.64 [R1+0x1da8], R22 ;  /* 0x001da81601007387 */ /* 0x000fe80000100a00 */
[----:B----4-:R0:W-:Y:S04]  /*28540*/  STL.64 [R1+0x1da0], R20 ;  /* 0x001da01401007387 */ /* 0x0101e80000100a00 */
[----:B0-----:R-:W4:Y:S04]  /*28550*/  LDL.LU R20, [R1+0x10] ;  /* 0x0000100001147983 */ /* 0x001f280000300800 */
[----:B------:R-:W4:Y:S04]  /*28560*/  LDL.LU R21, [R1+0x14] ;  /* 0x0000140001157983 */ /* 0x000f280000300800 */
[----:B------:R-:W4:Y:S04]  /*28570*/  LDL.LU R22, [R1+0x18] ;  /* 0x0000180001167983 */ /* 0x000f280000300800 */
[----:B------:R-:W4:Y:S04]  /*28580*/  LDL.LU R23, [R1+0x1c] ;  /* 0x00001c0001177983 */ /* 0x000f280000300800 */
[----:B------:R-:W-:Y:S04]  /*28590*/  STL.64 [R1+0x70], R8 ;  /* 0x0000700801007387 */ /* 0x000fe80000100a00 */
[----:B------:R0:W-:Y:S04]  /*285a0*/  STL.64 [R1+0x78], R10 ;  /* 0x0000780a01007387 */ /* 0x0001e80000100a00 */
[----:B0-----:R-:W2:Y:S04]  /*285b0*/  LDL.LU.64 R10, [R1+0x1df0] ;  /* 0x001df000010a7983 */ /* 0x001ea80000300a00 */
[----:B------:R-:W2:Y:S02]  /*285c0*/  LDL.LU.64 R8, [R1+0x1de8] ;  /* 0x001de80001087983 */ /* 0x000ea40000300a00 */
[----:B--2---:R-:W-:Y:S02]  /*285d0*/  HMMA.16816.F32 R12, R4, R12, R8 ;  /* 0x0000000c040c723c */ /* 0x004fe40000001808 */
[----:B------:R-:W2:Y:S04]  /*285e0*/  LDL.LU.64 R10, [R1+0x1de0] ;  /* 0x001de000010a7983 */ /* 0x000ea80000300a00 */
[----:B------:R-:W3:-:S15]  /*285f0*/  LDL.LU.64 R8, [R1+0x1dd8] ;  /* 0x001dd80001087983 */ /* 0x000ede0000300a00 */
[----:B------:R-:W-:-:S02]  /*28600*/  NOP ;  /* 0x0000000000007918 */ /* 0x000fc40000000000 */
[----:B------:R0:W-:Y:S04]  /*28610*/  STL.64 [R1+0x60], R12 ;  /* 0x0000600c01007387 */ /* 0x0001e80000100a00 */
[----:B------:R1:W-:Y:S04]  /*28620*/  STL.64 [R1+0x68], R14 ;  /* 0x0000680e01007387 */ /* 0x0003e80000100a00 */
[----:B0-----:R-:W4:Y:S04]  /*28630*/  LDL.LU R12, [R1+0x120] ;  /* 0x00012000010c7983 */ /* 0x001f280000300800 */
[----:B------:R-:W4:Y:S04]  /*28640*/  LDL.LU R13, [R1+0x124] ;  /* 0x00012400010d7983 */ /* 0x000f280000300800 */
[----:B-1----:R-:W3:Y:S04]  /*28650*/  LDL.LU R14, [R1+0x128] ;  /* 0x00012800010e7983 */ /* 0x002ee80000300800 */
[----:B------:R-:W3:Y:S01]  /*28660*/  LDL.LU R15, [R1+0x12c] ;  /* 0x00012c00010f7983 */ /* 0x000ee20000300800 */
[----:B--2---:R-:W-:Y:S03]  /*28670*/  HMMA.16816.F32 R16, R4, R10, R16 ;  /* 0x0000000a0410723c */ /* 0x004fe60000001810 */
[----:B---3--:R-:W-:Y:S04]  /*28680*/  STL.64 [R1+0x1d98], R14 ;  /* 0x001d980e01007387 */ /* 0x008fe80000100a00 */
[----:B----4-:R0:W-:Y:S04]  /*28690*/  STL.64 [R1+0x1d90], R12 ;  /* 0x001d900c01007387 */ /* 0x0101e80000100a00 */
[----:B0-----:R-:W2:Y:S04]  /*286a0*/  LDL.LU R12, [R1] ;  /* 0x00000000010c7983 */ /* 0x001ea80000300800 */
[----:B------:R-:W2:Y:S04]  /*286b0*/  LDL.LU R13, [R1+0x4] ;  /* 0x00000400010d7983 */ /* 0x000ea80000300800 */
[----:B------:R-:W2:Y:S04]  /*286c0*/  LDL.LU R14, [R1+0x8] ;  /* 0x00000800010e7983 */ /* 0x000ea80000300800 */
[----:B------:R-:W2:Y:S04]  /*286d0*/  LDL.LU R15, [R1+0xc] ;  /* 0x00000c00010f7983 */ /* 0x000ea80000300800 */
[----:B------:R-:W-:Y:S04]  /*286e0*/  STL.64 [R1+0x40], R16 ;  /* 0x0000401001007387 */ /* 0x000fe80000100a00 */
[----:B------:R0:W-:Y:S04]  /*286f0*/  STL.64 [R1+0x48], R18 ;  /* 0x0000481201007387 */ /* 0x0001e80000100a00 */
[----:B0-----:R-:W3:Y:S04]  /*28700*/  LDL.LU.64 R18, [R1+0x1dd0] ;  /* 0x001dd00001127983 */ /* 0x001ee80000300a00 */
[----:B------:R-:W4:Y:S04]  /*28710*/  LDL.LU.64 R16, [R1+0x1dc8] ;  /* 0x001dc80001107983 */ /* 0x000f280000300a00 */
[----:B------:R-:W4:Y:S02]  /*28720*/  LDL.LU R11, [R1+0x5ac] ;  /* 0x0005ac00010b7983 */ /* 0x000f240000300800 */
[----:B----4-:R-:W-:-:S02]  /*28730*/  IMAD R16, R16, 0x100, R11 ;  /* 0x0000010010107824 */ /* 0x010fc400078e020b */
[----:B------:R-:W-:Y:S01]  /*28740*/  HMMA.16816.F32 R8, R4, R8, R24 ;  /* 0x000000080408723c */ /* 0x000fe20000001818 */
[----:B------:R-:W4:Y:S04]  /*28750*/  LDL.LU.64 R26, [R1+0x1dc0] ;  /* 0x001dc000011a7983 */ /* 0x000f280000300a00 */
[----:B------:R-:W2:Y:S01]  /*28760*/  LDL.LU.64 R24, [R1+0x1db8] ;  /* 0x001db80001187983 */ /* 0x000ea20000300a00 */
[----:B------:R-:W-:-:S15]  /*28770*/  IMAD R17, R17, 0x100, R3 ;  /* 0x0000010011117824 */ /* 0x000fde00078e0203 */
[----:B------:R-:W-:-:S02]  /*28780*/  NOP ;  /* 0x0000000000007918 */ /* 0x000fc40000000000 */
[----:B------:R0:W-:Y:S04]  /*28790*/  STL.64 [R1+0x20], R8 ;  /* 0x0000200801007387 */ /* 0x0001e80000100a00 */
[----:B------:R1:W-:Y:S04]  /*287a0*/  STL.64 [R1+0x28], R10 ;  /* 0x0000280a01007387 */ /* 0x0003e80000100a00 */
[----:B0-----:R-:W4:Y:S04]  /*287b0*/  LDL.LU R8, [R1+0x110] ;  /* 0x0001100001087983 */ /* 0x001f280000300800 */
[----:B------:R-:W4:Y:S04]  /*287c0*/  LDL.LU R9, [R1+0x114] ;  /* 0x0001140001097983 */ /* 0x000f280000300800 */
[----:B-1----:R-:W4:Y:S04]  /*287d0*/  LDL.LU R10, [R1+0x118] ;  /* 0x00011800010a7983 */ /* 0x002f280000300800 */
[----:B------:R-:W4:Y:S04]  /*287e0*/  LDL.LU R11, [R1+0x11c] ;  /* 0x00011c00010b7983 */ /* 0x000f280000300800 */
[----:B------:R-:W4:Y:S01]  /*287f0*/  LDL.LU R3, [R1+0x1db4] ;  /* 0x001db40001037983 */ /* 0x000f220000300800 */
[----:B---3--:R-:W-:-:S03]  /*28800*/  IMAD R18, R18, 0x100, R28 ;  /* 0x0000010012127824 */ /* 0x008fc600078e021c */
[----:B------:R-:W3:Y:S01]  /*28810*/  LDL.LU R28, [R1+0x1db0] ;  /* 0x001db000011c7983 */ /* 0x000ee20000300800 */
[----:B--2---:R-:W-:Y:S01]  /*28820*/  IMAD R19, R19, 0x100, R24 ;  /* 0x0000010013137824 */ /* 0x004fe200078e0218 */
[----:B------:R-:W-:Y:S01]  /*28830*/  F2FP.F16.E5M2.UNPACK_B R24, R25.H1 ;  /* 0x00000019ff18723e */ /* 0x000fe200030004ff */
[----:B----4-:R-:W-:Y:S01]  /*28840*/  HMMA.16816.F32 R20, R4, R2, R20 ;  /* 0x000000020414723c */ /* 0x010fe20000001814 */
[----:B---3--:R-:W-:-:S15]  /*28850*/  F2FP.F16.E5M2.UNPACK_B R25, R28.H1 ;  /* 0x0000001cff19723e */ /* 0x008fde00030004ff */
[----:B------:R-:W-:-:S07]  /*28860*/  NOP ;  /* 0x0000000000007918 */ /* 0x000fce0000000000 */
[----:B------:R-:W-:Y:S04]  /*28870*/  STL.64 [R1+0x10], R20 ;  /* 0x0000101401007387 */ /* 0x000fe80000100a00 */
[----:B------:R0:W-:Y:S01]  /*28880*/  STL [R1+0x18], R22 ;  /* 0x0000181601007387 */ /* 0x0001e20000100800 */
[----:B------:R-:W-:-:S03]  /*28890*/  IMAD.MOV.U32 R28, RZ, RZ, R23 ;  /* 0x000000ffff1c7224 */ /* 0x000fc600078e0017 */
[----:B0-----:R-:W2:Y:S04]  /*288a0*/  LDL.LU.64 R22, [R1+0x1da8] ;  /* 0x001da80001167983 */ /* 0x001ea80000300a00 */
[----:B------:R-:W3:Y:S04]  /*288b0*/  LDL.LU.64 R20, [R1+0x1da0] ;  /* 0x001da00001147983 */ /* 0x000ee80000300a00 */
[----:B------:R-:W-:Y:S01]  /*288c0*/  STL [R1+0x1c58], R28 ;  /* 0x001c581c01007387 */ /* 0x000fe20000100800 */
[----:B------:R-:W-:Y:S02]  /*288d0*/  F2FP.F16.E5M2.UNPACK_B R16, R16 ;  /* 0x00000010ff10723e */ /* 0x000fe400020004ff */
[----:B------:R-:W-:-:S02]  /*288e0*/  F2FP.F16.E5M2.UNPACK_B R17, R17 ;  /* 0x00000011ff11723e */ /* 0x000fc400020004ff */
[----:B------:R-:W-:Y:S02]  /*288f0*/  F2FP.F16.E5M2.UNPACK_B R18, R18 ;  /* 0x00000012ff12723e */ /* 0x000fe400020004ff */
[----:B------:R-:W-:Y:S01]  /*28900*/  F2FP.F16.E5M2.UNPACK_B R19, R19 ;  /* 0x00000013ff13723e */ /* 0x000fe200020004ff */
[----:B--2---:R-:W-:Y:S01]  /*28910*/  HMMA.16816.F32 R4, R4, R22, R12 ;  /* 0x000000160404723c */ /* 0x004fe2000000180c */
[----:B------:R-:W2:Y:S04]  /*28920*/  LDL.LU.64 R14, [R1+0x1d98] ;  /* 0x001d9800010e7983 */ /* 0x000ea80000300a00 */
[----:B------:R-:W2:Y:S01]  /*28930*/  LDL.LU.64 R12, [R1+0x1d90] ;  /* 0x001d9000010c7983 */ /* 0x000ea20000300a00 */
[----:B---3--:R-:W-:-:S15]  /*28940*/  F2FP.F16.E5M2.UNPACK_B R2, R20.H1 ;  /* 0x00000014ff02723e */ /* 0x008fde00030004ff */
[----:B------:R-:W-:-:S02]  /*28950*/  NOP ;  /* 0x0000000000007918 */ /* 0x000fc40000000000 */
[----:B------:R-:W-:Y:S04]  /*28960*/  STL.64 [R1], R4 ;  /* 0x0000000401007387 */ /* 0x000fe80000100a00 */
[----:B------:R0:W-:Y:S02]  /*28970*/  STL.64 [R1+0x8], R6 ;  /* 0x0000080601007387 */ /* 0x0001e40000100a00 */
[----:B0-----:R-:W-:Y:S01]  /*28980*/  HMMA.16816.F32 R4, R16, R24, R8 ;  /* 0x000000181004723c */ /* 0x001fe20000001808 */
[----:B------:R-:W-:Y:S01]  /*28990*/  F2FP.F16.E5M2.UNPACK_B R3, R21.H1 ;  /* 0x00000015ff03723e */ /* 0x000fe200030004ff */
[----:B------:R-:W-:Y:S04]  /*289a0*/  STL.64 [R1+0x1d40], R26 ;  /* 0x001d401a01007387 */ /* 0x000fe80000100a00 */
[----:B------:R-:W-:-:S15]  /*289b0*/  STL.64 [R1+0x1d38], R24 ;  /* 0x001d381801007387 */ /* 0x000fde0000100a00 */
[----:B------:R-:W-:-:S02]  /*289c0*/  NOP ;  /* 0x0000000000007918 */ /* 0x000fc40000000000 */
[----:B------:R-:W-:Y:S04]  /*289d0*/  STL.64 [R1+0x30], R4 ;  /* 0x0000300401007387 */ /* 0x000fe80000100a00 */
[----:B------:R2:W-:Y:S04]  /*289e0*/  STL.64 [R1+0x38], R6 ;  /* 0x0000380601007387 */ /* 0x0005e80000100a00 */
[----:B------:R0:W-:Y:S04]  /*289f0*/  STL [R1+0x1d78], R2 ;  /* 0x001d780201007387 */ /* 0x0001e80000100800 */
[----:B------:R-:W-:Y:S01]  /*28a00*/  STL [R1+0x1d74], R3 ;  /* 0x001d740301007387 */ /* 0x000fe20000100800 */
[----:B------:R-:W-:-:S02]  /*28a10*/  F2FP.F16.E5M2.UNPACK_B R8, R29.H1 ;  /* 0x0000001dff08723e */ /* 0x000fc400030004ff */
[----:B------:R-:W-:Y:S01]  /*28a20*/  F2FP.F16.E5M2.UNPACK_B R9, R0.H1 ;  /* 0x00000000ff09723e */ /* 0x000fe200030004ff */
[----:B--2---:R-:W-:-:S15]  /*28a30*/  HMMA.16816.F32 R4, R16, R2, R12 ;  /* 0x000000021004723c */ /* 0x004fde000000180c */
[----:B------:R-:W-:-:S08]  /*28a40*/  NOP ;  /* 0x0000000000007918 */ /* 0x000fd00000000000 */
[----:B------:R1:W-:Y:S04]  /*28a50*/  STL.64 [R1+0x50], R4 ;  /* 0x0000500401007387 */ /* 0x0003e80000100a00 */
[----:B------:R2:W-:Y:S04]  /*28a60*/  STL.64 [R1+0x58], R6 ;  /* 0x0000580601007387 */ /* 0x0005e80000100a00 */
[----:B------:R-:W3:Y:S04]  /*28a70*/  LDL.LU R29, [R1+0x368] ;  /* 0x00036800011d7983 */ /* 0x000ee80000300800 */
[----:B------:R-:W4:Y:S04]  /*28a80*/  LDL.LU R0, [R1+0x36c] ;  /* 0x00036c0001007983 */ /* 0x000f280000300800 */
[----:B------:R-:W3:Y:S04]  /*28a90*/  LDL.LU R24, [R1+0x240] ;  /* 0x0002400001187983 */ /* 0x000ee80000300800 */
[----:B------:R-:W3:Y:S04]  /*28aa0*/  LDL.LU R25, [R1+0x244] ;  /* 0x0002440001197983 */ /* 0x000ee80000300800 */
[----:B------:R-:W4:Y:S04]  /*28ab0*/  LDL.LU R26, [R1+0x248] ;  /* 0x00024800011a7983 */ /* 0x000f280000300800 */
[----:B------:R-:W4:Y:S04]  /*28ac0*/  LDL.LU R27, [R1+0x24c] ;  /* 0x00024c00011b7983 */ /* 0x000f280000300800 */
[----:B------:R-:W3:Y:S04]  /*28ad0*/  LDL.LU R10, [R1+0x328] ;  /* 0x00032800010a7983 */ /* 0x000ee80000300800 */
[----:B------:R-:W3:Y:S04]  /*28ae0*/  LDL.LU R11, [R1+0x32c] ;  /* 0x00032c00010b7983 */ /* 0x000ee80000300800 */
[----:B0-----:R-:W3:Y:S04]  /*28af0*/  LDL.LU R2, [R1+0x5e0] ;  /* 0x0005e00001027983 */ /* 0x001ee80000300800 */
[----:B-1----:R-:W4:Y:S04]  /*28b00*/  LDL.LU R4, [R1+0x5dc] ;  /* 0x0005dc0001047983 */ /* 0x002f280000300800 */
[----:B------:R-:W3:Y:S04]  /*28b10*/  LDL.LU R3, [R1+0x5e8] ;  /* 0x0005e80001037983 */ /* 0x000ee80000300800 */
[----:B------:R-:W4:Y:S04]  /*28b20*/  LDL.LU R5, [R1+0x5e4] ;  /* 0x0005e40001057983 */ /* 0x000f280000300800 */
[----:B--2---:R-:W2:Y:S04]  /*28b30*/  LDL.LU R6, [R1+0x5f0] ;  /* 0x0005f00001067983 */ /* 0x004ea80000300800 */
[----:B------:R-:W2:Y:S04]  /*28b40*/  LDL.LU R7, [R1+0x5ec] ;  /* 0x0005ec0001077983 */ /* 0x000ea80000300800 */
[----:B--2---:R-:W-:Y:S04]  /*28b50*/  STL.64 [R1+0x1d88], R6 ;  /* 0x001d880601007387 */ /* 0x004fe80000100a00 */
[----:B----4-:R0:W-:Y:S04]  /*28b60*/  STL.64 [R1+0x1d80], R4 ;  /* 0x001d800401007387 */ /* 0x0101e80000100a00 */
[----:B0-----:R-:W2:Y:S04]  /*28b70*/  LDL.LU R4, [R1+0x130] ;  /* 0x0001300001047983 */ /* 0x001ea80000300800 */
[----:B------:R-:W2:Y:S04]  /*28b80*/  LDL.LU R5, [R1+0x134] ;  /* 0x0001340001057983 */ /* 0x000ea80000300800 */
[----:B------:R-:W2:Y:S04]  /*28b90*/  LDL.LU R6, [R1+0x138] ;  /* 0x0001380001067983 */ /* 0x000ea80000300800 */
[----:B------:R-:W2:Y:S04]  /*28ba0*/  LDL.LU R7, [R1+0x13c] ;  /* 0x00013c0001077983 */ /* 0x000ea80000300800 */
[----:B------:R-:W4:Y:S04]  /*28bb0*/  LDL.LU R12, [R1+0x338] ;  /* 0x00033800010c7983 */ /* 0x000f280000300800 */
[----:B------:R-:W4:Y:S04]  /*28bc0*/  LDL.LU R13, [R1+0x33c] ;  /* 0x00033c00010d7983 */ /* 0x000f280000300800 */
[----:B------:R-:W3:Y:S04]  /*28bd0*/  LDL.LU R23, [R1+0x5f8] ;  /* 0x0005f80001177983 */ /* 0x000ee80000300800 */
[----:B------:R-:W4:Y:S04]  /*28be0*/  LDL.LU R28, [R1+0x5f4] ;  /* 0x0005f400011c7983 */ /* 0x000f280000300800 */
[----:B------:R-:W4:Y:S04]  /*28bf0*/  LDL.LU R14, [R1+0x348] ;  /* 0x00034800010e7983 */ /* 0x000f280000300800 */
[----:B------:R-:W4:Y:S04]  /*28c00*/  LDL.LU R15, [R1+0x34c] ;  /* 0x00034c00010f7983 */ /* 0x000f280000300800 */
[----:B------:R-:W2:Y:S04]  /*28c10*/  LDL.LU R20, [R1+0x358] ;  /* 0x0003580001147983 */ /* 0x000ea80000300800 */
[----:B------:R-:W2:Y:S04]  /*28c20*/  LDL.LU R21, [R1+0x35c] ;  /* 0x00035c0001157983 */ /* 0x000ea80000300800 */
[----:B---3--:R-:W-:Y:S04]  /*28c30*/  STL [R1+0x1d70], R23 ;  /* 0x001d701701007387 */ /* 0x008fe80000100800 */
[----:B--2---:R0:W-:Y:S04]  /*28c40*/  STL.64 [R1+0x1d68], R20 ;  /* 0x001d681401007387 */ /* 0x0041e80000100a00 */
        /* <DEDUP_REMOVED lines=8> */
[----:B------:R-:W4:Y:S04]  /*28cd0*/  LDL.LU R26, [R1+0x268] ;  /* 0x00026800011a7983 */ /* 0x000f280000300800 */
[----:B------:R-:W4:Y:S01]  /*28ce0*/  LDL.LU R27, [R1+0x26c] ;  /* 0x00026c00011b7983 */ /* 0x000f220000300800 */
[----:B------:R-:W-:Y:S01]  /*28cf0*/  HMMA.16816.F32 R4, R16, R8, R4 ;  /* 0x000000081004723c */ /* 0x000fe20000001804 */
[----:B------:R-:W-:-:S02]  /*28d00*/  F2FP.F16.E5M2.UNPACK_B R10, R10.H1 ;  /* 0x0000000aff0a723e */ /* 0x000fc400030004ff */
[----:B------:R-:W-:Y:S01]  /*28d10*/  F2FP.F16.E5M2.UNPACK_B R11, R11.H1 ;  /* 0x0000000bff0b723e */ /* 0x000fe200030004ff */
        /* <DEDUP_REMOVED lines=9> */
[----:B------:R-:W4:Y:S01]  /*28db0*/  LDL.LU.64 R4, [R1+0x1d80] ;  /* 0x001d800001047983 */ /* 0x000f220000300a00 */
[----:B--2---:R-:W-:Y:S01]  /*28dc0*/  HMMA.16816.F32 R20, R16, R10, R20 ;  /* 0x0000000a1014723c */ /* 0x004fe20000001814 */
[----:B------:R-:W-:-:S02]  /*28dd0*/  F2FP.F16.E5M2.UNPACK_B R12, R12.H1 ;  /* 0x0000000cff0c723e */ /* 0x000fc400030004ff */
[----:B------:R-:W-:-:S07]  /*28de0*/  F2FP.F16.E5M2.UNPACK_B R13, R13.H1 ;  /* 0x0000000dff0d723e */ /* 0x000fce00030004ff */
[----:B---3--:R-:W-:Y:S01]  /*28df0*/  HMMA.16816.F32 R24, R16, R12, R24 ;  /* 0x0000000c1018723c */ /* 0x008fe20000001818 */
[----:B----4-:R-:W-:Y:S02]  /*28e00*/  IMAD R4, R4, 0x100, R2 ;  /* 0x0000010004047824 */ /* 0x010fe400078e0202 */
[----:B------:R-:W-:Y:S01]  /*28e10*/  IMAD R5, R5, 0x100, R3 ;  /* 0x0000010005057824 */ /* 0x000fe200078e0203 */
[----:B------:R-:W2:Y:S04]  /*28e20*/  LDL.LU R2, [R1+0x1d78] ;  /* 0x001d780001027983 */ /* 0x000ea80000300800 */
[----:B------:R-:W2:Y:S05]  /*28e30*/  LDL.LU R3, [R1+0x1d74] ;  /* 0x001d740001037983 */ /* 0x000eaa0000300800 */
[----:B------:R-:W-:Y:S04]  /*28e40*/  STL.64 [R1+0xb0], R20 ;  /* 0x0000b01401007387 */ /* 0x000fe80000100a00 */
[----:B------:R0:W-:Y:S04]  /*28e50*/  STL.64 [R1+0xb8], R22 ;  /* 0x0000b81601007387 */ /* 0x0001e80000100a00 */
[----:B0-----:R-:W3:Y:S04]  /*28e60*/  LDL.LU R23, [R1+0x1d70] ;  /* 0x001d700001177983 */ /* 0x001ee80000300800 */
[----:B------:R-:W4:Y:S04]  /*28e70*/  LDL.LU.64 R20, [R1+0x1d68] ;  /* 0x001d680001147983 */ /* 0x000f280000300a00 */
[----:B------:R-:W-:Y:S04]  /*28e80*/  STL.64 [R1+0x1d20], R10 ;  /* 0x001d200a01007387 */ /* 0x000fe80000100a00 */
[----:B------:R0:W-:Y:S04]  /*28e90*/  STL.64 [R1+0x1d18], R8 ;  /* 0x001d180801007387 */ /* 0x0001e80000100a00 */
[----:B0-----:R-:W2:Y:S04]  /*28ea0*/  LDL.LU R8, [R1+0x1c0] ;  /* 0x0001c00001087983 */ /* 0x001ea80000300800 */
[----:B------:R-:W2:Y:S04]  /*28eb0*/  LDL.LU R9, [R1+0x1c4] ;  /* 0x0001c40001097983 */ /* 0x000ea80000300800 */
[----:B------:R-:W2:Y:S04]  /*28ec0*/  LDL.LU R10, [R1+0x1c8] ;  /* 0x0001c800010a7983 */ /* 0x000ea80000300800 */
[----:B------:R-:W2:Y:S04]  /*28ed0*/  LDL.LU R11, [R1+0x1cc] ;  /* 0x0001cc00010b7983 */ /* 0x000ea80000300800 */
[----:B------:R-:W-:Y:S04]  /*28ee0*/  STL.64 [R1+0xe0], R24 ;  /* 0x0000e01801007387 */ /* 0x000fe80000100a00 */
[----:B------:R0:W-:Y:S04]  /*28ef0*/  STL.64 [R1+0xe8], R26 ;  /* 0x0000e81a01007387 */ /* 0x0001e80000100a00 */
[----:B0-----:R-:W4:Y:S04]  /*28f00*/  LDL.LU.64 R26, [R1+0x1d60] ;  /* 0x001d6000011a7983 */ /* 0x001f280000300a00 */
[----:B------:R-:W4:Y:S01]  /*28f10*/  LDL.LU.64 R24, [R1+0x1d58] ;  /* 0x001d580001187983 */ /* 0x000f220000300a00 */
[----:B------:R-:W-:-:S02]  /*28f20*/  F2FP.F16.E5M2.UNPACK_B R14, R14.H1 ;  /* 0x0000000eff0e723e */ /* 0x000fc400030004ff */
[----:B------:R-:W-:Y:S01]  /*28f30*/  F2FP.F16.E5M2.UNPACK_B R15, R15.H1 ;  /* 0x0000000fff0f723e */ /* 0x000fe200030004ff */
[----:B------:R-:W-:Y:S01]  /*28f40*/  IMAD R6, R7, 0x100, R6 ;  /* 0x0000010007067824 */ /* 0x000fe200078e0206 */
[----:B------:R-:W-:Y:S01]  /*28f50*/  STL [R1+0x1cf4], R13 ;  /* 0x001cf40d01007387 */ /* 0x000fe20000100800 */
[----:B---3--:R-:W-:-:S03]  /*28f60*/  IMAD R7, R28, 0x100, R23 ;  /* 0x000001001c077824 */ /* 0x008fc600078e0217 */
[----:B------:R-:W3:Y:S01]  /*28f70*/  LDL.LU R28, [R1+0x614] ;  /* 0x00061400011c7983 */ /* 0x000ee20000300800 */
[----:B----4-:R-:W-:-:S15]  /*28f80*/  HMMA.16816.F32 R24, R16, R14, R24 ;  /* 0x0000000e1018723c */ /* 0x010fde0000001818 */
[----:B------:R-:W-:-:S08]  /*28f90*/  NOP ;  /* 0x0000000000007918 */ /* 0x000fd00000000000 */
[----:B------:R-:W-:Y:S04]  /*28fa0*/  STL.64 [R1+0x250], R24 ;  /* 0x0002501801007387 */ /* 0x000fe80000100a00 */
[----:B------:R0:W-:Y:S04]  /*28fb0*/  STL.64 [R1+0x258], R26 ;  /* 0x0002581a01007387 */ /* 0x0001e80000100a00 */
[----:B0-----:R-:W4:Y:S04]  /*28fc0*/  LDL.LU.64 R26, [R1+0x1d50] ;  /* 0x001d5000011a7983 */ /* 0x001f280000300a00 */
[----:B------:R-:W4:Y:S01]  /*28fd0*/  LDL.LU.64 R24, [R1+0x1d48] ;  /* 0x001d480001187983 */ /* 0x000f220000300a00 */
[----:B------:R-:W-:-:S02]  /*28fe0*/  F2FP.F16.E5M2.UNPACK_B R20, R20.H1 ;  /* 0x00000014ff14723e */ /* 0x000fc400030004ff */
[----:B------:R-:W-:Y:S02]  /*28ff0*/  F2FP.F16.E5M2.UNPACK_B R21, R21.H1 ;  /* 0x00000015ff15723e */ /* 0x000fe400030004ff */
[----:B------:R-:W-:Y:S02]  /*29000*/  F2FP.F16.E5M2.UNPACK_B R22, R29.H1 ;  /* 0x0000001dff16723e */ /* 0x000fe400030004ff */
[----:B------:R-:W3:Y:S03]  /*29010*/  LDL.LU R29, [R1+0x610] ;  /* 0x00061000011d7983 */ /* 0x000ee60000300800 */
[----:B----4-:R-:W-:-:S15]  /*29020*/  HMMA.16816.F32 R24, R16, R20, R24 ;  /* 0x000000141018723c */ /* 0x010fde0000001818 */
[----:B------:R-:W-:-:S08]  /*29030*/  NOP ;  /* 0x0000000000007918 */ /* 0x000fd00000000000 */
[----:B------:R-:W-:Y:S04]  /*29040*/  STL.64 [R1+0x240], R24 ;  /* 0x0002401801007387 */ /* 0x000fe80000100a00 */
[----:B------:R0:W-:Y:S04]  /*29050*/  STL.64 [R1+0x248], R26 ;  /* 0x0002481a01007387 */ /* 0x0001e80000100a00 */
[----:B0-----:R-:W4:Y:S04]  /*29060*/  LDL.LU.64 R26, [R1+0x1d40] ;  /* 0x001d4000011a7983 */ /* 0x001f280000300a00 */
[----:B------:R-:W3:Y:S04]  /*29070*/  LDL.LU.64 R24, [R1+0x1d38] ;  /* 0x001d380001187983 */ /* 0x000ee80000300a00 */
[----:B------:R-:W4:Y:S01]  /*29080*/  LDL.LU R13, [R1+0x600] ;  /* 0x00060000010d7983 */ /* 0x000f220000300800 */
[----:B------:R-:W-:-:S07]  /*29090*/  F2FP.F16.E5M2.UNPACK_B R23, R0.H1 ;  /* 0x00000000ff17723e */ /* 0x000fce00030004ff */
[----:B--2---:R-:W-:Y:S01]  /*290a0*/  HMMA.16816.F32 R8, R16, R22, R8 ;  /* 0x000000161008723c */ /* 0x004fe20000001808 */
[----:B------:R-:W-:-:S15]  /*290b0*/  STL.64 [R1+0x1d00], R14 ;  /* 0x001d000e01007387 */ /* 0x000fde0000100a00 */
[----:B------:R-:W-:-:S07]  /*290c0*/  NOP ;  /* 0x0000000000007918 */ /* 0x000fce0000000000 */
[----:B------:R-:W-:Y:S04]  /*290d0*/  STL.64 [R1+0x100], R8 ;  /* 0x0001000801007387 */ /* 0x000fe80000100a00 */
[----:B------:R-:W-:Y:S04]  /*290e0*/  STL.64 [R1+0x108], R10 ;  /* 0x0001080a01007387 */ /* 0x000fe80000100a00 */
[----:B----4-:R0:W-:Y:S04]  /*290f0*/  STL.64 [R1+0x1cf8], R12 ;  /* 0x001cf80c01007387 */ /* 0x0101e80000100a00 */
[----:B0-----:R-:W2:Y:S04]  /*29100*/  LDL.LU R12, [R1+0x1e0] ;  /* 0x0001e000010c7983 */ /* 0x001ea80000300800 */
[----:B------:R-:W2:Y:S04]  /*29110*/  LDL.LU R13, [R1+0x1e4] ;  /* 0x0001e400010d7983 */ /* 0x000ea80000300800 */
[----:B------:R-:W4:Y:S04]  /*29120*/  LDL.LU R14, [R1+0x1e8] ;  /* 0x0001e800010e7983 */ /* 0x000f280000300800 */
[----:B------:R-:W4:Y:S04]  /*29130*/  LDL.LU R15, [R1+0x1ec] ;  /* 0x0001ec00010f7983 */ /* 0x000f280000300800 */
[----:B------:R-:W3:Y:S04]  /*29140*/  LDL.LU R8, [R1+0x210] ;  /* 0x0002100001087983 */ /* 0x000ee80000300800 */
[----:B------:R-:W3:Y:S04]  /*29150*/  LDL.LU R9, [R1+0x214] ;  /* 0x0002140001097983 */ /* 0x000ee80000300800 */
[----:B------:R-:W2:Y:S04]  /*29160*/  LDL.LU R10, [R1+0x218] ;  /* 0x00021800010a7983 */ /* 0x000ea80000300800 */
[----:B------:R-:W2:Y:S01]  /*29170*/  LDL.LU R11, [R1+0x21c] ;  /* 0x00021c00010b7983 */ /* 0x000ea20000300800 */
[----:B------:R-:W-:-:S02]  /*29180*/  F2FP.F16.E5M2.UNPACK_B R4, R4 ;  /* 0x00000004ff04723e */ /* 0x000fc400020004ff */
[----:B------:R-:W-:Y:S01]  /*29190*/  F2FP.F16.E5M2.UNPACK_B R5, R5 ;  /* 0x00000005ff05723e */ /* 0x000fe200020004ff */
[----:B--2---:R-:W-:Y:S04]  /*291a0*/  STL.64 [R1+0x1d30], R10 ;  /* 0x001d300a01007387 */ /* 0x004fe80000100a00 */
[----:B---3--:R0:W-:Y:S04]  /*291b0*/  STL.64 [R1+0x1d28], R8 ;  /* 0x001d280801007387 */ /* 0x0081e80000100a00 */
[----:B0-----:R-:W2:Y:S04]  /*291c0*/  LDL.LU R8, [R1+0x230] ;  /* 0x0002300001087983 */ /* 0x001ea80000300800 */
[----:B------:R-:W2:Y:S04]  /*291d0*/  LDL.LU R9, [R1+0x234] ;  /* 0x0002340001097983 */ /* 0x000ea80000300800 */
[----:B------:R-:W2:Y:S04]  /*291e0*/  LDL.LU R10, [R1+0x238] ;  /* 0x00023800010a7983 */ /* 0x000ea80000300800 */
[----:B------:R-:W2:Y:S04]  /*291f0*/  LDL.LU R11, [R1+0x23c] ;  /* 0x00023c00010b7983 */ /* 0x000ea80000300800 */
[----:B----4-:R-:W-:Y:S04]  /*29200*/  STL.64 [R1+0x1d10], R14 ;  /* 0x001d100e01007387 */ /* 0x010fe80000100a00 */
[----:B------:R0:W-:Y:S04]  /*29210*/  STL.64 [R1+0x1d08], R12 ;  /* 0x001d080c01007387 */ /* 0x0001e80000100a00 */
        /* <DEDUP_REMOVED lines=11> */
[----:B0-----:R-:W3:Y:S04]  /*292d0*/  LDL.LU R20, [R1+0x220] ;  /* 0x0002200001147983 */ /* 0x001ee80000300800 */
[----:B------:R-:W3:Y:S04]  /*292e0*/  LDL.LU R21, [R1+0x224] ;  /* 0x0002240001157983 */ /* 0x000ee80000300800 */
[----:B------:R-:W4:Y:S04]  /*292f0*/  LDL.LU R22, [R1+0x228] ;  /* 0x0002280001167983 */ /* 0x000f280000300800 */
[----:B------:R-:W4:Y:S01]  /*29300*/  LDL.LU R23, [R1+0x22c] ;  /* 0x00022c0001177983 */ /* 0x000f220000300800 */
[----:B------:R-:W-:-:S02]  /*29310*/  F2FP.F16.E5M2.UNPACK_B R6, R6 ;  /* 0x00000006ff06723e */ /* 0x000fc400020004ff */
[----:B------:R-:W-:-:S07]  /*29320*/  F2FP.F16.E5M2.UNPACK_B R7, R7 ;  /* 0x00000007ff07723e */ /* 0x000fce00020004ff */
[C---:B--2---:R-:W-:Y:S01]  /*29330*/  HMMA.16816.F32 R8, R4.reuse, R24, R8 ;  /* 0x000000180408723c */ /* 0x044fe20000001808 */
        /* <DEDUP_REMOVED lines=9> */
[----:B------:R-:W3:Y:S04]  /*293d0*/  LDL.LU.64 R8, [R1+0x1d28] ;  /* 0x001d280001087983 */ /* 0x000ee80000300a00 */
[----:B------:R-:W-:Y:S04]  /*293e0*/  STL.64 [R1+0x1cc0], R26 ;  /* 0x001cc01a01007387 */ /* 0x000fe80000100a00 */
[----:B------:R0:W-:Y:S04]  /*293f0*/  STL.64 [R1+0x1cb8], R24 ;  /* 0x001cb81801007387 */ /* 0x0001e80000100a00 */
[----:B0-----:R-:W4:Y:S04]  /*29400*/  LDL.LU R24, [R1+0x200] ;  /* 0x0002000001187983 */ /* 0x001f280000300800 */
        /* <DEDUP_REMOVED lines=8> */
[----:B------:R-:W2:Y:S02]  /*29490*/  LDL.LU.64 R8, [R1+0x1d18] ;  /* 0x001d180001087983 */ /* 0x000ea40000300a00 */
        /* <DEDUP_REMOVED lines=11> */
[----:B------:R-:W3:Y:S04]  /*29550*/  LDL.LU.64 R12, [R1+0x1cf8] ;  /* 0x001cf800010c7983 */ /* 0x000ee80000300a00 */
[----:B------:R-:W-:Y:S04]  /*29560*/  STL.64 [R1+0x1cb0], R10 ;  /* 0x001cb00a01007387 */ /* 0x000fe80000100a00 */
[----:B------:R0:W-:Y:S04]  /*29570*/  STL.64 [R1+0x1ca8], R8 ;  /* 0x001ca80801007387 */ /* 0x0001e80000100a00 */
[----:B0-----:R-:W4:Y:S04]  /*29580*/  LDL.LU R8, [R1+0x1a0] ;  /* 0x0001a00001087983 */ /* 0x001f280000300800 */
[----:B------:R-:W4:Y:S04]  /*29590*/  LDL.LU R9, [R1+0x1a4] ;  /* 0x0001a40001097983 */ /* 0x000f280000300800 */
[----:B------:R-:W4:Y:S04]  /*295a0*/  LDL.LU R10, [R1+0x1a8] ;  /* 0x0001a800010a7983 */ /* 0x000f280000300800 */
[----:B------:R-:W4:Y:S01]  /*295b0*/  LDL.LU R11, [R1+0x1ac] ;  /* 0x0001ac00010b7983 */ /* 0x000f220000300800 */
[----:B---3--:R-:W-:-:S03]  /*295c0*/  IMAD R16, R16, 0x100, R13 ;  /* 0x0000010010107824 */ /* 0x008fc600078e020d */
[----:B------:R-:W3:Y:S01]  /*295d0*/  LDL.LU R13, [R1+0x1cf4] ;  /* 0x001cf400010d7983 */ /* 0x000ee20000300800 */
[----:B------:R-:W-:-:S03]  /*295e0*/  IMAD R17, R17, 0x100, R0 ;  /* 0x0000010011117824 */ /* 0x000fc600078e0200 */
[----:B------:R-:W4:Y:S01]  /*295f0*/  LDL.LU R0, [R1+0x1cf0] ;  /* 0x001cf00001007983 */ /* 0x000f220000300800 */
[----:B---3--:R-:W-:-:S15]  /*29600*/  HMMA.16816.F32 R20, R4, R12, R20 ;  /* 0x0000000c0414723c */ /* 0x008fde0000001814 */
[----:B------:R-:W-:-:S08]  /*29610*/  NOP ;  /* 0x0000000000007918 */ /* 0x000fd00000000000 */
[----:B------:R-:W-:Y:S04]  /*29620*/  STL.64 [R1+0x1c0], R20 ;  /* 0x0001c01401007387 */ /* 0x000fe80000100a00 */
[----:B------:R0:W-:Y:S04]  /*29630*/  STL.64 [R1+0x1c8], R22 ;  /* 0x0001c81601007387 */ /* 0x0001e80000100a00 */
[----:B0-----:R-:W2:Y:S04]  /*29640*/  LDL.LU.64 R22, [R1+0x1ce8] ;  /* 0x001ce80001167983 */ /* 0x001ea80000300a00 */
[----:B------:R-:W2:Y:S01]  /*29650*/  LDL.LU.64 R20, [R1+0x1ce0] ;  /* 0x001ce00001147983 */ /* 0x000ea20000300a00 */
[----:B------:R-:W-:-:S03]  /*29660*/  IMAD R18, R18, 0x100, R29 ;  /* 0x0000010012127824 */ /* 0x000fc600078e021d */
[----:B------:R-:W3:Y:S01]  /*29670*/  LDL.LU R29, [R1+0x1cd8] ;  /* 0x001cd800011d7983 */ /* 0x000ee20000300800 */
        /* <DEDUP_REMOVED lines=17> */
[----:B------:R-:W3:Y:S01]  /*29790*/  LDL.LU.64 R24, [R1+0x1cb8] ;  /* 0x001cb80001187983 */ /* 0x000ee20000300a00 */
[----:B------:R-:W-:Y:S01]  /*297a0*/  IMAD R19, R28, 0x100, R19 ;  /* 0x000001001c137824 */ /* 0x000fe200078e0213 */
[----:B------:R-:W-:-:S02]  /*297b0*/  F2FP.F16.E5M2.UNPACK_B R16, R16 ;  /* 0x00000010ff10723e */ /* 0x000fc400020004ff */
[----:B------:R-:W-:Y:S02]  /*297c0*/  F2FP.F16.E5M2.UNPACK_B R17, R17 ;  /* 0x00000011ff11723e */ /* 0x000fe400020004ff */
[----:B------:R-:W-:Y:S02]  /*297d0*/  F2FP.F16.E5M2.UNPACK_B R18, R18 ;  /* 0x00000012ff12723e */ /* 0x000fe400020004ff */
[----:B------:R-:W-:Y:S01]  /*297e0*/  F2FP.F16.E5M2.UNPACK_B R19, R19 ;  /* 0x00000013ff13723e */ /* 0x000fe200020004ff */
[----:B--2---:R-:W-:Y:S01]  /*297f0*/  HMMA.16816.F32 R12, R4, R22, R12 ;  /* 0x00000016040c723c */ /* 0x004fe2000000180c */
[----:B------:R-:W-:Y:S04]  /*29800*/  STL [R1+0x1c60], R20 ;  /* 0x001c601401007387 */ /* 0x000fe80000100800 */
[----:B------:R-:W-:Y:S04]  /*29810*/  STL [R1+0x1c5c], R21 ;  /* 0x001c5c1501007387 */ /* 0x000fe80000100800 */
[----:B------:R-:W2:-:S14]  /*29820*/  LDL.LU R7, [R1+0x634] ;  /* 0x0006340001077983 */ /* 0x000e9c0000300800 */
[----:B------:R0:W-:Y:S04]  /*29830*/  STL.64 [R1+0x1b0], R12 ;  /* 0x0001b00c01007387 */ /* 0x0001e80000100a00 */
[----:B------:R1:W-:Y:S04]  /*29840*/  STL.64 [R1+0x1b8], R14 ;  /* 0x0001b80e01007387 */ /* 0x0003e80000100a00 */
[----:B0-----:R-:W4:Y:S01]  /*29850*/  LDL.LU R12, [R1+0x160] ;  /* 0x00016000010c7983 */ /* 0x001f220000300800 */
[----:B---3--:R-:W-:-:S15]  /*29860*/  HMMA.16816.F32 R8, R16, R24, R8 ;  /* 0x000000181008723c */ /* 0x008fde0000001808 */
[----:B------:R-:W-:-:S08]  /*29870*/  NOP ;  /* 0x0000000000007918 */ /* 0x000fd00000000000 */
[----:B------:R-:W-:Y:S04]  /*29880*/  STL.64 [R1+0x1a0], R8 ;  /* 0x0001a00801007387 */ /* 0x000fe80000100a00 */
[----:B------:R-:W-:Y:S04]  /*29890*/  STL.64 [R1+0x1a8], R10 ;  /* 0x0001a80a01007387 */ /* 0x000fe80000100a00 */
[----:B------:R-:W4:Y:S04]  /*298a0*/  LDL.LU R13, [R1+0x164] ;  /* 0x00016400010d7983 */ /* 0x000f280000300800 */
[----:B-1----:R-:W3:Y:S04]  /*298b0*/  LDL.LU R14, [R1+0x168] ;  /* 0x00016800010e7983 */ /* 0x002ee80000300800 */
[----:B------:R-:W3:Y:S04]  /*298c0*/  LDL.LU R15, [R1+0x16c] ;  /* 0x00016c00010f7983 */ /* 0x000ee80000300800 */
[----:B---3--:R-:W-:Y:S04]  /*298d0*/  STL.64 [R1+0x1ca0], R14 ;  /* 0x001ca00e01007387 */ /* 0x008fe80000100a00 */
[----:B----4-:R0:W-:Y:S04]  /*298e0*/  STL.64 [R1+0x1c98], R12 ;  /* 0x001c980c01007387 */ /* 0x0101e80000100a00 */
        /* <DEDUP_REMOVED lines=8> */
[----:B------:R-:W2:Y:S04]  /*29970*/  LDL.LU R20, [R1+0x620] ;  /* 0x0006200001147983 */ /* 0x000ea80000300800 */
[----:B------:R-:W3:Y:S04]  /*29980*/  LDL.LU R4, [R1+0x61c] ;  /* 0x00061c0001047983 */ /* 0x000ee80000300800 */
[----:B------:R-:W2:Y:S04]  /*29990*/  LDL.LU R21, [R1+0x628] ;  /* 0x0006280001157983 */ /* 0x000ea80000300800 */
[----:B------:R-:W-:Y:S04]  /*299a0*/  STL.64 [R1+0x1c70], R22 ;  /* 0x001c701601007387 */ /* 0x000fe80000100a00 */
        /* <DEDUP_REMOVED lines=10> */
[----:B------:R-:W2:Y:S04]  /*29a50*/  LDL.LU R22, [R1+0x148] ;  /* 0x0001480001167983 */ /* 0x000ea80000300800 */
[----:B------:R-:W2:Y:S04]  /*29a60*/  LDL.LU R23, [R1+0x14c] ;  /* 0x00014c0001177983 */ /* 0x000ea80000300800 */
[----:B------:R-:W3:Y:S04]  /*29a70*/  LDL.LU R5, [R1+0x624] ;  /* 0x0006240001057983 */ /* 0x000ee80000300800 */
[----:B------:R-:W4:Y:S04]  /*29a80*/  LDL.LU R28, [R1+0x630] ;  /* 0x00063000011c7983 */ /* 0x000f280000300800 */
[----:B------:R-:W4:Y:S04]  /*29a90*/  LDL.LU R6, [R1+0x62c] ;  /* 0x00062c0001067983 */ /* 0x000f280000300800 */
[----:B------:R-:W-:Y:S04]  /*29aa0*/  STL.64 [R1+0x1c40], R26 ;  /* 0x001c401a01007387 */ /* 0x000fe80000100a00 */
[----:B------:R0:W-:Y:S04]  /*29ab0*/  STL.64 [R1+0x1c38], R24 ;  /* 0x001c381801007387 */ /* 0x0001e80000100a00 */
        /* <DEDUP_REMOVED lines=8> */
[----:B------:R-:W-:Y:S04]  /*29b40*/  STL.64 [R1+0x180], R8 ;  /* 0x0001800801007387 */ /* 0x000fe80000100a00 */
[----:B------:R0:W-:Y:S04]  /*29b50*/  STL.64 [R1+0x188], R10 ;  /* 0x0001880a01007387 */ /* 0x0001e80000100a00 */
[----:B0-----:R-:W3:Y:S04]  /*29b60*/  LDL.LU.64 R10, [R1+0x1cb0] ;  /* 0x001cb000010a7983 */ /* 0x001ee80000300a00 */
[----:B------:R-:W4:Y:S02]  /*29b70*/  LDL.LU.64 R8, [R1+0x1ca8] ;  /* 0x001ca80001087983 */ /* 0x000f240000300a00 */
[----:B----4-:R-:W-:-:S15]  /*29b80*/  HMMA.16816.F32 R12, R16, R8, R12 ;  /* 0x00000008100c723c */ /* 0x010fde000000180c */
        /* <DEDUP_REMOVED lines=9> */
[----:B0-----:R-:W3:Y:S04]  /*29c20*/  LDL.LU.64 R14, [R1+0x1c90] ;  /* 0x001c9000010e7983 */ /* 0x001ee80000300a00 */
[----:B------:R-:W4:Y:S01]  /*29c30*/  LDL.LU.64 R12, [R1+0x1c88] ;  /* 0x001c8800010c7983 */ /* 0x000f220000300a00 */
[----:B------:R-:W-:-:S02]  /*29c40*/  IMAD.MOV.U32 R26, RZ, RZ, R29 ;  /* 0x000000ffff1a7224 */ /* 0x000fc400078e001d */
[----:B------:R-:W-:Y:S01]  /*29c50*/  IMAD.MOV.U32 R27, RZ, RZ, R0 ;  /* 0x000000ffff1b7224 */ /* 0x000fe200078e0000 */
[----:B----4-:R-:W-:-:S15]  /*29c60*/  HMMA.16816.F32 R20, R16, R12, R20 ;  /* 0x0000000c1014723c */ /* 0x010fde0000001814 */
[----:B------:R-:W-:-:S08]  /*29c70*/  NOP ;  /* 0x0000000000007918 */ /* 0x000fd00000000000 */
[----:B------:R0:W-:Y:S01]  /*29c80*/  STL.64 [R1+0x120], R20 ;  /* 0x0001201401007387 */ /* 0x0001e20000100a00 */
[----:B------:R-:W-:Y:S02]  /*29c90*/  IMAD.MOV.U32 R29, RZ, RZ, R22 ;  /* 0x000000ffff1d7224 */ /* 0x000fe400078e0016 */
[----:B------:R-:W-:Y:S02]  /*29ca0*/  IMAD.MOV.U32 R0, RZ, RZ, R23 ;  /* 0x000000ffff007224 */ /* 0x000fe400078e0017 */
[----:B------:R-:W3:Y:S04]  /*29cb0*/  LDL.LU.64 R22, [R1+0x1c80] ;  /* 0x001c800001167983 */ /* 0x000ee80000300a00 */
[----:B0-----:R-:W3:Y:S04]  /*29cc0*/  LDL.LU.64 R20, [R1+0x1c78] ;  /* 0x001c780001147983 */ /* 0x001ee80000300a00 */
[----:B------:R0:W-:Y:S04]  /*29cd0*/  STL [R1+0x1bb0], R0 ;  /* 0x001bb00001007387 */ /* 0x0001e80000100800 */
[----:B0-----:R-:W4:Y:S04]  /*29ce0*/  LDL.LU R0, [R1+0x638] ;  /* 0x0006380001007983 */ /* 0x001f280000300800 */
[----:B------:R0:W-:Y:S04]  /*29cf0*/  STL [R1+0x1b88], R29 ;  /* 0x001b881d01007387 */ /* 0x0001e80000100800 */
[----:B0-----:R-:W4:Y:S01]  /*29d00*/  LDL R29, [R1+0x146c] ;  /* 0x00146c00011d7983 */ /* 0x001f220000100800 */
[----:B---3--:R-:W-:-:S15]  /*29d10*/  HMMA.16816.F32 R20, R16, R14, R20 ;  /* 0x0000000e1014723c */ /* 0x008fde0000001814 */
[----:B------:R-:W-:-:S08]  /*29d20*/  NOP ;  /* 0x0000000000007918 */ /* 0x000fd00000000000 */
[----:B------:R-:W-:Y:S04]  /*29d30*/  STL.64 [R1+0x190], R20 ;  /* 0x0001901401007387 */ /* 0x000fe80000100a00 */
[----:B------:R0:W-:Y:S04]  /*29d40*/  STL.64 [R1+0x198], R22 ;  /* 0x0001981601007387 */ /* 0x0001e80000100a00 */
[----:B0-----:R-:W3:Y:S04]  /*29d50*/  LDL.LU.64 R22, [R1+0x1c70] ;  /* 0x001c700001167983 */ /* 0x001ee80000300a00 */
[----:B------:R-:W2:Y:S04]  /*29d60*/  LDL.LU.64 R20, [R1+0x1c68] ;  /* 0x001c680001147983 */ /* 0x000ea80000300a00 */
[----:B------:R-:W-:Y:S04]  /*29d70*/  STL.64 [R1+0x1c20], R14 ;  /* 0x001c200e01007387 */ /* 0x000fe80000100a00 */
[----:B------:R0:W-:Y:S04]  /*29d80*/  STL.64 [R1+0x1c18], R12 ;  /* 0x001c180c01007387 */ /* 0x0001e80000100a00 */
[----:B0-----:R-:W3:Y:S04]  /*29d90*/  LDL.LU R12, [R1+0xa0] ;  /* 0x0000a000010c7983 */ /* 0x001ee80000300800 */
[----:B------:R-:W3:Y:S04]  /*29da0*/  LDL.LU R13, [R1+0xa4] ;  /* 0x0000a400010d7983 */ /* 0x000ee80000300800 */
[----:B------:R-:W3:Y:S04]  /*29db0*/  LDL.LU R14, [R1+0xa8] ;  /* 0x0000a800010e7983 */ /* 0x000ee80000300800 */
[----:B------:R-:W3:Y:S01]  /*29dc0*/  LDL.LU R15, [R1+0xac] ;  /* 0x0000ac00010f7983 */ /* 0x000ee20000300800 */
[----:B--2---:R-:W-:-:S02]  /*29dd0*/  IMAD R4, R4, 0x100, R20 ;  /* 0x0000010004047824 */ /* 0x004fc400078e0214 */
[----:B------:R-:W-:Y:S01]  /*29de0*/  IMAD R5, R5, 0x100, R21 ;  /* 0x0000010005057824 */ /* 0x000fe200078e0215 */
[----:B------:R-:W2:Y:S04]  /*29df0*/  LDL.LU R20, [R1+0x1c60] ;  /* 0x001c600001147983 */ /* 0x000ea80000300800 */
[----:B------:R-:W2:Y:S01]  /*29e00*/  LDL.LU R21, [R1+0x1c5c] ;  /* 0x001c5c0001157983 */ /* 0x000ea20000300800 */
[----:B------:R-:W-:-:S03]  /*29e10*/  IMAD R6, R6, 0x100, R28 ;  /* 0x0000010006067824 */ /* 0x000fc600078e021c */
[----:B------:R-:W3:Y:S01]  /*29e20*/  LDL.LU R28, [R1+0x1c58] ;  /* 0x001c5800011c7983 */ /* 0x000ee20000300800 */
[----:B--2---:R-:W-:-:S15]  /*29e30*/  HMMA.16816.F32 R24, R16, R20, R24 ;  /* 0x000000141018723c */ /* 0x004fde0000001818 */
[----:B------:R-:W-:-:S08]  /*29e40*/  NOP ;  /* 0x0000000000007918 */ /* 0x000fd00000000000 */
[----:B------:R-:W-:Y:S04]  /*29e50*/  STL.64 [R1+0x140], R24 ;  /* 0x0001401801007387 */ /* 0x000fe80000100a00 */
[----:B------:R0:W-:Y:S04]  /*29e60*/  STL.64 [R1+0x148], R26 ;  /* 0x0001481a01007387 */ /* 0x0001e80000100a00 */
[----:B0-----:R-:W3:Y:S04]  /*29e70*/  LDL.LU.64 R26, [R1+0x1c50] ;  /* 0x001c5000011a7983 */ /* 0x001ee80000300a00 */
[----:B------:R-:W3:Y:S01]  /*29e80*/  LDL.LU.64 R24, [R1+0x1c48] ;  /* 0x001c480001187983 */ /* 0x000ee20000300a00 */
[----:B----4-:R-:W-:Y:S01]  /*29e90*/  IMAD R7, R7, 0x100, R0 ;  /* 0x0000010007077824 */ /* 0x010fe200078e0200 */
[----:B------:R-:W-:-:S02]  /*29ea0*/  F2FP.F16.E5M2.UNPACK_B R4, R4 ;  /* 0x00000004ff04723e */ /* 0x000fc400020004ff */
[----:B------:R-:W-:Y:S02]  /*29eb0*/  F2FP.F16.E5M2.UNPACK_B R5, R5 ;  /* 0x00000005ff05723e */ /* 0x000fe400020004ff */
[----:B------:R-:W-:Y:S01]  /*29ec0*/  F2FP.F16.E5M2.UNPACK_B R6, R6 ;  /* 0x00000006ff06723e */ /* 0x000fe200020004ff */
[----:B---3--:R-:W-:Y:S01]  /*29ed0*/  HMMA.16816.F32 R16, R16, R22, R24 ;  /* 0x000000161010723c */ /* 0x008fe20000001818 */
[----:B------:R-:W2:Y:S04]  /*29ee0*/  LDL.LU.64 R26, [R1+0x1c40] ;  /* 0x001c4000011a7983 */ /* 0x000ea80000300a00 */
[----:B------:R-:W3:-:S15]  /*29ef0*/  LDL.LU.64 R24, [R1+0x1c38] ;  /* 0x001c380001187983 */ /* 0x000ede0000300a00 */
[----:B------:R-:W-:-:S03]  /*29f00*/  NOP ;  /* 0x0000000000007918 */ /* 0x000fc60000000000 */
[----:B------:R0:W-:Y:S04]  /*29f10*/  STL.64 [R1+0xf0], R16 ;  /* 0x0000f01001007387 */ /* 0x0001e80000100a00 */
[----:B------:R-:W-:Y:S04]  /*29f20*/  STL.64 [R1+0xf8], R18 ;  /* 0x0000f81201007387 */ /* 0x000fe80000100a00 */
[----:B0-----:R-:W4:Y:S04]  /*29f30*/  LDL.LU R16, [R1+0x80] ;  /* 0x0000800001107983 */ /* 0x001f280000300800 */
[----:B------:R-:W4:Y:S04]  /*29f40*/  LDL.LU R17, [R1+0x84] ;  /* 0x0000840001117983 */ /* 0x000f280000300800 */
[----:B------:R-:W-:Y:S04]  /*29f50*/  STL.64 [R1+0x1bf8], R22 ;  /* 0x001bf81601007387 */ /* 0x000fe80000100a00 */
[----:B------:R-:W-:Y:S04]  /*29f60*/  STL.64 [R1+0x1bf0], R20 ;  /* 0x001bf01401007387 */ /* 0x000fe80000100a00 */
[----:B------:R-:W0:Y:S01]  /*29f70*/  LDSM.16.M88.4 R20, [R29+UR4] ;  /* 0x000000041d14783b */ /* 0x000e220008000200 */
[----:B------:R-:W-:-:S03]  /*29f80*/  F2FP.F16.E5M2.UNPACK_B R7, R7 ;  /* 0x00000007ff07723e */ /* 0x000fc600020004ff */
[----:B0-----:R3:W-:Y:S01]  /*29f90*/  STL.64 [R1+0x370], R20 ;  /* 0x0003701401007387 */ /* 0x0017e20000100a00 */
[----:B--2---:R-:W-:Y:S02]  /*29fa0*/  IMAD.MOV.U32 R18, RZ, RZ, R27 ;  /* 0x000000ffff127224 */ /* 0x004fe400078e001b */
[----:B------:R-:W-:Y:S02]  /*29fb0*/  IMAD.MOV.U32 R19, RZ, RZ, R26 ;  /* 0x000000ffff137224 */ /* 0x000fe400078e001a */
[----:B------:R-:W-:Y:S02]  /*29fc0*/  IMAD.MOV.U32 R27, RZ, RZ, R22 ;  /* 0x000000ffff1b7224 */ /* 0x000fe400078e0016 */
[----:B------:R-:W-:Y:S02]  /*29fd0*/  IMAD.MOV.U32 R26, RZ, RZ, R23 ;  /* 0x000000ffff1a7224 */ /* 0x000fe400078e0017 */
[C---:B---3--:R-:W-:Y:S03]  /*29fe0*/  HMMA.16816.F32 R20, R4.reuse, R24, R12 ;  /* 0x000000180414723c */ /* 0x048fe6000000180c */
[----:B------:R0:W-:Y:S04]  /*29ff0*/  STL [R1+0x1874], R26 ;  /* 0x0018741a01007387 */ /* 0x0001e80000100800 */
[----:B0-----:R-:W2:Y:S04]  /*2a000*/  LDL.LU R26, [R1+0x374] ;  /* 0x00037400011a7983 */ /* 0x001ea80000300800 */
[----:B------:R0:W-:Y:S04]  /*2a010*/  STL [R1+0x1870], R27 ;  /* 0x0018701b01007387 */ /* 0x0001e80000100800 */
[----:B0-----:R-:W2:Y:S04]  /*2a020*/  LDL.LU R27, [R1+0x370] ;  /* 0x00037000011b7983 */ /* 0x001ea80000300800 */
[----:B------:R-:W3:Y:S04]  /*2a030*/  LDL.LU R12, [R1+0x60] ;  /* 0x00006000010c7983 */ /* 0x000ee80000300800 */
[----:B------:R-:W-:Y:S04]  /*2a040*/  STL.64 [R1+0xd0], R20 ;  /* 0x0000d01401007387 */ /* 0x000fe80000100a00 */
[----:B------:R4:W-:Y:S04]  /*2a050*/  STL.64 [R1+0xd8], R22 ;  /* 0x0000d81601007387 */ /* 0x0009e80000100a00 */
[----:B------:R-:W3:Y:S04]  /*2a060*/  LDL.LU R13, [R1+0x64] ;  /* 0x00006400010d7983 */ /* 0x000ee80000300800 */
[----:B------:R-:W2:Y:S04]  /*2a070*/  LDL.LU R14, [R1+0x68] ;  /* 0x00006800010e7983 */ /* 0x000ea80000300800 */
[----:B------:R-:W2:Y:S01]  /*2a080*/  LDL.LU R15, [R1+0x6c] ;  /* 0x00006c00010f7983 */ /* 0x000ea20000300800 */
[C---:B----4-:R-:W-:Y:S03]  /*2a090*/  HMMA.16816.F32 R20, R4.reuse, R2, R16 ;  /* 0x000000020414723c */ /* 0x050fe60000001810 */
[----:B--2---:R-:W-:Y:S04]  /*2a0a0*/  STL.64 [R1+0x1c30], R14 ;  /* 0x001c300e01007387 */ /* 0x004fe80000100a00 */
[----:B---3--:R0:W-:Y:S04]  /*2a0b0*/  STL.64 [R1+0x1c28], R12 ;  /* 0x001c280c01007387 */ /* 0x0081e80000100a00 */
[----:B0-----:R-:W2:Y:S04]  /*2a0c0*/  LDL.LU R12, [R1+0x70] ;  /* 0x00007000010c7983 */ /* 0x001ea80000300800 */
[----:B------:R-:W2:Y:S04]  /*2a0d0*/  LDL.LU R13, [R1+0x74] ;  /* 0x00007400010d7983 */ /* 0x000ea80000300800 */
[----:B------:R-:W2:Y:S04]  /*2a0e0*/  LDL.LU R14, [R1+0x78] ;  /* 0x00007800010e7983 */ /* 0x000ea80000300800 */
[----:B------:R-:W2:Y:S04]  /*2a0f0*/  LDL.LU R15, [R1+0x7c] ;  /* 0x00007c00010f7983 */ /* 0x000ea80000300800 */
[----:B------:R-:W-:Y:S04]  /*2a100*/  STL.64 [R1+0x1be8], R26 ;  /* 0x001be81a01007387 */ /* 0x000fe80000100a00 */
[----:B------:R-:W0:Y:S04]  /*2a110*/  LDSM.16.M88.4 R24, [R29+UR4+0x400] ;  /* 0x000400041d18783b */ /* 0x000e280008000200 */
[----:B------:R-:W3:Y:S04]  /*2a120*/  LDL.LU R3, [R1+0x640] ;  /* 0x0006400001037983 */ /* 0x000ee80000300800 */
[----:B0-----:R-:W-:Y:S04]  /*2a130*/  STL.64 [R1+0x390], R24 ;  /* 0x0003901801007387 */ /* 0x001fe80000100a00 */
[----:B------:R-:W-:Y:S04]  /*2a140*/  STL.64 [R1+0x398], R26 ;  /* 0x0003981a01007387 */ /* 0x000fe80000100a00 */
[----:B------:R-:W0:Y:S04]  /*2a150*/  LDSM.16.M88.4 R24, [R29+UR4+0x800] ;  /* 0x000800041d18783b */ /* 0x000e280008000200 */
[----:B------:R-:W3:Y:S04]  /*2a160*/  LDL.LU R16, [R1+0x63c] ;  /* 0x00063c0001107983 */ /* 0x000ee80000300800 */
[----:B------:R-:W-:Y:S04]  /*2a170*/  STL.64 [R1+0xc0], R20 ;  /* 0x0000c01401007387 */ /* 0x000fe80000100a00 */
[----:B------:R1:W-:Y:S04]  /*2a180*/  STL.64 [R1+0xc8], R22 ;  /* 0x0000c81601007387 */ /* 0x0003e80000100a00 */
[----:B-1----:R-:W4:Y:S04]  /*2a190*/  LDL.LU R22, [R1+0x648] ;  /* 0x0006480001167983 */ /* 0x002f280000300800 */
[----:B------:R-:W3:Y:S04]  /*2a1a0*/  LDL.LU R17, [R1+0x644] ;  /* 0x0006440001117983 */ /* 0x000ee80000300800 */
[----:B0-----:R-:W-:Y:S04]  /*2a1b0*/  STL.64 [R1+0x380], R24 ;  /* 0x0003801801007387 */ /* 0x001fe80000100a00 */
[----:B------:R-:W-:Y:S04]  /*2a1c0*/  STL.64 [R1+0x388], R26 ;  /* 0x0003881a01007387 */ /* 0x000fe80000100a00 */
[----:B------:R-:W2:Y:S04]  /*2a1d0*/  LDL.LU R23, [R1+0x650] ;  /* 0x0006500001177983 */ /* 0x000ea80000300800 */
[----:B--2---:R-:W-:Y:S04]  /*2a1e0*/  STL [R1+0x1c00], R23 ;  /* 0x001c001701007387 */ /* 0x004fe80000100800 */
[----:B----4-:R0:W-:Y:S04]  /*2a1f0*/  STL [R1+0x1c04], R22 ;  /* 0x001c041601007387 */ /* 0x0101e80000100800 */
[----:B------:R-:W2:Y:S04]  /*2a200*/  LDL.LU R20, [R1+0x20] ;  /* 0x0000200001147983 */ /* 0x000ea80000300800 */
[----:B------:R-:W2:Y:S04]  /*2a210*/  LDL.LU R21, [R1+0x24] ;  /* 0x0000240001157983 */ /* 0x000ea80000300800 */
[----:B0-----:R-:W4:Y:S04]  /*2a220*/  LDL.LU R22, [R1+0x28] ;  /* 0x0000280001167983 */ /* 0x001f280000300800 */
[----:B------:R-:W4:Y:S01]  /*2a230*/  LDL.LU R23, [R1+0x2c] ;  /* 0x00002c0001177983 */ /* 0x000f220000300800 */
[C---:B------:R-:W-:Y:S03]  /*2a240*/  HMMA.16816.F32 R12, R4.reuse, R8, R12 ;  /* 0x00000008040c723c */ /* 0x040fe6000000180c */
[----:B----4-:R-:W-:Y:S04]  /*2a250*/  STL.64 [R1+0x1c10], R22 ;  /* 0x001c101601007387 */ /* 0x010fe80000100a00 */
[----:B--2---:R0:W-:Y:S04]  /*2a260*/  STL.64 [R1+0x1c08], R20 ;  /* 0x001c081401007387 */ /* 0x0041e80000100a00 */
[----:B0-----:R-:W2:Y:S04]  /*2a270*/  LDL.LU R20, [R1+0x40] ;  /* 0x0000400001147983 */ /* 0x001ea80000300800 */
[----:B------:R-:W2:Y:S04]  /*2a280*/  LDL.LU R21, [R1+0x44] ;  /* 0x0000440001157983 */ /* 0x000ea80000300800 */
[----:B------:R-:W2:Y:S04]  /*2a290*/  LDL.LU R22, [R1+0x48] ;  /* 0x0000480001167983 */ /* 0x000ea80000300800 */
[----:B------:R-:W2:Y:S04]  /*2a2a0*/  LDL.LU R23, [R1+0x4c] ;  /* 0x00004c0001177983 */ /* 0x000ea80000300800 */
[----:B------:R-:W4:Y:S04]  /*2a2b0*/  LDL.LU R18, [R1+0x64c] ;  /* 0x00064c0001127983 */ /* 0x000f280000300800 */
[----:B------:R-:W4:Y:S04]  /*2a2c0*/  LDL.LU R19, [R1+0x658] ;  /* 0x0006580001137983 */ /* 0x000f280000300800 */
[----:B------:R-:W4:Y:S04]  /*2a2d0*/  LDL.LU R0, [R1+0x654] ;  /* 0x0006540001007983 */ /* 0x000f280000300800 */
[----:B------:R-:W4:Y:S04]  /*2a2e0*/  LDL.LU R24, [R1+0x10] ;  /* 0x0000100001187983 */ /* 0x000f280000300800 */
[----:B------:R-:W4:Y:S04]  /*2a2f0*/  LDL.LU R25, [R1+0x14] ;  /* 0x0000140001197983 */ /* 0x000f280000300800 */
[----:B------:R-:W4:Y:S04]  /*2a300*/  LDL.LU R26, [R1+0x18] ;  /* 0x00001800011a7983 */ /* 0x000f280000300800 */
[----:B------:R-:W-:Y:S04]  /*2a310*/  STL.64 [R1+0xa0], R12 ;  /* 0x0000a00c01007387 */ /* 0x000fe80000100a00 */
[----:B------:R-:W-:Y:S04]  /*2a320*/  STL.64 [R1+0xa8], R14 ;  /* 0x0000a80e01007387 */ /* 0x000fe80000100a00 */
[----:B------:R-:W0:Y:S04]  /*2a330*/  LDSM.16.M88.4 R12, [R29+UR4+0xc00] ;  /* 0x000c00041d0c783b */ /* 0x000e280008000200 */
[----:B0-----:R-:W-:Y:S04]  /*2a340*/  STL.64 [R1+0x360], R12 ;  /* 0x0003600c01007387 */ /* 0x001fe80000100a00 */
[----:B------:R0:W-:Y:S04]  /*2a350*/  STL.64 [R1+0x368], R14 ;  /* 0x0003680e01007387 */ /* 0x0001e80000100a00 */
[----:B0-----:R-:W3:Y:S04]  /*2a360*/  LDL.LU.64 R14, [R1+0x1c30] ;  /* 0x001c3000010e7983 */ /* 0x001ee80000300a00 */
[----:B------:R-:W3:Y:S02]  /*2a370*/  LDL.LU.64 R12, [R1+0x1c28] ;  /* 0x001c2800010c7983 */ /* 0x000ee40000300a00 */
[----:B---3--:R-:W-:Y:S02]  /*2a380*/  HMMA.16816.F32 R8, R4, R10, R12 ;  /* 0x0000000a0408723c */ /* 0x008fe4000000180c */
[----:B------:R-:W0:-:S15]  /*2a390*/  LDSM.16.M88.4 R12, [R29+UR4+0x1000] ;  /* 0x001000041d0c783b */ /* 0x000e1e0008000200 */
[----:B------:R-:W-:-:S06]  /*2a3a0*/  NOP ;  /* 0x0000000000007918 */ /* 0x000fcc0000000000 */
[----:B------:R-:W-:Y:S04]  /*2a3b0*/  STL.64 [R1+0x80], R8 ;  /* 0x0000800801007387 */ /* 0x000fe80000100a00 */
[----:B------:R1:W-:Y:S04]  /*2a3c0*/  STL.64 [R1+0x88], R10 ;  /* 0x0000880a01007387 */ /* 0x0003e80000100a00 */
[----:B0-----:R-:W-:Y:S04]  /*2a3d0*/  STL.64 [R1+0x350], R12 ;  /* 0x0003500c01007387 */ /* 0x001fe80000100a00 */
[----:B------:R0:W-:Y:S01]  /*2a3e0*/  STL.64 [R1+0x358], R14 ;  /* 0x0003580e01007387 */ /* 0x0001e20000100a00 */
[----:B-1----:R-:W-:-:S02]  /*2a3f0*/  IMAD.MOV.U32 R10, RZ, RZ, R12 ;  /* 0x000000ffff0a7224 */ /* 0x002fc400078e000c */
[----:B------:R-:W-:Y:S01]  /*2a400*/  IMAD.MOV.U32 R11, RZ, RZ, R13 ;  /* 0x000000ffff0b7224 */ /* 0x000fe200078e000d */
[----:B0-----:R-:W3:Y:S04]  /*2a410*/  LDL.LU.64 R14, [R1+0x1c20] ;  /* 0x001c2000010e7983 */ /* 0x001ee80000300a00 */
[----:B------:R-:W2:Y:S04]  /*2a420*/  LDL.LU.64 R12, [R1+0x1c18] ;  /* 0x001c1800010c7983 */ /* 0x000ea80000300a00 */
[----:B------:R-:W-:Y:S01]  /*2a430*/  STL [R1+0x1bb4], R10 ;  /* 0x001bb40a01007387 */ /* 0x000fe20000100800 */
[----:B------:R-:W-:Y:S01]  /*2a440*/  IMAD.MOV.U32 R27, RZ, RZ, R28 ;  /* 0x000000ffff1b7224 */ /* 0x000fe200078e001c */
[----:B--2---:R-:W-:-:S15]  /*2a450*/  HMMA.16816.F32 R20, R4, R12, R20 ;  /* 0x0000000c0414723c */ /* 0x004fde0000001814 */
[----:B------:R-:W-:-:S08]  /*2a460*/  NOP ;  /* 0x0000000000007918 */ /* 0x000fd00000000000 */
[----:B------:R-:W-:Y:S04]  /*2a470*/  STL.64 [R1+0x60], R20 ;  /* 0x0000601401007387 */ /* 0x000fe80000100a00 */
[----:B------:R-:W-:Y:S01]  /*2a480*/  STL [R1+0x68], R22 ;  /* 0x0000681601007387 */ /* 0x000fe20000100800 */
[----:B------:R-:W-:-:S03]  /*2a490*/  IMAD.MOV.U32 R28, RZ, RZ, R23 ;  /* 0x000000ffff1c7224 */ /* 0x000fc600078e0017 */
[----:B------:R-:W0:Y:S04]  /*2a4a0*/  LDSM.16.M88.4 R20, [R29+UR4+0x1400] ;  /* 0x001400041d14783b */ /* 0x000e280008000200 */
[----:B------:R-:W-:Y:S04]  /*2a4b0*/  STL [R1+0x1a88], R28 ;  /* 0x001a881c01007387 */ /* 0x000fe80000100800 */
[----:B0-----:R-:W-:Y:S04]  /*2a4c0*/  STL.64 [R1+0x340], R20 ;  /* 0x0003401401007387 */ /* 0x001fe80000100a00 */
[----:B------:R0:W-:Y:S01]  /*2a4d0*/  STL.64 [R1+0x348], R22 ;  /* 0x0003481601007387 */ /* 0x0001e20000100a00 */
[----:B------:R-:W-:-:S02]  /*2a4e0*/  IMAD.MOV.U32 R8, RZ, RZ, R20 ;  /* 0x000000ffff087224 */ /* 0x000fc400078e0014 */
[----:B------:R-:W-:Y:S01]  /*2a4f0*/  IMAD.MOV.U32 R9, RZ, RZ, R21 ;  /* 0x000000ffff097224 */ /* 0x000fe200078e0015 */
[----:B0-----:R-:W3:Y:S04]  /*2a500*/  LDL.LU.64 R22, [R1+0x1c10] ;  /* 0x001c100001167983 */ /* 0x001ee80000300a00 */
[----:B------:R-:W3:Y:S02]  /*2a510*/  LDL.LU.64 R20, [R1+0x1c08] ;  /* 0x001c080001147983 */ /* 0x000ee40000300a00 */
[----:B---3--:R-:W-:Y:S02]  /*2a520*/  HMMA.16816.F32 R12, R4, R14, R20 ;  /* 0x0000000e040c723c */ /* 0x008fe40000001814 */
[----:B------:R-:W2:-:S15]  /*2a530*/  LDL.LU R22, [R1+0x1c04] ;  /* 0x001c040001167983 */ /* 0x000e9e0000300800 */
[----:B------:R-:W-:-:S06]  /*2a540*/  NOP ;  /* 0x0000000000007918 */ /* 0x000fcc0000000000 */
[----:B------:R0:W-:Y:S04]  /*2a550*/  STL.64 [R1+0x20], R12 ;  /* 0x0000200c01007387 */ /* 0x0001e80000100a00 */
[----:B------:R1:W-:Y:S01]  /*2a560*/  STL [R1+0x2c], R15 ;  /* 0x00002c0f01007387 */ /* 0x0003e20000100800 */
[----:B------:R-:W-:-:S03]  /*2a570*/  IMAD.MOV.U32 R28, RZ, RZ, R14 ;  /* 0x000000ffff1c7224 */ /* 0x000fc600078e000e */
[----:B0-----:R-:W3:Y:S04]  /*2a580*/  LDL.LU R12, [R1] ;  /* 0x00000000010c7983 */ /* 0x001ee80000300800 */
[----:B------:R-:W3:Y:S04]  /*2a590*/  LDL.LU R13, [R1+0x4] ;  /* 0x00000400010d7983 */ /* 0x000ee80000300800 */
[----:B------:R-:W3:Y:S04]  /*2a5a0*/  LDL.LU R14, [R1+0x8] ;  /* 0x00000800010e7983 */ /* 0x000ee80000300800 */
[----:B-1----:R-:W3:Y:S04]  /*2a5b0*/  LDL.LU R15, [R1+0xc] ;  /* 0x00000c00010f7983 */ /* 0x002ee80000300800 */
[----:B------:R-:W-:Y:S01]  /*2a5c0*/  STL [R1+0x1ab0], R28 ;  /* 0x001ab01c01007387 */ /* 0x000fe20000100800 */
[----:B--2---:R-:W-:-:S03]  /*2a5d0*/  IMAD R17, R17, 0x100, R22 ;  /* 0x0000010011117824 */ /* 0x004fc600078e0216 */
[----:B------:R-:W0:Y:S04]  /*2a5e0*/  LDSM.16.M88.4 R20, [R29+UR4+0x1800] ;  /* 0x001800041d14783b */ /* 0x000e280008000200 */
[----:B0-----:R-:W-:Y:S04]  /*2a5f0*/  STL.64 [R1+0x320], R20 ;  /* 0x0003201401007387 */ /* 0x001fe80000100a00 */
[----:B------:R0:W-:Y:S04]  /*2a600*/  STL.64 [R1+0x328], R22 ;  /* 0x0003281601007387 */ /* 0x0001e80000100a00 */
[----:B0-----:R-:W4:Y:S01]  /*2a610*/  LDL.LU R23, [R1+0x1c00] ;  /* 0x001c000001177983 */ /* 0x001f220000300800 */
[----:B------:R-:W-:-:S02]  /*2a620*/  IMAD R16, R16, 0x100, R3 ;  /* 0x0000010010107824 */ /* 0x000fc400078e0203 */
[----:B------:R-:W-:Y:S02]  /*2a630*/  IMAD.MOV.U32 R2, RZ, RZ, R20 ;  /* 0x000000ffff027224 */ /* 0x000fe400078e0014 */
[----:B------:R-:W-:Y:S02]  /*2a640*/  IMAD.MOV.U32 R3, RZ, RZ, R21 ;  /* 0x000000ffff037224 */ /* 0x000fe400078e0015 */
[----:B----4-:R-:W-:Y:S02]  /*2a650*/  IMAD R18, R18, 0x100, R23 ;  /* 0x0000010012127824 */ /* 0x010fe400078e0217 */
[----:B------:R-:W0:Y:S04]  /*2a660*/  LDSM.16.M88.4 R20, [R29+UR4+0x1c00] ;  /* 0x001c00041d14783b */ /* 0x000e280008000200 */
[----:B0-----:R-:W-:Y:S04]  /*2a670*/  STL.64 [R1+0x330], R20 ;  /* 0x0003301401007387 */ /* 0x001fe80000100a00 */
[----:B------:R0:W-:Y:S01]  /*2a680*/  STL.64 [R1+0x338], R22 ;  /* 0x0003381601007387 */ /* 0x0001e20000100a00 */
[----:B------:R-:W-:-:S02]  /*2a690*/  IMAD.MOV.U32 R29, RZ, RZ, R20 ;  /* 0x000000ffff1d7224 */ /* 0x000fc400078e0014 */
[----:B------:R-:W-:Y:S01]  /*2a6a0*/  IMAD.MOV.U32 R28, RZ, RZ, R21 ;  /* 0x000000ffff1c7224 */ /* 0x000fe200078e0015 */
[----:B0-----:R-:W3:Y:S04]  /*2a6b0*/  LDL.LU.64 R22, [R1+0x1bf8] ;  /* 0x001bf80001167983 */ /* 0x001ee80000300a00 */
[----:B------:R-:W2:Y:S02]  /*2a6c0*/  LDL.LU.64 R20, [R1+0x1bf0] ;  /* 0x001bf00001147983 */ /* 0x000ea40000300a00 */
[----:B--2---:R-:W-:-:S15]  /*2a6d0*/  HMMA.16816.F32 R24, R4, R20, R24 ;  /* 0x000000140418723c */ /* 0x004fde0000001818 */
[----:B------:R-:W-:-:S08]  /*2a6e0*/  NOP ;  /* 0x0000000000007918 */ /* 0x000fd00000000000 */
[----:B------:R-:W-:Y:S04]  /*2a6f0*/  STL.64 [R1+0x10], R24 ;  /* 0x0000101801007387 */ /* 0x000fe80000100a00 */
[----:B------:R0:W-:Y:S04]  /*2a700*/  STL.64 [R1+0x18], R26 ;  /* 0x0000181a01007387 */ /* 0x0001e80000100a00 */
[----:B0-----:R-:W2:Y:S04]  /*2a710*/  LDL.LU.64 R26, [R1+0x1be8] ;  /* 0x001be800011a7983 */ /* 0x001ea80000300a00 */
[----:B------:R-:W4:Y:S04]  /*2a720*/  LDL R20, [R1+0x390] ;  /* 0x0003900001147983 */ /* 0x000f280000100800 */
[----:B------:R-:W4:Y:S04]  /*2a730*/  LDL R21, [R1+0x394] ;  /* 0x0003940001157983 */ /* 0x000f280000100800 */
[----:B------:R-:W2:Y:S01]  /*2a740*/  LDL.LU R10, [R1+0x660] ;  /* 0x00066000010a7983 */ /* 0x000ea20000300800 */
[----:B---3--:R-:W-:Y:S03]  /*2a750*/  HMMA.16816.F32 R4, R4, R22, R12 ;  /* 0x000000160404723c */ /* 0x008fe6000000180c */
[----:B--2---:R-:W-:-:S15]  /*2a760*/  STL.64 [R1+0x1bc0], R10 ;  /* 0x001bc00a01007387 */ /* 0x004fde0000100a00 */
[----:B------:R-:W-:-:S05]  /*2a770*/  NOP ;  /* 0x0000000000007918 */ /* 0x000fca0000000000 */
[----:B------:R-:W-:Y:S04]  /*2a780*/  STL.64 [R1], R4 ;  /* 0x0000000401007387 */ /* 0x000fe80000100a00 */
        /* <DEDUP_REMOVED lines=10> */
[----:B------:R-:W3:Y:S04]  /*2a830*/  LDL.LU R10, [R1+0x58] ;  /* 0x00005800010a7983 */ /* 0x000ee80000300800 */
[----:B------:R-:W3:Y:S01]  /*2a840*/  LDL.LU R11, [R1+0x5c] ;  /* 0x00005c00010b7983 */ /* 0x000ee20000300800 */
[----:B------:R-:W-:Y:S01]  /*2a850*/  IMAD R19, R0, 0x100, R19 ;  /* 0x0000010000137824 */ /* 0x000fe200078e0213 */
[----:B------:R-:W-:-:S02]  /*2a860*/  F2FP.F16.E5M2.UNPACK_B R16, R16 ;  /* 0x00000010ff10723e */ /* 0x000fc400020004ff */
[----:B---3--:R-:W-:Y:S04]  /*2a870*/  STL.64 [R1+0x1be0], R10 ;  /* 0x001be00a01007387 */ /* 0x008fe80000100a00 */
[----:B--2---:R0:W-:Y:S04]  /*2a880*/  STL.64 [R1+0x1bd8], R8 ;  /* 0x001bd80801007387 */ /* 0x0041e80000100a00 */
[----:B0-----:R-:W2:Y:S04]  /*2a890*/  LDL.LU R8, [R1+0x30] ;  /* 0x0000300001087983 */ /* 0x001ea80000300800 */
[----:B------:R-:W2:Y:S04]  /*2a8a0*/  LDL.LU R9, [R1+0x34] ;  /* 0x0000340001097983 */ /* 0x000ea80000300800 */
[----:B------:R-:W2:Y:S04]  /*2a8b0*/  LDL.LU R10, [R1+0x38] ;  /* 0x00003800010a7983 */ /* 0x000ea80000300800 */
[----:B------:R-:W2:Y:S01]  /*2a8c0*/  LDL.LU R11, [R1+0x3c] ;  /* 0x00003c00010b7983 */ /* 0x000ea20000300800 */
[----:B------:R-:W-:-:S02]  /*2a8d0*/  F2FP.F16.E5M2.UNPACK_B R17, R17 ;  /* 0x00000011ff11723e */ /* 0x000fc400020004ff */
[----:B------:R-:W-:Y:S02]  /*2a8e0*/  F2FP.F16.E5M2.UNPACK_B R18, R18 ;  /* 0x00000012ff12723e */ /* 0x000fe400020004ff */
[----:B------:R-:W-:Y:S02]  /*2a8f0*/  F2FP.F16.E5M2.UNPACK_B R19, R19 ;  /* 0x00000013ff13723e */ /* 0x000fe400020004ff */
[----:B------:R-:W-:Y:S02]  /*2a900*/  F2FP.F16.E5M2.UNPACK_B R24, R27 ;  /* 0x0000001bff18723e */ /* 0x000fe400020004ff */
[----:B------:R-:W-:Y:S01]  /*2a910*/  F2FP.F16.E5M2.UNPACK_B R25, R26 ;  /* 0x0000001aff19723e */ /* 0x000fe200020004ff */
[----:B------:R-:W3:Y:S04]  /*2a920*/  LDL R14, [R1+0x380] ;  /* 0x00038000010e7983 */ /* 0x000ee80000100800 */
[----:B------:R-:W3:Y:S04]  /*2a930*/  LDL R15, [R1+0x384] ;  /* 0x00038400010f7983 */ /* 0x000ee80000100800 */
[----:B------:R-:W3:Y:S04]  /*2a940*/  LDL R12, [R1+0x360] ;  /* 0x00036000010c7983 */ /* 0x000ee80000100800 */
[----:B------:R-:W3:Y:S04]  /*2a950*/  LDL R13, [R1+0x364] ;  /* 0x00036400010d7983 */ /* 0x000ee80000100800 */
[----:B------:R-:W3:Y:S04]  /*2a960*/  LDL.LU R4, [R1+0x65c] ;  /* 0x00065c0001047983 */ /* 0x000ee80000300800 */
[----:B------:R-:W3:Y:S04]  /*2a970*/  LDL.LU R0, [R1+0x668] ;  /* 0x0006680001007983 */ /* 0x000ee80000300800 */
        /* <DEDUP_REMOVED lines=8> */
[----:B------:R-:W2:Y:S04]  /*2aa00*/  LDL.LU.64 R8, [R1+0x1bd8] ;  /* 0x001bd80001087983 */ /* 0x000ea80000300a00 */
[----:B------:R-:W3:Y:S04]  /*2aa10*/  LDL.LU R22, [R1+0x678] ;  /* 0x0006780001167983 */ /* 0x000ee80000300800 */
[----:B------:R-:W3:Y:S04]  /*2aa20*/  LDL.LU R23, [R1+0x674] ;  /* 0x0006740001177983 */ /* 0x000ee80000300800 */
[----:B------:R-:W-:Y:S04]  /*2aa30*/  STL.64 [R1+0x1b80], R26 ;  /* 0x001b801a01007387 */ /* 0x000fe80000100a00 */
[----:B------:R0:W-:Y:S04]  /*2aa40*/  STL.64 [R1+0x1b78], R24 ;  /* 0x001b781801007387 */ /* 0x0001e80000100a00 */
[----:B0-----:R-:W2:Y:S04]  /*2aa50*/  LDL.LU R24, [R1+0x250] ;  /* 0x0002500001187983 */ /* 0x001ea80000300800 */
[----:B------:R-:W2:Y:S04]  /*2aa60*/  LDL.LU R25, [R1+0x254] ;  /* 0x0002540001197983 */ /* 0x000ea80000300800 */
[----:B------:R-:W3:Y:S04]  /*2aa70*/  LDL.LU R26, [R1+0x258] ;  /* 0x00025800011a7983 */ /* 0x000ee80000300800 */
[----:B------:R-:W3:Y:S01]  /*2aa80*/  LDL.LU R27, [R1+0x25c] ;  /* 0x00025c00011b7983 */ /* 0x000ee20000300800 */
[----:B----4-:R-:W-:-:S02]  /*2aa90*/  F2FP.F16.E5M2.UNPACK_B R20, R20 ;  /* 0x00000014ff14723e */ /* 0x010fc400020004ff */
[----:B------:R-:W-:Y:S01]  /*2aaa0*/  F2FP.F16.E5M2.UNPACK_B R21, R21 ;  /* 0x00000015ff15723e */ /* 0x000fe200020004ff */
        /* <DEDUP_REMOVED lines=16> */
[----:B------:R-:W3:Y:S01]  /*2abb0*/  LDL.LU.64 R8, [R1+0x1bc8] ;  /* 0x001bc80001087983 */ /* 0x000ee20000300a00 */
[----:B------:R-:W-:-:S02]  /*2abc0*/  F2FP.F16.E5M2.UNPACK_B R14, R14 ;  /* 0x0000000eff0e723e */ /* 0x000fc400020004ff */
[----:B------:R-:W-:-:S07]  /*2abd0*/  F2FP.F16.E5M2.UNPACK_B R15, R15 ;  /* 0x0000000fff0f723e */ /* 0x000fce00020004ff */
[----:B---3--:R-:W-:-:S15]  /*2abe0*/  HMMA.16816.F32 R8, R16, R14, R8 ;  /* 0x0000000e1008723c */ /* 0x008fde0000001808 */
[----:B------:R-:W-:-:S08]  /*2abf0*/  NOP ;  /* 0x0000000000007918 */ /* 0x000fd00000000000 */
[----:B------:R-:W-:Y:S04]  /*2ac00*/  STL.64 [R1+0x50], R8 ;  /* 0x0000500801007387 */ /* 0x000fe80000100a00 */
[----:B------:R0:W-:Y:S04]  /*2ac10*/  STL.64 [R1+0x58], R10 ;  /* 0x0000580a01007387 */ /* 0x0001e80000100a00 */
[----:B0-----:R-:W3:Y:S01]  /*2ac20*/  LDL.LU.64 R10, [R1+0x1bc0] ;  /* 0x001bc000010a7983 */ /* 0x001ee20000300a00 */
[----:B------:R-:W-:Y:S02]  /*2ac30*/  F2FP.F16.E5M2.UNPACK_B R12, R12 ;  /* 0x0000000cff0c723e */ /* 0x000fe400020004ff */
[----:B------:R-:W-:Y:S01]  /*2ac40*/  F2FP.F16.E5M2.UNPACK_B R13, R13 ;  /* 0x0000000dff0d723e */ /* 0x000fe200020004ff */
[----:B------:R-:W4:Y:S06]  /*2ac50*/  LDL.LU.64 R8, [R1+0x1bb8] ;  /* 0x001bb80001087983 */ /* 0x000f2c0000300a00 */
[----:B--2---:R-:W-:Y:S01]  /*2ac60*/  HMMA.16816.F32 R24, R16, R12, R24 ;  /* 0x0000000c1018723c */ /* 0x004fe20000001818 */
[----:B------:R-:W-:-:S02]  /*2ac70*/  IMAD R5, R5, 0x100, R0 ;  /* 0x0000010005057824 */ /* 0x000fc400078e0200 */
[----:B---3--:R-:W-:Y:S02]  /*2ac80*/  IMAD R4, R4, 0x100, R10 ;  /* 0x0000010004047824 */ /* 0x008fe400078e020a */
[----:B------:R-:W2:Y:S04]  /*2ac90*/  LDL.LU R10, [R1+0x1bb4] ;  /* 0x001bb400010a7983 */ /* 0x000ea80000300800 */
[----:B------:R-:W3:-:S14]  /*2aca0*/  LDL.LU R0, [R1+0x1bb0] ;  /* 0x001bb00001007983 */ /* 0x000edc0000300800 */
[----:B------:R-:W-:Y:S04]  /*2acb0*/  STL.64 [R1+0x70], R24 ;  /* 0x0000701801007387 */ /* 0x000fe80000100a00 */
[----:B------:R0:W-:Y:S04]  /*2acc0*/  STL.64 [R1+0x78], R26 ;  /* 0x0000781a01007387 */ /* 0x0001e80000100a00 */
[----:B0-----:R-:W4:Y:S04]  /*2acd0*/  LDL.LU.64 R26, [R1+0x1ba8] ;  /* 0x001ba800011a7983 */ /* 0x001f280000300a00 */
[----:B------:R-:W4:Y:S01]  /*2ace0*/  LDL.LU.64 R24, [R1+0x1ba0] ;  /* 0x001ba00001187983 */ /* 0x000f220000300a00 */
[----:B------:R-:W-:-:S03]  /*2acf0*/  F2FP.F16.E5M2.UNPACK_B R11, R11 ;  /* 0x0000000bff0b723e */ /* 0x000fc600020004ff */
[----:B------:R-:W-:Y:S04]  /*2ad00*/  STL.64 [R1+0x1b60], R14 ;  /* 0x001b600e01007387 */ /* 0x000fe80000100a00 */
[----:B------:R0:W-:Y:S04]  /*2ad10*/  STL.64 [R1+0x1b58], R12 ;  /* 0x001b580c01007387 */ /* 0x0001e80000100a00 */
[----:B0-----:R-:W3:Y:S04]  /*2ad20*/  LDL.LU R12, [R1+0x100] ;  /* 0x00010000010c7983 */ /* 0x001ee80000300800 */
[----:B------:R-:W3:Y:S04]  /*2ad30*/  LDL.LU R13, [R1+0x104] ;  /* 0x00010400010d7983 */ /* 0x000ee80000300800 */
[----:B------:R-:W3:Y:S04]  /*2ad40*/  LDL.LU R14, [R1+0x108] ;  /* 0x00010800010e7983 */ /* 0x000ee80000300800 */
[----:B------:R-:W3:Y:S01]  /*2ad50*/  LDL.LU R15, [R1+0x10c] ;  /* 0x00010c00010f7983 */ /* 0x000ee20000300800 */
[----:B--2---:R-:W-:-:S07]  /*2ad60*/  F2FP.F16.E5M2.UNPACK_B R10, R10 ;  /* 0x0000000aff0a723e */ /* 0x004fce00020004ff */
[----:B----4-:R-:W-:-:S15]  /*2ad70*/  HMMA.16816.F32 R24, R16, R10, R24 ;  /* 0x0000000a1018723c */ /* 0x010fde0000001818 */
[----:B------:R-:W-:-:S08]  /*2ad80*/  NOP ;  /* 0x0000000000007918 */ /* 0x000fd00000000000 */
[----:B------:R-:W-:Y:S04]  /*2ad90*/  STL.64 [R1+0x90], R24 ;  /* 0x0000901801007387 */ /* 0x000fe80000100a00 */
[----:B------:R0:W-:Y:S04]  /*2ada0*/  STL.64 [R1+0x98], R26 ;  /* 0x0000981a01007387 */ /* 0x0001e80000100a00 */
[----:B0-----:R-:W2:Y:S04]  /*2adb0*/  LDL.LU.64 R26, [R1+0x1b98] ;  /* 0x001b9800011a7983 */ /* 0x001ea80000300a00 */
[----:B------:R-:W2:Y:S01]  /*2adc0*/  LDL.LU.64 R24, [R1+0x1b90] ;  /* 0x001b900001187983 */ /* 0x000ea20000300a00 */
[----:B------:R-:W-:-:S02]  /*2add0*/  F2FP.F16.E5M2.UNPACK_B R8, R8 ;  /* 0x00000008ff08723e */ /* 0x000fc400020004ff */
[----:B------:R-:W-:Y:S01]  /*2ade0*/  F2FP.F16.E5M2.UNPACK_B R9, R9 ;  /* 0x00000009ff09723e */ /* 0x000fe200020004ff */
[----:B------:R-:W-:Y:S02]  /*2adf0*/  IMAD R6, R7, 0x100, R6 ;  /* 0x0000010007067824 */ /* 0x000fe400078e0206 */
[----:B------:R-:W-:Y:S01]  /*2ae00*/  IMAD R7, R23, 0x100, R22 ;  /* 0x0000010017077824 */ /* 0x000fe200078e0216 */
[----:B------:R-:W-:Y:S02]  /*2ae10*/  F2FP.F16.E5M2.UNPACK_B R22, R29 ;  /* 0x0000001dff16723e */ /* 0x000fe400020004ff */
[----:B------:R-:W4:Y:S01]  /*2ae20*/  LDL.LU R29, [R1+0x1b88] ;  /* 0x001b8800011d7983 */ /* 0x000f220000300800 */
        /* <DEDUP_REMOVED lines=8> */
[----:B0-----:R-:W3:Y:S04]  /*2aeb0*/  LDL.LU R8, [R1+0x240] ;  /* 0x0002400001087983 */ /* 0x001ee80000300800 */
[----:B------:R-:W3:Y:S04]  /*2aec0*/  LDL.LU R9, [R1+0x244] ;  /* 0x0002440001097983 */ /* 0x000ee80000300800 */
[----:B------:R-:W3:Y:S04]  /*2aed0*/  LDL.LU R10, [R1+0x248] ;  /* 0x00024800010a7983 */ /* 0x000ee80000300800 */
[----:B------:R-:W3:Y:S01]  /*2aee0*/  LDL.LU R11, [R1+0x24c] ;  /* 0x00024c00010b7983 */ /* 0x000ee20000300800 */
[----:B------:R-:W-:-:S02]  /*2aef0*/  F2FP.F16.E5M2.UNPACK_B R2, R2 ;  /* 0x00000002ff02723e */ /* 0x000fc400020004ff */
[----:B------:R-:W-:Y:S02]  /*2af00*/  F2FP.F16.E5M2.UNPACK_B R3, R3 ;  /* 0x00000003ff03723e */ /* 0x000fe400020004ff */
[----:B------:R-:W-:Y:S02]  /*2af10*/  F2FP.F16.E5M2.UNPACK_B R23, R28 ;  /* 0x0000001cff17723e */ /* 0x000fe400020004ff */
[----:B------:R-:W2:Y:S03]  /*2af20*/  LDL.LU R28, [R1+0x694] ;  /* 0x00069400011c7983 */ /* 0x000ea60000300800 */
[----:B---3--:R-:W-:-:S15]  /*2af30*/  HMMA.16816.F32 R8, R16, R2, R8 ;  /* 0x000000021008723c */ /* 0x008fde0000001808 */
[----:B------:R-:W-:-:S08]  /*2af40*/  NOP ;  /* 0x0000000000007918 */ /* 0x000fd00000000000 */
[----:B------:R-:W-:Y:S04]  /*2af50*/  STL.64 [R1+0x230], R8 ;  /* 0x0002300801007387 */ /* 0x000fe80000100a00 */
[----:B------:R0:W-:Y:S02]  /*2af60*/  STL.64 [R1+0x238], R10 ;  /* 0x0002380a01007387 */ /* 0x0001e40000100a00 */
[----:B0-----:R-:W-:Y:S06]  /*2af70*/  HMMA.16816.F32 R8, R16, R22, R12 ;  /* 0x000000161008723c */ /* 0x001fec000000180c */
[----:B------:R-:W-:Y:S04]  /*2af80*/  STL.64 [R1+0x1b70], R22 ;  /* 0x001b701601007387 */ /* 0x000fe80000100a00 */
[----:B------:R0:W-:-:S13]  /*2af90*/  STL.64 [R1+0x1b68], R20 ;  /* 0x001b681401007387 */ /* 0x0001da0000100a00 */
[----:B------:R1:W-:Y:S04]  /*2afa0*/  STL.64 [R1+0xb0], R8 ;  /* 0x0000b00801007387 */ /* 0x0003e80000100a00 */
[----:B------:R3:W-:Y:S04]  /*2afb0*/  STL.64 [R1+0xb8], R10 ;  /* 0x0000b80a01007387 */ /* 0x0007e80000100a00 */
[----:B0-----:R-:W4:Y:S04]  /*2afc0*/  LDL.LU R20, [R1+0x110] ;  /* 0x0001100001147983 */ /* 0x001f280000300800 */
[----:B------:R-:W4:Y:S04]  /*2afd0*/  LDL.LU R21, [R1+0x114] ;  /* 0x0001140001157983 */ /* 0x000f280000300800 */
[----:B------:R-:W4:Y:S04]  /*2afe0*/  LDL.LU R22, [R1+0x118] ;  /* 0x0001180001167983 */ /* 0x000f280000300800 */
[----:B------:R-:W4:Y:S04]  /*2aff0*/  LDL.LU R23, [R1+0x11c] ;  /* 0x00011c0001177983 */ /* 0x000f280000300800 */
[----:B-1----:R-:W2:Y:S04]  /*2b000*/  LDL.LU R8, [R1+0x1e0] ;  /* 0x0001e00001087983 */ /* 0x002ea80000300800 */
[----:B------:R-:W2:Y:S04]  /*2b010*/  LDL.LU R9, [R1+0x1e4] ;  /* 0x0001e40001097983 */ /* 0x000ea80000300800 */
[----:B---3--:R-:W3:Y:S04]  /*2b020*/  LDL.LU R10, [R1+0x1e8] ;  /* 0x0001e800010a7983 */ /* 0x008ee80000300800 */
[----:B------:R-:W3:Y:S01]  /*2b030*/  LDL.LU R11, [R1+0x1ec] ;  /* 0x0001ec00010b7983 */ /* 0x000ee20000300800 */
[----:B------:R-:W-:-:S02]  /*2b040*/  F2FP.F16.E5M2.UNPACK_B R4, R4 ;  /* 0x00000004ff04723e */ /* 0x000fc400020004ff */
[----:B------:R-:W-:Y:S02]  /*2b050*/  F2FP.F16.E5M2.UNPACK_B R5, R5 ;  /* 0x00000005ff05723e */ /* 0x000fe400020004ff */
[----:B------:R-:W-:Y:S02]  /*2b060*/  F2FP.F16.E5M2.UNPACK_B R6, R6 ;  /* 0x00000006ff06723e */ /* 0x000fe400020004ff */
[----:B------:R-:W-:Y:S01]  /*2b070*/  F2FP.F16.E5M2.UNPACK_B R7, R7 ;  /* 0x00000007ff07723e */ /* 0x000fe200020004ff */
[----:B------:R-:W2:Y:S04]  /*2b080*/  LDL.LU R12, [R1+0x130] ;  /* 0x00013000010c7983 */ /* 0x000ea80000300800 */
[----:B------:R-:W2:Y:S04]  /*2b090*/  LDL.LU R13, [R1+0x134] ;  /* 0x00013400010d7983 */ /* 0x000ea80000300800 */
[----:B------:R-:W2:Y:S04]  /*2b0a0*/  LDL.LU R14, [R1+0x138] ;  /* 0x00013800010e7983 */ /* 0x000ea80000300800 */
[----:B------:R-:W2:Y:S01]  /*2b0b0*/  LDL.LU R15, [R1+0x13c] ;  /* 0x00013c00010f7983 */ /* 0x000ea20000300800 */
        /* <DEDUP_REMOVED lines=9> */
[----:B------:R-:W-:Y:S04]  /*2b150*/  STL.64 [R1+0x110], R20 ;  /* 0x0001101401007387 */ /* 0x000fe80000100a00 */
[----:B------:R0:W-:Y:S04]  /*2b160*/  STL.64 [R1+0x118], R22 ;  /* 0x0001181601007387 */ /* 0x0001e80000100a00 */
[----:B0-----:R-:W4:Y:S04]  /*2b170*/  LDL.LU.64 R22, [R1+0x1b70] ;  /* 0x001b700001167983 */ /* 0x001f280000300a00 */
[----:B------:R-:W2:Y:S04]  /*2b180*/  LDL.LU.64 R20, [R1+0x1b68] ;  /* 0x001b680001147983 */ /* 0x000ea80000300a00 */
[----:B------:R-:W3:Y:S04]  /*2b190*/  LDL.LU R16, [R1+0x67c] ;  /* 0x00067c0001107983 */ /* 0x000ee80000300800 */
        /* <DEDUP_REMOVED lines=13> */
[C---:B------:R-:W-:Y:S03]  /*2b270*/  HMMA.16816.F32 R12, R4.reuse, R20, R12 ;  /* 0x00000014040c723c */ /* 0x040fe6000000180c */
        /* <DEDUP_REMOVED lines=26> */
[----:B0-----:R-:W2:Y:S04]  /*2b420*/  LDL.LU.64 R10, [R1+0x1b40] ;  /* 0x001b4000010a7983 */ /* 0x001ea80000300a00 */
[----:B------:R-:W3:Y:S04]  /*2b430*/  LDL.LU.64 R8, [R1+0x1b38] ;  /* 0x001b380001087983 */ /* 0x000ee80000300a00 */
[----:B------:R0:W-:Y:S04]  /*2b440*/  STL.64 [R1+0x1ae0], R14 ;  /* 0x001ae00e01007387 */ /* 0x0001e80000100a00 */
[----:B0-----:R-:W4:Y:S04]  /*2b450*/  LDL.LU R14, [R1+0x688] ;  /* 0x00068800010e7983 */ /* 0x001f280000300800 */
[----:B------:R-:W3:Y:S04]  /*2b460*/  LDL.LU R15, [R1+0x690] ;  /* 0x00069000010f7983 */ /* 0x000ee80000300800 */
[----:B------:R0:W-:Y:S04]  /*2b470*/  STL.64 [R1+0x1ad8], R12 ;  /* 0x001ad80c01007387 */ /* 0x0001e80000100a00 */
[----:B0-----:R-:W4:Y:S01]  /*2b480*/  LDL.LU R13, [R1+0x680] ;  /* 0x00068000010d7983 */ /* 0x001f220000300800 */
[----:B--2---:R-:W-:-:S15]  /*2b490*/  HMMA.16816.F32 R24, R4, R10, R24 ;  /* 0x0000000a0418723c */ /* 0x004fde0000001818 */
[----:B------:R-:W-:-:S08]  /*2b4a0*/  NOP ;  /* 0x0000000000007918 */ /* 0x000fd00000000000 */
[----:B------:R-:W-:Y:S04]  /*2b4b0*/  STL.64 [R1+0x1f0], R24 ;  /* 0x0001f01801007387 */ /* 0x000fe80000100a00 */
[----:B------:R0:W-:Y:S04]  /*2b4c0*/  STL.64 [R1+0x1f8], R26 ;  /* 0x0001f81a01007387 */ /* 0x0001e80000100a00 */
[----:B0-----:R-:W2:Y:S04]  /*2b4d0*/  LDL.LU.64 R26, [R1+0x1b30] ;  /* 0x001b3000011a7983 */ /* 0x001ea80000300a00 */
[----:B------:R-:W2:Y:S01]  /*2b4e0*/  LDL.LU.64 R24, [R1+0x1b28] ;  /* 0x001b280001187983 */ /* 0x000ea20000300a00 */
[----:B----4-:R-:W-:-:S03]  /*2b4f0*/  IMAD R16, R16, 0x100, R13 ;  /* 0x0000010010107824 */ /* 0x010fc600078e020d */
[----:B------:R-:W4:Y:S01]  /*2b500*/  LDL.LU R12, [R1+0x180] ;  /* 0x00018000010c7983 */ /* 0x000f220000300800 */
[----:B------:R-:W-:-:S03]  /*2b510*/  IMAD R17, R17, 0x100, R14 ;  /* 0x0000010011117824 */ /* 0x000fc600078e020e */
[----:B------:R-:W4:Y:S01]  /*2b520*/  LDL.LU R13, [R1+0x184] ;  /* 0x00018400010d7983 */ /* 0x000f220000300800 */
[----:B---3--:R-:W-:-:S03]  /*2b530*/  IMAD R18, R18, 0x100, R15 ;  /* 0x0000010012127824 */ /* 0x008fc600078e020f */
        /* <DEDUP_REMOVED lines=13> */
[----:B------:R-:W-:Y:S01]  /*2b610*/  STL [R1+0x1ab4], R9 ;  /* 0x001ab40901007387 */ /* 0x000fe20000100800 */
[----:B---3--:R-:W-:-:S15]  /*2b620*/  HMMA.16816.F32 R24, R4, R2, R24 ;  /* 0x000000020418723c */ /* 0x008fde0000001818 */
[----:B------:R-:W-:-:S08]  /*2b630*/  NOP ;  /* 0x0000000000007918 */ /* 0x000fd00000000000 */
[----:B------:R-:W-:Y:S04]  /*2b640*/  STL.64 [R1+0x210], R24 ;  /* 0x0002101801007387 */ /* 0x000fe80000100a00 */
[----:B------:R0:W-:Y:S04]  /*2b650*/  STL.64 [R1+0x218], R26 ;  /* 0x0002181a01007387 */ /* 0x0001e80000100a00 */
[----:B0-----:R-:W3:Y:S04]  /*2b660*/  LDL.LU.64 R26, [R1+0x1b10] ;  /* 0x001b1000011a7983 */ /* 0x001ee80000300a00 */
[----:B------:R-:W3:Y:S02]  /*2b670*/  LDL.LU.64 R24, [R1+0x1b08] ;  /* 0x001b080001187983 */ /* 0x000ee40000300a00 */
[----:B---3--:R-:W-:Y:S02]  /*2b680*/  HMMA.16816.F32 R4, R4, R22, R24 ;  /* 0x000000160404723c */ /* 0x008fe40000001818 */
[----:B------:R-:W3:Y:S04]  /*2b690*/  LDL.LU.64 R26, [R1+0x1b00] ;  /* 0x001b0000011a7983 */ /* 0x000ee80000300a00 */
[----:B------:R-:W2:-:S15]  /*2b6a0*/  LDL.LU.64 R24, [R1+0x1af8] ;  /* 0x001af80001187983 */ /* 0x000e9e0000300a00 */
[----:B------:R-:W-:-:S02]  /*2b6b0*/  NOP ;  /* 0x0000000000007918 */ /* 0x000fc40000000000 */
[----:B------:R0:W-:Y:S04]  /*2b6c0*/  STL.64 [R1+0x1e0], R4 ;  /* 0x0001e00401007387 */ /* 0x0001e80000100a00 */
[----:B------:R-:W-:Y:S04]  /*2b6d0*/  STL.64 [R1+0x1e8], R6 ;  /* 0x0001e80601007387 */ /* 0x000fe80000100a00 */
[----:B0-----:R-:W4:Y:S04]  /*2b6e0*/  LDL.LU R4, [R1+0x69c] ;  /* 0x00069c0001047983 */ /* 0x001f280000300800 */
[----:B------:R-:W4:Y:S04]  /*2b6f0*/  LDL.LU R5, [R1+0x6a4] ;  /* 0x0006a40001057983 */ /* 0x000f280000300800 */
[----:B------:R-:W3:Y:S04]  /*2b700*/  LDL.LU R9, [R1+0x6b0] ;  /* 0x0006b00001097983 */ /* 0x000ee80000300800 */
[----:B------:R-:W-:Y:S01]  /*2b710*/  STL.64 [R1+0x1ac0], R10 ;  /* 0x001ac00a01007387 */ /* 0x000fe20000100a00 */
[----:B------:R-:W-:Y:S01]  /*2b720*/  IMAD R19, R28, 0x100, R19 ;  /* 0x000001001c137824 */ /* 0x000fe200078e0213 */
[----:B------:R-:W-:-:S02]  /*2b730*/  F2FP.F16.E5M2.UNPACK_B R16, R16 ;  /* 0x00000010ff10723e */ /* 0x000fc400020004ff */
[----:B------:R-:W-:Y:S02]  /*2b740*/  F2FP.F16.E5M2.UNPACK_B R17, R17 ;  /* 0x00000011ff11723e */ /* 0x000fe400020004ff */
[----:B------:R-:W-:Y:S02]  /*2b750*/  F2FP.F16.E5M2.UNPACK_B R18, R18 ;  /* 0x00000012ff12723e */ /* 0x000fe400020004ff */
[----:B------:R-:W-:Y:S01]  /*2b760*/  F2FP.F16.E5M2.UNPACK_B R19, R19 ;  /* 0x00000013ff13723e */ /* 0x000fe200020004ff */
        /* <DEDUP_REMOVED lines=17> */
[----:B0-----:R-:W2:Y:S04]  /*2b880*/  LDL.LU.64 R14, [R1+0x1af0] ;  /* 0x001af000010e7983 */ /* 0x001ea80000300a00 */
[----:B------:R-:W2:Y:S04]  /*2b890*/  LDL.LU.64 R12, [R1+0x1ae8] ;  /* 0x001ae800010c7983 */ /* 0x000ea80000300a00 */
[----:B------:R-:W-:Y:S04]  /*2b8a0*/  STL.64 [R1+0x1a98], R26 ;  /* 0x001a981a01007387 */ /* 0x000fe80000100a00 */
[----:B------:R0:W-:Y:S04]  /*2b8b0*/  STL.64 [R1+0x1a90], R24 ;  /* 0x001a901801007387 */ /* 0x0001e80000100a00 */
[----:B0-----:R-:W3:Y:S04]  /*2b8c0*/  LDL.LU R24, [R1+0x120] ;  /* 0x0001200001187983 */ /* 0x001ee80000300800 */
[----:B------:R-:W3:Y:S01]  /*2b8d0*/  LDL.LU R25, [R1+0x124] ;  /* 0x0001240001197983 */ /* 0x000ee20000300800 */
[----:B--2---:R-:W-:-:S15]  /*2b8e0*/  HMMA.16816.F32 R12, R16, R20, R12 ;  /* 0x00000014100c723c */ /* 0x004fde000000180c */
[----:B------:R-:W-:-:S08]  /*2b8f0*/  NOP ;  /* 0x0000000000007918 */ /* 0x000fd00000000000 */
[----:B------:R-:W-:Y:S04]  /*2b900*/  STL.64 [R1+0x1c0], R12 ;  /* 0x0001c00c01007387 */ /* 0x000fe80000100a00 */
[----:B------:R0:W-:Y:S04]  /*2b910*/  STL.64 [R1+0x1c8], R14 ;  /* 0x0001c80e01007387 */ /* 0x0001e80000100a00 */
[----:B0-----:R-:W2:Y:S04]  /*2b920*/  LDL.LU.64 R14, [R1+0x1ae0] ;  /* 0x001ae000010e7983 */ /* 0x001ea80000300a00 */
[----:B------:R-:W4:Y:S04]  /*2b930*/  LDL.LU.64 R12, [R1+0x1ad8] ;  /* 0x001ad800010c7983 */ /* 0x000f280000300a00 */
[----:B------:R0:W-:Y:S01]  /*2b940*/  STL.64 [R1+0x1aa8], R22 ;  /* 0x001aa81601007387 */ /* 0x0001e20000100a00 */
[----:B------:R-:W-:-:S02]  /*2b950*/  IMAD.MOV.U32 R26, RZ, RZ, R29 ;  /* 0x000000ffff1a7224 */ /* 0x000fc400078e001d */
[----:B------:R-:W-:Y:S01]  /*2b960*/  IMAD.MOV.U32 R27, RZ, RZ, R0 ;  /* 0x000000ffff1b7224 */ /* 0x000fe200078e0000 */
[----:B0-----:R-:W3:Y:S04]  /*2b970*/  LDL.LU R22, [R1+0x6a0] ;  /* 0x0006a00001167983 */ /* 0x001ee80000300800 */
[----:B------:R-:W3:Y:S04]  /*2b980*/  LDL.LU R23, [R1+0x6a8] ;  /* 0x0006a80001177983 */ /* 0x000ee80000300800 */
[----:B------:R-:W-:Y:S01]  /*2b990*/  STL.64 [R1+0x1aa0], R20 ;  /* 0x001aa01401007387 */ /* 0x000fe20000100a00 */
[----:B--2---:R-:W-:-:S15]  /*2b9a0*/  HMMA.16816.F32 R8, R16, R14, R8 ;  /* 0x0000000e1008723c */ /* 0x004fde0000001808 */
[----:B------:R-:W-:-:S08]  /*2b9b0*/  NOP ;  /* 0x0000000000007918 */ /* 0x000fd00000000000 */
[----:B------:R0:W-:Y:S01]  /*2b9c0*/  STL.64 [R1+0x1b0], R8 ;  /* 0x0001b00801007387 */ /* 0x0001e20000100a00 */
[----:B------:R-:W-:Y:S02]  /*2b9d0*/  IMAD.MOV.U32 R29, RZ, RZ, R10 ;  /* 0x000000ffff1d7224 */ /* 0x000fe400078e000a */
[----:B------:R-:W-:Y:S02]  /*2b9e0*/  IMAD.MOV.U32 R0, RZ, RZ, R11 ;  /* 0x000000ffff007224 */ /* 0x000fe400078e000b */
[----:B------:R-:W4:Y:S04]  /*2b9f0*/  LDL.LU.64 R10, [R1+0x1ad0] ;  /* 0x001ad000010a7983 */ /* 0x000f280000300a00 */
[----:B0-----:R-:W4:Y:S04]  /*2ba00*/  LDL.LU.64 R8, [R1+0x1ac8] ;  /* 0x001ac80001087983 */ /* 0x001f280000300a00 */
[----:B------:R-:W-:Y:S01]  /*2ba10*/  STL [R1+0x19f0], R29 ;  /* 0x0019f01d01007387 */ /* 0x000fe20000100800 */
[----:B----4-:R-:W-:-:S15]  /*2ba20*/  HMMA.16816.F32 R8, R16, R12, R8 ;  /* 0x0000000c1008723c */ /* 0x010fde0000001808 */
[----:B------:R-:W-:-:S08]  /*2ba30*/  NOP ;  /* 0x0000000000007918 */ /* 0x000fd00000000000 */
[----:B------:R-:W-:Y:S04]  /*2ba40*/  STL.64 [R1+0x1a0], R8 ;  /* 0x0001a00801007387 */ /* 0x000fe80000100a00 */
[----:B------:R0:W-:Y:S04]  /*2ba50*/  STL.64 [R1+0x1a8], R10 ;  /* 0x0001a80a01007387 */ /* 0x0001e80000100a00 */
[----:B0-----:R-:W2:Y:S04]  /*2ba60*/  LDL.LU.64 R10, [R1+0x1ac0] ;  /* 0x001ac000010a7983 */ /* 0x001ea80000300a00 */
[----:B------:R-:W4:Y:S04]  /*2ba70*/  LDL.LU.64 R8, [R1+0x1ab8] ;  /* 0x001ab80001087983 */ /* 0x000f280000300a00 */
[----:B------:R-:W-:Y:S04]  /*2ba80*/  STL.64 [R1+0x1a70], R14 ;  /* 0x001a700e01007387 */ /* 0x000fe80000100a00 */
[----:B------:R0:W-:Y:S01]  /*2ba90*/  STL.64 [R1+0x1a68], R12 ;  /* 0x001a680c01007387 */ /* 0x0001e20000100a00 */
[----:B---3--:R-:W-:-:S02]  /*2baa0*/  IMAD R4, R4, 0x100, R22 ;  /* 0x0000010004047824 */ /* 0x008fc400078e0216 */
[----:B------:R-:W-:Y:S01]  /*2bab0*/  IMAD R5, R5, 0x100, R23 ;  /* 0x0000010005057824 */ /* 0x000fe200078e0217 */
[----:B0-----:R-:W3:Y:S04]  /*2bac0*/  LDL.LU R12, [R1+0x190] ;  /* 0x00019000010c7983 */ /* 0x001ee80000300800 */
[----:B------:R-:W3:Y:S04]  /*2bad0*/  LDL.LU R13, [R1+0x194] ;  /* 0x00019400010d7983 */ /* 0x000ee80000300800 */
[----:B------:R-:W3:Y:S04]  /*2bae0*/  LDL.LU R14, [R1+0x198] ;  /* 0x00019800010e7983 */ /* 0x000ee80000300800 */
[----:B------:R-:W3:Y:S04]  /*2baf0*/  LDL.LU R15, [R1+0x19c] ;  /* 0x00019c00010f7983 */ /* 0x000ee80000300800 */
[----:B------:R-:W3:Y:S04]  /*2bb00*/  LDL.LU R29, [R1+0x6d8] ;  /* 0x0006d800011d7983 */ /* 0x000ee80000300800 */
[----:B------:R-:W3:Y:S01]  /*2bb10*/  LDL.LU R20, [R1+0x140] ;  /* 0x0001400001147983 */ /* 0x000ee20000300800 */
[----:B--2---:R-:W-:Y:S01]  /*2bb20*/  HMMA.16816.F32 R24, R16, R10, R24 ;  /* 0x0000000a1018723c */ /* 0x004fe20000001818 */
[----:B----4-:R-:W-:-:S15]  /*2bb30*/  IMAD R6, R6, 0x100, R9 ;  /* 0x0000010006067824 */ /* 0x010fde00078e0209 */
[----:B------:R-:W-:-:S07]  /*2bb40*/  NOP ;  /* 0x0000000000007918 */ /* 0x000fce0000000000 */
[----:B------:R0:W-:Y:S04]  /*2bb50*/  STL.64 [R1+0x170], R24 ;  /* 0x0001701801007387 */ /* 0x0001e80000100a00 */
[----:B------:R1:W-:Y:S04]  /*2bb60*/  STL.64 [R1+0x178], R26 ;  /* 0x0001781a01007387 */ /* 0x0003e80000100a00 */
[----:B------:R-:W2:Y:S04]  /*2bb70*/  LDL.LU R21, [R1+0x144] ;  /* 0x0001440001157983 */ /* 0x000ea80000300800 */
[----:B------:R-:W2:Y:S04]  /*2bb80*/  LDL.LU R22, [R1+0x148] ;  /* 0x0001480001167983 */ /* 0x000ea80000300800 */
[----:B------:R-:W2:Y:S04]  /*2bb90*/  LDL.LU R23, [R1+0x14c] ;  /* 0x00014c0001177983 */ /* 0x000ea80000300800 */
[----:B0-----:R-:W4:Y:S04]  /*2bba0*/  LDL.LU R24, [R1+0xf0] ;  /* 0x0000f00001187983 */ /* 0x001f280000300800 */
[----:B------:R-:W4:Y:S04]  /*2bbb0*/  LDL.LU R25, [R1+0xf4] ;  /* 0x0000f40001197983 */ /* 0x000f280000300800 */
[----:B-1----:R-:W4:Y:S04]  /*2bbc0*/  LDL.LU R26, [R1+0xf8] ;  /* 0x0000f800011a7983 */ /* 0x002f280000300800 */
[----:B------:R-:W4:Y:S04]  /*2bbd0*/  LDL.LU R27, [R1+0xfc] ;  /* 0x0000fc00011b7983 */ /* 0x000f280000300800 */
[----:B------:R-:W3:Y:S01]  /*2bbe0*/  LDL.LU R9, [R1+0x1ab4] ;  /* 0x001ab40001097983 */ /* 0x000ee20000300800 */
[----:B------:R-:W-:-:S03]  /*2bbf0*/  IMAD R7, R7, 0x100, R28 ;  /* 0x0000010007077824 */ /* 0x000fc600078e021c */
[----:B------:R-:W4:Y:S01]  /*2bc00*/  LDL.LU R28, [R1+0x1ab0] ;  /* 0x001ab000011c7983 */ /* 0x000f220000300800 */
[----:B---3--:R-:W-:-:S15]  /*2bc10*/  HMMA.16816.F32 R12, R16, R8, R12 ;  /* 0x00000008100c723c */ /* 0x008fde000000180c */
[----:B------:R-:W-:-:S08]  /*2bc20*/  NOP ;  /* 0x0000000000007918 */ /* 0x000fd00000000000 */
[----:B------:R0:W-:Y:S04]  /*2bc30*/  STL.64 [R1+0x190], R12 ;  /* 0x0001900c01007387 */ /* 0x0001e80000100a00 */
[----:B------:R1:W-:Y:S04]  /*2bc40*/  STL.64 [R1+0x198], R14 ;  /* 0x0001980e01007387 */ /* 0x0003e80000100a00 */
[----:B0-----:R-:W3:Y:S04]  /*2bc50*/  LDL.LU R12, [R1+0xc0] ;  /* 0x0000c000010c7983 */ /* 0x001ee80000300800 */
[----:B------:R-:W3:Y:S04]  /*2bc60*/  LDL.LU R13, [R1+0xc4] ;  /* 0x0000c400010d7983 */ /* 0x000ee80000300800 */
[----:B-1----:R-:W4:Y:S04]  /*2bc70*/  LDL.LU R14, [R1+0xc8] ;  /* 0x0000c800010e7983 */ /* 0x002f280000300800 */
        /* <DEDUP_REMOVED lines=23> */
[----:B------:R-:W3:Y:S01]  /*2bdf0*/  LDL.LU.64 R20, [R1+0x1aa0] ;  /* 0x001aa00001147983 */ /* 0x000ee20000300a00 */
[----:B----4-:R-:W-:Y:S03]  /*2be00*/  HMMA.16816.F32 R16, R16, R22, R24 ;  /* 0x000000161010723c */ /* 0x010fe60000001818 */
[----:B------:R-:W4:Y:S04]  /*2be10*/  LDL.LU.64 R26, [R1+0x1a98] ;  /* 0x001a9800011a7983 */ /* 0x000f280000300a00 */
[----:B------:R-:W2:-:S15]  /*2be20*/  LDL.LU.64 R24, [R1+0x1a90] ;  /* 0x001a900001187983 */ /* 0x000e9e0000300a00 */
[----:B------:R-:W-:-:S01]  /*2be30*/  NOP ;  /* 0x0000000000007918 */ /* 0x000fc20000000000 */
[----:B------:R0:W-:Y:S04]  /*2be40*/  STL.64 [R1+0x160], R16 ;  /* 0x0001601001007387 */ /* 0x0001e80000100a00 */
[----:B------:R1:W-:Y:S04]  /*2be50*/  STL.64 [R1+0x168], R18 ;  /* 0x0001681201007387 */ /* 0x0003e80000100a00 */
[----:B0-----:R-:W3:Y:S04]  /*2be60*/  LDL.LU R16, [R1+0x6c0] ;  /* 0x0006c00001107983 */ /* 0x001ee80000300800 */
[----:B------:R-:W3:Y:S04]  /*2be70*/  LDL.LU R17, [R1+0x6c8] ;  /* 0x0006c80001117983 */ /* 0x000ee80000300800 */
[----:B-1----:R-:W4:Y:S04]  /*2be80*/  LDL.LU R18, [R1+0x6d0] ;  /* 0x0006d00001127983 */ /* 0x002f280000300800 */
[----:B------:R-:W4:Y:S01]  /*2be90*/  LDL.LU R19, [R1+0x6dc] ;  /* 0x0006dc0001137983 */ /* 0x000f220000300800 */
[----:B------:R-:W-:-:S02]  /*2bea0*/  F2FP.F16.E5M2.UNPACK_B R4, R4 ;  /* 0x00000004ff04723e */ /* 0x000fc400020004ff */
[----:B------:R-:W-:Y:S02]  /*2beb0*/  F2FP.F16.E5M2.UNPACK_B R5, R5 ;  /* 0x00000005ff05723e */ /* 0x000fe400020004ff */
[----:B------:R-:W-:Y:S02]  /*2bec0*/  F2FP.F16.E5M2.UNPACK_B R6, R6 ;  /* 0x00000006ff06723e */ /* 0x000fe400020004ff */
[----:B------:R-:W-:Y:S01]  /*2bed0*/  F2FP.F16.E5M2.UNPACK_B R7, R7 ;  /* 0x00000007ff07723e */ /* 0x000fe200020004ff */
[----:B----4-:R0:W-:Y:S04]  /*2bee0*/  STL.64 [R1+0x1a30], R18 ;  /* 0x001a301201007387 */ /* 0x0101e80000100a00 */
[----:B---3--:R1:W-:Y:S01]  /*2bef0*/  STL.64 [R1+0x1a28], R16 ;  /* 0x001a281001007387 */ /* 0x0083e20000100a00 */
[----:B0-----:R-:W-:-:S03]  /*2bf00*/  IMAD.MOV.U32 R18, RZ, RZ, R28 ;  /* 0x000000ffff127224 */ /* 0x001fc600078e001c */
[----:B-1----:R-:W3:Y:S04]  /*2bf10*/  LDL.LU R16, [R1+0x20] ;  /* 0x0000200001107983 */ /* 0x002ee80000300800 */
[----:B------:R-:W3:Y:S04]  /*2bf20*/  LDL.LU R17, [R1+0x24] ;  /* 0x0000240001117983 */ /* 0x000ee80000300800 */
[----:B------:R-:W4:Y:S04]  /*2bf30*/  LDL.LU R28, [R1+0x1a88] ;  /* 0x001a8800011c7983 */ /* 0x000f280000300800 */
[----:B------:R-:W3:Y:S01]  /*2bf40*/  LDL.LU R19, [R1+0x2c] ;  /* 0x00002c0001137983 */ /* 0x000ee20000300800 */
[C---:B--2---:R-:W-:Y:S03]  /*2bf50*/  HMMA.16816.F32 R12, R4.reuse, R24, R12 ;  /* 0x00000018040c723c */ /* 0x044fe6000000180c */
[----:B---3--:R-:W-:Y:S04]  /*2bf60*/  STL.64 [R1+0x1a40], R18 ;  /* 0x001a401201007387 */ /* 0x008fe80000100a00 */
[----:B------:R0:W-:Y:S04]  /*2bf70*/  STL.64 [R1+0x1a38], R16 ;  /* 0x001a381001007387 */ /* 0x0001e80000100a00 */
[----:B0-----:R-:W2:Y:S04]  /*2bf80*/  LDL.LU R16, [R1+0x60] ;  /* 0x0000600001107983 */ /* 0x001ea80000300800 */
[----:B------:R-:W2:Y:S04]  /*2bf90*/  LDL.LU R17, [R1+0x64] ;  /* 0x0000640001117983 */ /* 0x000ea80000300800 */
[----:B------:R-:W2:Y:S04]  /*2bfa0*/  LDL.LU R18, [R1+0x68] ;  /* 0x0000680001127983 */ /* 0x000ea80000300800 */
[----:B------:R-:W-:Y:S04]  /*2bfb0*/  STL.64 [R1+0x140], R12 ;  /* 0x0001400c01007387 */ /* 0x000fe80000100a00 */
[----:B------:R0:W-:Y:S04]  /*2bfc0*/  STL.64 [R1+0x148], R14 ;  /* 0x0001480e01007387 */ /* 0x0001e80000100a00 */
[----:B0-----:R-:W3:Y:S04]  /*2bfd0*/  LDL.LU.64 R14, [R1+0x1a80] ;  /* 0x001a8000010e7983 */ /* 0x001ee80000300a00 */
[----:B------:R-:W3:Y:S04]  /*2bfe0*/  LDL.LU.64 R12, [R1+0x1a78] ;  /* 0x001a7800010c7983 */ /* 0x000ee80000300a00 */
[----:B------:R-:W2:Y:S04]  /*2bff0*/  LDL.LU R24, [R1+0x6cc] ;  /* 0x0006cc0001187983 */ /* 0x000ea80000300800 */
[----:B------:R-:W2:Y:S01]  /*2c000*/  LDL.LU R25, [R1+0x6d4] ;  /* 0x0006d40001197983 */ /* 0x000ea20000300800 */
[----:B---3--:R-:W-:-:S15]  /*2c010*/  HMMA.16816.F32 R12, R4, R20, R12 ;  /* 0x00000014040c723c */ /* 0x008fde000000180c */
[----:B------:R-:W-:-:S08]  /*2c020*/  NOP ;  /* 0x0000000000007918 */ /* 0x000fd00000000000 */
[----:B------:R-:W-:Y:S04]  /*2c030*/  STL.64 [R1+0x120], R12 ;  /* 0x0001200c01007387 */ /* 0x000fe80000100a00 */
[----:B------:R0:W-:Y:S04]  /*2c040*/  STL.64 [R1+0x128], R14 ;  /* 0x0001280e01007387 */ /* 0x0001e80000100a00 */
[----:B0-----:R-:W3:Y:S04]  /*2c050*/  LDL.LU.64 R14, [R1+0x1a70] ;  /* 0x001a7000010e7983 */ /* 0x001ee80000300a00 */
[----:B------:R-:W2:Y:S04]  /*2c060*/  LDL.LU.64 R12, [R1+0x1a68] ;  /* 0x001a6800010c7983 */ /* 0x000ea80000300a00 */
[----:B------:R-:W2:Y:S01]  /*2c070*/  LDL.LU R21, [R1+0x6c4] ;  /* 0x0006c40001157983 */ /* 0x000ea20000300800 */
[----:B----4-:R-:W-:Y:S01]  /*2c080*/  IMAD.MOV.U32 R19, RZ, RZ, R28 ;  /* 0x000000ffff137224 */ /* 0x010fe200078e001c */
[----:B---3--:R-:W-:-:S15]  /*2c090*/  HMMA.16816.F32 R8, R4, R14, R8 ;  /* 0x0000000e0408723c */ /* 0x008fde0000001808 */
[----:B------:R-:W-:-:S08]  /*2c0a0*/  NOP ;  /* 0x0000000000007918 */ /* 0x000fd00000000000 */
[----:B------:R-:W-:Y:S04]  /*2c0b0*/  STL.64 [R1+0x100], R8 ;  /* 0x0001000801007387 */ /* 0x000fe80000100a00 */
[----:B------:R0:W-:Y:S01]  /*2c0c0*/  STL [R1+0x108], R10 ;  /* 0x0001080a01007387 */ /* 0x0001e20000100800 */
[----:B------:R-:W-:-:S03]  /*2c0d0*/  IMAD.MOV.U32 R28, RZ, RZ, R11 ;  /* 0x000000ffff1c7224 */ /* 0x000fc600078e000b */
[----:B0-----:R-:W2:Y:S04]  /*2c0e0*/  LDL.LU.64 R10, [R1+0x1a60] ;  /* 0x001a6000010a7983 */ /* 0x001ea80000300a00 */
[----:B------:R-:W2:Y:S04]  /*2c0f0*/  LDL.LU.64 R8, [R1+0x1a58] ;  /* 0x001a580001087983 */ /* 0x000ea80000300a00 */
[----:B------:R-:W-:Y:S01]  /*2c100*/  STL [R1+0x1900], R28 ;  /* 0x0019001c01007387 */ /* 0x000fe20000100800 */
[----:B--2---:R-:W-:Y:S03]  /*2c110*/  HMMA.16816.F32 R12, R4, R12, R8 ;  /* 0x0000000c040c723c */ /* 0x004fe60000001808 */
[----:B------:R-:W2:Y:S04]  /*2c120*/  LDL.LU.64 R10, [R1+0x1a50] ;  /* 0x001a5000010a7983 */ /* 0x000ea80000300a00 */
[----:B------:R-:W3:-:S15]  /*2c130*/  LDL.LU.64 R8, [R1+0x1a48] ;  /* 0x001a480001087983 */ /* 0x000ede0000300a00 */
[----:B------:R-:W-:-:S01]  /*2c140*/  NOP ;  /* 0x0000000000007918 */ /* 0x000fc20000000000 */
[----:B------:R0:W-:Y:S04]  /*2c150*/  STL.64 [R1+0xf0], R12 ;  /* 0x0000f00c01007387 */ /* 0x0001e80000100a00 */
[----:B------:R1:W-:Y:S04]  /*2c160*/  STL.64 [R1+0xf8], R14 ;  /* 0x0000f80e01007387 */ /* 0x0003e80000100a00 */
[----:B0-----:R-:W4:Y:S04]  /*2c170*/  LDL.LU R12, [R1] ;  /* 0x00000000010c7983 */ /* 0x001f280000300800 */
[----:B------:R-:W4:Y:S04]  /*2c180*/  LDL.LU R13, [R1+0x4] ;  /* 0x00000400010d7983 */ /* 0x000f280000300800 */
[----:B-1----:R-:W4:Y:S04]  /*2c190*/  LDL.LU R14, [R1+0x8] ;  /* 0x00000800010e7983 */ /* 0x002f280000300800 */
[----:B------:R-:W4:Y:S01]  /*2c1a0*/  LDL.LU R15, [R1+0xc] ;  /* 0x00000c00010f7983 */ /* 0x000f220000300800 */
[----:B--2---:R-:W-:-:S15]  /*2c1b0*/  HMMA.16816.F32 R16, R4, R10, R16 ;  /* 0x0000000a0410723c */ /* 0x004fde0000001810 */
[----:B------:R-:W-:-:S08]  /*2c1c0*/  NOP ;  /* 0x0000000000007918 */ /* 0x000fd00000000000 */
[----:B------:R-:W-:Y:S04]  /*2c1d0*/  STL.64 [R1+0xe0], R16 ;  /* 0x0000e01001007387 */ /* 0x000fe80000100a00 */
[----:B------:R0:W-:Y:S04]  /*2c1e0*/  STL.64 [R1+0xe8], R18 ;  /* 0x0000e81201007387 */ /* 0x0001e80000100a00 */
[----:B0-----:R-:W3:Y:S04]  /*2c1f0*/  LDL.LU.64 R18, [R1+0x1a40] ;  /* 0x001a400001127983 */ /* 0x001ee80000300a00 */
[----:B------:R-:W3:Y:S02]  /*2c200*/  LDL.LU.64 R16, [R1+0x1a38] ;  /* 0x001a380001107983 */ /* 0x000ee40000300a00 */
[----:B---3--:R-:W-:Y:S02]  /*2c210*/  HMMA.16816.F32 R8, R4, R8, R16 ;  /* 0x000000080408723c */ /* 0x008fe40000001810 */
[----:B------:R-:W2:Y:S04]  /*2c220*/  LDL.LU.64 R18, [R1+0x1a30] ;  /* 0x001a300001127983 */ /* 0x000ea80000300a00 */
[----:B------:R-:W3:-:S15]  /*2c230*/  LDL.LU.64 R16, [R1+0x1a28] ;  /* 0x001a280001107983 */ /* 0x000ede0000300a00 */
[----:B------:R-:W-:-:S02]  /*2c240*/  NOP ;  /* 0x0000000000007918 */ /* 0x000fc40000000000 */
[----:B------:R0:W-:Y:S04]  /*2c250*/  STL.64 [R1+0xd0], R8 ;  /* 0x0000d00801007387 */ /* 0x0001e80000100a00 */
[----:B------:R1:W-:Y:S04]  /*2c260*/  STL.64 [R1+0xd8], R10 ;  /* 0x0000d80a01007387 */ /* 0x0003e80000100a00 */
[----:B0-----:R-:W4:Y:S04]  /*2c270*/  LDL.LU R8, [R1+0x10] ;  /* 0x0000100001087983 */ /* 0x001f280000300800 */
[----:B------:R-:W4:Y:S04]  /*2c280*/  LDL.LU R9, [R1+0x14] ;  /* 0x0000140001097983 */ /* 0x000f280000300800 */
[----:B-1----:R-:W4:Y:S04]  /*2c290*/  LDL.LU R10, [R1+0x18] ;  /* 0x00001800010a7983 */ /* 0x002f280000300800 */
[----:B------:R-:W4:Y:S01]  /*2c2a0*/  LDL.LU R11, [R1+0x1c] ;  /* 0x00001c00010b7983 */ /* 0x000f220000300800 */
[----:B---3--:R-:W-:Y:S01]  /*2c2b0*/  IMAD R16, R16, 0x100, R21 ;  /* 0x0000010010107824 */ /* 0x008fe200078e0215 */
[C---:B----4-:R-:W-:Y:S06]  /*2c2c0*/  HMMA.16816.F32 R8, R4.reuse, R2, R8 ;  /* 0x000000020408723c */ /* 0x050fec0000001808 */
[----:B------:R-:W-:-:S15]  /*2c2d0*/  HMMA.16816.F32 R4, R4, R22, R12 ;  /* 0x000000160404723c */ /* 0x000fde000000180c */
[----:B------:R-:W-:-:S02]  /*2c2e0*/  NOP ;  /* 0x0000000000007918 */ /* 0x000fc40000000000 */
[----:B------:R0:W-:Y:S04]  /*2c2f0*/  STL.64 [R1+0x20], R8 ;  /* 0x0000200801007387 */ /* 0x0001e80000100a00 */
[----:B------:R-:W-:Y:S04]  /*2c300*/  STL.64 [R1+0x28], R10 ;  /* 0x0000280a01007387 */ /* 0x000fe80000100a00 */
[----:B------:R-:W3:Y:S04]  /*2c310*/  LDL.LU R3, [R1+0x700] ;  /* 0x0007000001037983 */ /* 0x000ee80000300800 */
[----:B0-----:R-:W3:Y:S04]  /*2c320*/  LDL.LU R8, [R1+0x6fc] ;  /* 0x0006fc0001087983 */ /* 0x001ee80000300800 */
[----:B------:R-:W-:Y:S04]  /*2c330*/  STL.64 [R1], R4 ;  /* 0x0000000401007387 */ /* 0x000fe80000100a00 */
[----:B------:R-:W4:Y:S04]  /*2c340*/  LDL.LU R20, [R1+0x390] ;  /* 0x0003900001147983 */ /* 0x000f280000300800 */
[----:B------:R-:W3:Y:S04]  /*2c350*/  LDL.LU R21, [R1+0x394] ;  /* 0x0003940001157983 */ /* 0x000ee80000300800 */
[----:B------:R-:W4:Y:S04]  /*2c360*/  LDL.LU R14, [R1+0x380] ;  /* 0x00038000010e7983 */ /* 0x000f280000300800 */
[----:B------:R-:W4:Y:S04]  /*2c370*/  LDL.LU R15, [R1+0x384] ;  /* 0x00038400010f7983 */ /* 0x000f280000300800 */
[----:B------:R-:W3:Y:S04]  /*2c380*/  LDL.LU R12, [R1+0x360] ;  /* 0x00036000010c7983 */ /* 0x000ee80000300800 */
[----:B------:R-:W3:Y:S01]  /*2c390*/  LDL.LU R13, [R1+0x364] ;  /* 0x00036400010d7983 */ /* 0x000ee20000300800 */
[----:B--2---:R-:W-:-:S02]  /*2c3a0*/  IMAD R19, R29, 0x100, R19 ;  /* 0x000001001d137824 */ /* 0x004fc400078e0213 */
[----:B------:R-:W-:Y:S02]  /*2c3b0*/  IMAD R18, R18, 0x100, R25 ;  /* 0x0000010012127824 */ /* 0x000fe400078e0219 */
[----:B------:R-:W-:Y:S01]  /*2c3c0*/  IMAD R17, R17, 0x100, R24 ;  /* 0x0000010011117824 */ /* 0x000fe200078e0218 */
[----:B------:R-:W-:Y:S02]  /*2c3d0*/  F2FP.F16.E5M2.UNPACK_B R25, R26.H1 ;  /* 0x0000001aff19723e */ /* 0x000fe400030004ff */
[----:B------:R-:W-:Y:S01]  /*2c3e0*/  F2FP.F16.E5M2.UNPACK_B R24, R27.H1 ;  /* 0x0000001bff18723e */ /* 0x000fe200030004ff */
[----:B------:R-:W-:Y:S02]  /*2c3f0*/  IMAD.MOV.U32 R26, RZ, RZ, R6 ;  /* 0x000000ffff1a7224 */ /* 0x000fe400078e0006 */
[----:B------:R-:W-:Y:S01]  /*2c400*/  IMAD.MOV.U32 R27, RZ, RZ, R7 ;  /* 0x000000ffff1b7224 */ /* 0x000fe200078e0007 */
        /* <DEDUP_REMOVED lines=9> */
[----:B------:R-:W2:Y:S04]  /*2c4a0*/  LDL.LU R6, [R1+0x6ec] ;  /* 0x0006ec0001067983 */ /* 0x000ea80000300800 */
[----:B------:R-:W2:Y:S04]  /*2c4b0*/  LDL.LU R7, [R1+0x6f8] ;  /* 0x0006f80001077983 */ /* 0x000ea80000300800 */
[----:B--2---:R-:W-:Y:S04]  /*2c4c0*/  STL.64 [R1+0x1a00], R6 ;  /* 0x001a000601007387 */ /* 0x004fe80000100a00 */
[----:B----4-:R0:W-:Y:S04]  /*2c4d0*/  STL.64 [R1+0x19f8], R4 ;  /* 0x0019f80401007387 */ /* 0x0101e80000100a00 */
[----:B0-----:R-:W2:Y:S04]  /*2c4e0*/  LDL.LU R4, [R1+0x50] ;  /* 0x0000500001047983 */ /* 0x001ea80000300800 */
[----:B------:R-:W2:Y:S04]  /*2c4f0*/  LDL.LU R5, [R1+0x54] ;  /* 0x0000540001057983 */ /* 0x000ea80000300800 */
[----:B------:R-:W4:Y:S04]  /*2c500*/  LDL.LU R6, [R1+0x58] ;  /* 0x0000580001067983 */ /* 0x000f280000300800 */
[----:B------:R-:W4:Y:S01]  /*2c510*/  LDL.LU R7, [R1+0x5c] ;  /* 0x00005c0001077983 */ /* 0x000f220000300800 */
[----:B------:R-:W-:-:S02]  /*2c520*/  F2FP.F16.E5M2.UNPACK_B R16, R16 ;  /* 0x00000010ff10723e */ /* 0x000fc400020004ff */
[----:B------:R-:W-:Y:S02]  /*2c530*/  F2FP.F16.E5M2.UNPACK_B R17, R17 ;  /* 0x00000011ff11723e */ /* 0x000fe400020004ff */
[----:B------:R-:W-:Y:S02]  /*2c540*/  F2FP.F16.E5M2.UNPACK_B R18, R18 ;  /* 0x00000012ff12723e */ /* 0x000fe400020004ff */
[----:B------:R-:W-:Y:S01]  /*2c550*/  F2FP.F16.E5M2.UNPACK_B R19, R19 ;  /* 0x00000013ff13723e */ /* 0x000fe200020004ff */
[----:B----4-:R-:W-:Y:S04]  /*2c560*/  STL.64 [R1+0x1a10], R6 ;  /* 0x001a100601007387 */ /* 0x010fe80000100a00 */
[----:B--2---:R0:W-:Y:S04]  /*2c570*/  STL.64 [R1+0x1a08], R4 ;  /* 0x001a080401007387 */ /* 0x0041e80000100a00 */
[----:B0-----:R-:W2:Y:S04]  /*2c580*/  LDL.LU R4, [R1+0x40] ;  /* 0x0000400001047983 */ /* 0x001ea80000300800 */
[----:B------:R-:W2:Y:S04]  /*2c590*/  LDL.LU R5, [R1+0x44] ;  /* 0x0000440001057983 */ /* 0x000ea80000300800 */
[----:B------:R-:W2:Y:S04]  /*2c5a0*/  LDL.LU R6, [R1+0x48] ;  /* 0x0000480001067983 */ /* 0x000ea80000300800 */
[----:B------:R-:W2:Y:S01]  /*2c5b0*/  LDL.LU R7, [R1+0x4c] ;  /* 0x00004c0001077983 */ /* 0x000ea20000300800 */
[----:B------:R-:W-:-:S02]  /*2c5c0*/  F2FP.F16.E5M2.UNPACK_B R20, R20.H1 ;  /* 0x00000014ff14723e */ /* 0x000fc400030004ff */
[----:B------:R-:W-:Y:S01]  /*2c5d0*/  F2FP.F16.E5M2.UNPACK_B R21, R21.H1 ;  /* 0x00000015ff15723e */ /* 0x000fe200030004ff */
[C---:B------:R-:W-:Y:S01]  /*2c5e0*/  HMMA.16816.F32 R12, R16.reuse, R24, R12 ;  /* 0x00000018100c723c */ /* 0x040fe2000000180c */
[----:B------:R-:W4:Y:S04]  /*2c5f0*/  LDL.LU R2, [R1+0x6f4] ;  /* 0x0006f40001027983 */ /* 0x000f280000300800 */
[----:B------:R-:W3:Y:S04]  /*2c600*/  LDL.LU R10, [R1+0x350] ;  /* 0x00035000010a7983 */ /* 0x000ee80000300800 */
[----:B------:R-:W4:Y:S04]  /*2c610*/  LDL.LU R11, [R1+0x354] ;  /* 0x00035400010b7983 */ /* 0x000f280000300800 */
[----:B------:R-:W4:Y:S04]  /*2c620*/  LDL.LU R9, [R1+0x340] ;  /* 0x0003400001097983 */ /* 0x000f280000300800 */
[----:B------:R-:W4:Y:S04]  /*2c630*/  LDL.LU R28, [R1+0x344] ;  /* 0x00034400011c7983 */ /* 0x000f280000300800 */
[----:B------:R-:W-:Y:S04]  /*2c640*/  STL [R1+0x187c], R27 ;  /* 0x00187c1b01007387 */ /* 0x000fe80000100800 */
[----:B------:R-:W-:Y:S04]  /*2c650*/  STL [R1+0x1878], R26 ;  /* 0x0018781a01007387 */ /* 0x000fe80000100800 */
[----:B------:R-:W-:Y:S04]  /*2c660*/  STL.64 [R1+0x10], R12 ;  /* 0x0000100c01007387 */ /* 0x000fe80000100a00 */
[----:B------:R0:W-:Y:S04]  /*2c670*/  STL.64 [R1+0x18], R14 ;  /* 0x0000180e01007387 */ /* 0x0001e80000100a00 */
[----:B0-----:R-:W3:Y:S04]  /*2c680*/  LDL.LU.64 R14, [R1+0x1a20] ;  /* 0x001a2000010e7983 */ /* 0x001ee80000300a00 */
[----:B------:R-:W4:Y:S01]  /*2c690*/  LDL.LU.64 R12, [R1+0x1a18] ;  /* 0x001a1800010c7983 */ /* 0x000f220000300a00 */
[----:B--2---:R-:W-:-:S15]  /*2c6a0*/  HMMA.16816.F32 R4, R16, R20, R4 ;  /* 0x000000141004723c */ /* 0x004fde0000001804 */
[----:B------:R-:W-:-:S08]  /*2c6b0*/  NOP ;  /* 0x0000000000007918 */ /* 0x000fd00000000000 */
[----:B------:R0:W-:Y:S01]  /*2c6c0*/  STL.64 [R1+0x30], R4 ;  /* 0x0000300401007387 */ /* 0x0001e20000100a00 */
[----:B------:R-:W-:Y:S02]  /*2c6d0*/  IMAD.MOV.U32 R27, RZ, RZ, R6 ;  /* 0x000000ffff1b7224 */ /* 0x000fe400078e0006 */
[----:B------:R-:W-:Y:S02]  /*2c6e0*/  IMAD.MOV.U32 R26, RZ, RZ, R7 ;  /* 0x000000ffff1a7224 */ /* 0x000fe400078e0007 */
[----:B------:R-:W2:Y:S04]  /*2c6f0*/  LDL.LU.64 R6, [R1+0x1a10] ;  /* 0x001a100001067983 */ /* 0x000ea80000300a00 */
[----:B0-----:R-:W2:Y:S01]  /*2c700*/  LDL.LU.64 R4, [R1+0x1a08] ;  /* 0x001a080001047983 */ /* 0x001ea20000300a00 */
[----:B---3--:R-:W-:-:S02]  /*2c710*/  F2FP.F16.E5M2.UNPACK_B R14, R14.H1 ;  /* 0x0000000eff0e723e */ /* 0x008fc400030004ff */
[----:B------:R-:W-:Y:S01]  /*2c720*/  F2FP.F16.E5M2.UNPACK_B R15, R15.H1 ;  /* 0x0000000fff0f723e */ /* 0x000fe200030004ff */
[----:B------:R0:W-:Y:S04]  /*2c730*/  STL.64 [R1+0x19e8], R20 ;  /* 0x0019e81401007387 */ /* 0x0001e80000100a00 */
[----:B0-----:R-:W3:Y:S04]  /*2c740*/  LDL.LU R20, [R1+0x70] ;  /* 0x0000700001147983 */ /* 0x001ee80000300800 */
[----:B------:R-:W3:Y:S04]  /*2c750*/  LDL.LU R21, [R1+0x74] ;  /* 0x0000740001157983 */ /* 0x000ee80000300800 */
[----:B------:R-:W3:Y:S04]  /*2c760*/  LDL.LU R22, [R1+0x78] ;  /* 0x0000780001167983 */ /* 0x000ee80000300800 */
[----:B------:R-:W3:Y:S04]  /*2c770*/  LDL.LU R23, [R1+0x7c] ;  /* 0x00007c0001177983 */ /* 0x000ee80000300800 */
        /* <DEDUP_REMOVED lines=11> */
[----:B------:R-:W2:Y:S01]  /*2c830*/  LDL.LU.64 R4, [R1+0x19f8] ;  /* 0x0019f80001047983 */ /* 0x000ea20000300a00 */
[----:B----4-:R-:W-:-:S02]  /*2c840*/  F2FP.F16.E5M2.UNPACK_B R12, R12.H1 ;  /* 0x0000000cff0c723e */ /* 0x010fc400030004ff */
[----:B------:R-:W-:-:S07]  /*2c850*/  F2FP.F16.E5M2.UNPACK_B R13, R13.H1 ;  /* 0x0000000dff0d723e */ /* 0x000fce00030004ff */
[----:B---3--:R-:W-:Y:S01]  /*2c860*/  HMMA.16816.F32 R20, R16, R12, R20 ;  /* 0x0000000c1014723c */ /* 0x008fe20000001814 */
[----:B------:R-:W-:Y:S02]  /*2c870*/  F2FP.F16.E5M2.UNPACK_B R10, R10.H1 ;  /* 0x0000000aff0a723e */ /* 0x000fe400030004ff */
[----:B------:R-:W-:Y:S01]  /*2c880*/  F2FP.F16.E5M2.UNPACK_B R11, R11.H1 ;  /* 0x0000000bff0b723e */ /* 0x000fe200030004ff */
[----:B--2---:R-:W-:Y:S02]  /*2c890*/  IMAD R4, R4, 0x100, R29 ;  /* 0x0000010004047824 */ /* 0x004fe400078e021d */
[----:B------:R-:W2:-:S15]  /*2c8a0*/  LDL.LU R29, [R1+0x19f0] ;  /* 0x0019f000011d7983 */ /* 0x000e9e0000300800 */
[----:B------:R-:W-:-:S02]  /*2c8b0*/  NOP ;  /* 0x0000000000007918 */ /* 0x000fc40000000000 */
[----:B------:R0:W-:Y:S04]  /*2c8c0*/  STL.64 [R1+0x50], R20 ;  /* 0x0000501401007387 */ /* 0x0001e80000100a00 */
[----:B------:R-:W-:Y:S04]  /*2c8d0*/  STL.64 [R1+0x58], R22 ;  /* 0x0000581601007387 */ /* 0x000fe80000100a00 */
[----:B0-----:R-:W3:Y:S04]  /*2c8e0*/  LDL.LU.64 R20, [R1+0x19e8] ;  /* 0x0019e80001147983 */ /* 0x001ee80000300a00 */
[----:B------:R-:W-:Y:S04]  /*2c8f0*/  STL.64 [R1+0x19a0], R14 ;  /* 0x0019a00e01007387 */ /* 0x000fe80000100a00 */
[----:B------:R0:W-:Y:S02]  /*2c900*/  STL.64 [R1+0x1998], R12 ;  /* 0x0019980c01007387 */ /* 0x0001e40000100a00 */
[----:B0-----:R-:W-:Y:S01]  /*2c910*/  HMMA.16816.F32 R12, R16, R10, R24 ;  /* 0x0000000a100c723c */ /* 0x001fe20000001818 */
[----:B------:R-:W-:-:S02]  /*2c920*/  IMAD R5, R6, 0x100, R5 ;  /* 0x0000010006057824 */ /* 0x000fc400078e0205 */
[----:B------:R-:W-:Y:S02]  /*2c930*/  IMAD R6, R2, 0x100, R7 ;  /* 0x0000010002067824 */ /* 0x000fe400078e0207 */
[----:B------:R-:W-:Y:S01]  /*2c940*/  IMAD R7, R8, 0x100, R3 ;  /* 0x0000010008077824 */ /* 0x000fe200078e0203 */
[----:B------:R-:W4:Y:S04]  /*2c950*/  LDL.LU R2, [R1+0x320] ;  /* 0x0003200001027983 */ /* 0x000f280000300800 */
[----:B------:R-:W2:Y:S01]  /*2c960*/  LDL.LU R3, [R1+0x324] ;  /* 0x0003240001037983 */ /* 0x000ea20000300800 */
[----:B------:R-:W-:Y:S02]  /*2c970*/  F2FP.F16.E5M2.UNPACK_B R8, R9.H1 ;  /* 0x00000009ff08723e */ /* 0x000fe400030004ff */
[----:B------:R-:W-:-:S10]  /*2c980*/  F2FP.F16.E5M2.UNPACK_B R9, R28.H1 ;  /* 0x0000001cff09723e */ /* 0x000fd400030004ff */
[----:B------:R-:W-:Y:S04]  /*2c990*/  STL.64 [R1+0x60], R12 ;  /* 0x0000600c01007387 */ /* 0x000fe80000100a00 */
[----:B------:R-:W-:Y:S04]  /*2c9a0*/  STL.64 [R1+0x68], R14 ;  /* 0x0000680e01007387 */ /* 0x000fe80000100a00 */
[----:B------:R-:W3:Y:S04]  /*2c9b0*/  LDL.LU R23, [R1+0x330] ;  /* 0x0003300001177983 */ /* 0x000ee80000300800 */
        /* <DEDUP_REMOVED lines=36> */
[----:B------:R-:W2:Y:S04]  /*2cc00*/  LDL.LU R10, [R1+0x208] ;  /* 0x00020800010a7983 */ /* 0x000ea80000300800 */
[----:B------:R-:W2:Y:S01]  /*2cc10*/  LDL.LU R11, [R1+0x20c] ;  /* 0x00020c00010b7983 */ /* 0x000ea20000300800 */
[----:B------:R-:W-:-:S02]  /*2cc20*/  F2FP.F16.E5M2.UNPACK_B R2, R2.H1 ;  /* 0x00000002ff02723e */ /* 0x000fc400030004ff */
[----:B------:R-:W-:Y:S02]  /*2cc30*/  F2FP.F16.E5M2.UNPACK_B R3, R3.H1 ;  /* 0x00000003ff03723e */ /* 0x000fe400030004ff */
[----:B------:R-:W-:Y:S02]  /*2cc40*/  F2FP.F16.E5M2.UNPACK_B R22, R23.H1 ;  /* 0x00000017ff16723e */ /* 0x000fe400030004ff */
[----:B------:R-:W-:-:S03]  /*2cc50*/  F2FP.F16.E5M2.UNPACK_B R23, R28.H1 ;  /* 0x0000001cff17723e */ /* 0x000fc600030004ff */
[----:B---3--:R-:W-:Y:S01]  /*2cc60*/  HMMA.16816.F32 R24, R16, R2, R24 ;  /* 0x000000021018723c */ /* 0x008fe20000001818 */
[----:B--2---:R-:W-:Y:S04]  /*2cc70*/  STL.64 [R1+0x1990], R10 ;  /* 0x0019900a01007387 */ /* 0x004fe80000100a00 */
[----:B----4-:R0:W-:Y:S04]  /*2cc80*/  STL.64 [R1+0x1988], R8 ;  /* 0x0019880801007387 */ /* 0x0101e80000100a00 */
[----:B0-----:R-:W2:Y:S04]  /*2cc90*/  LDL.LU R8, [R1+0x150] ;  /* 0x0001500001087983 */ /* 0x001ea80000300800 */
[----:B------:R-:W2:Y:S04]  /*2cca0*/  LDL.LU R9, [R1+0x154] ;  /* 0x0001540001097983 */ /* 0x000ea80000300800 */
[----:B------:R-:W2:Y:S04]  /*2ccb0*/  LDL.LU R10, [R1+0x158] ;  /* 0x00015800010a7983 */ /* 0x000ea80000300800 */
[----:B------:R-:W2:Y:S04]  /*2ccc0*/  LDL.LU R11, [R1+0x15c] ;  /* 0x00015c00010b7983 */ /* 0x000ea80000300800 */
[----:B------:R-:W3:Y:S04]  /*2ccd0*/  LDL.LU R28, [R1+0x71c] ;  /* 0x00071c00011c7983 */ /* 0x000ee80000300800 */
[----:B------:R-:W-:Y:S04]  /*2cce0*/  STL.64 [R1+0x300], R24 ;  /* 0x0003001801007387 */ /* 0x000fe80000100a00 */
[----:B------:R0:W-:Y:S04]  /*2ccf0*/  STL.64 [R1+0x308], R26 ;  /* 0x0003081a01007387 */ /* 0x0001e80000100a00 */
[----:B0-----:R-:W4:Y:S04]  /*2cd00*/  LDL.LU.64 R26, [R1+0x19d0] ;  /* 0x0019d000011a7983 */ /* 0x001f280000300a00 */
[----:B------:R-:W4:Y:S01]  /*2cd10*/  LDL.LU.64 R24, [R1+0x19c8] ;  /* 0x0019c80001187983 */ /* 0x000f220000300a00 */
[----:B------:R-:W-:-:S02]  /*2cd20*/  F2FP.F16.E5M2.UNPACK_B R4, R4 ;  /* 0x00000004ff04723e */ /* 0x000fc400020004ff */
[----:B------:R-:W-:Y:S02]  /*2cd30*/  F2FP.F16.E5M2.UNPACK_B R5, R5 ;  /* 0x00000005ff05723e */ /* 0x000fe400020004ff */
[----:B------:R-:W-:Y:S02]  /*2cd40*/  F2FP.F16.E5M2.UNPACK_B R6, R6 ;  /* 0x00000006ff06723e */ /* 0x000fe400020004ff */
[----:B------:R-:W-:Y:S01]  /*2cd50*/  F2FP.F16.E5M2.UNPACK_B R7, R7 ;  /* 0x00000007ff07723e */ /* 0x000fe200020004ff */
[----:B----4-:R-:W-:Y:S01]  /*2cd60*/  HMMA.16816.F32 R16, R16, R22, R24 ;  /* 0x000000161010723c */ /* 0x010fe20000001818 */
[----:B------:R-:W4:Y:S04]  /*2cd70*/  LDL.LU.64 R26, [R1+0x19c0] ;  /* 0x0019c000011a7983 */ /* 0x000f280000300a00 */
[----:B------:R-:W2:-:S15]  /*2cd80*/  LDL.LU.64 R24, [R1+0x19b8] ;  /* 0x0019b80001187983 */ /* 0x000e9e0000300a00 */
[----:B------:R-:W-:-:S03]  /*2cd90*/  NOP ;  /* 0x0000000000007918 */ /* 0x000fc60000000000 */
[----:B------:R0:W-:Y:S04]  /*2cda0*/  STL.64 [R1+0xc0], R16 ;  /* 0x0000c01001007387 */ /* 0x0001e80000100a00 */
[----:B------:R1:W-:Y:S04]  /*2cdb0*/  STL.64 [R1+0xc8], R18 ;  /* 0x0000c81201007387 */ /* 0x0003e80000100a00 */
[----:B0-----:R-:W3:Y:S04]  /*2cdc0*/  LDL.LU R16, [R1+0x704] ;  /* 0x0007040001107983 */ /* 0x001ee80000300800 */
[----:B------:R-:W3:Y:S04]  /*2cdd0*/  LDL.LU R17, [R1+0x70c] ;  /* 0x00070c0001117983 */ /* 0x000ee80000300800 */
[----:B-1----:R-:W3:Y:S04]  /*2cde0*/  LDL.LU R18, [R1+0x714] ;  /* 0x0007140001127983 */ /* 0x002ee80000300800 */
[----:B------:R-:W3:Y:S01]  /*2cdf0*/  LDL.LU R19, [R1+0x720] ;  /* 0x0007200001137983 */ /* 0x000ee20000300800 */
[----:B--2---:R-:W-:-:S15]  /*2ce00*/  HMMA.16816.F32 R12, R4, R24, R12 ;  /* 0x00000018040c723c */ /* 0x004fde000000180c */
[----:B------:R-:W-:-:S08]  /*2ce10*/  NOP ;  /* 0x0000000000007918 */ /* 0x000fd00000000000 */
[----:B------:R-:W-:Y:S04]  /*2ce20*/  STL.64 [R1+0xb0], R12 ;  /* 0x0000b00c01007387 */ /* 0x000fe80000100a00 */
[----:B------:R0:W-:Y:S04]  /*2ce30*/  STL.64 [R1+0xb8], R14 ;  /* 0x0000b80e01007387 */ /* 0x0001e80000100a00 */
[----:B0-----:R-:W2:Y:S04]  /*2ce40*/  LDL.LU.64 R14, [R1+0x19b0] ;  /* 0x0019b000010e7983 */ /* 0x001ea80000300a00 */
[----:B------:R-:W2:Y:S04]  /*2ce50*/  LDL.LU.64 R12, [R1+0x19a8] ;  /* 0x0019a800010c7983 */ /* 0x000ea80000300a00 */
[----:B----4-:R0:W-:Y:S04]  /*2ce60*/  STL.64 [R1+0x1950], R26 ;  /* 0x0019501a01007387 */ /* 0x0101e80000100a00 */
[----:B0-----:R-:W4:Y:S04]  /*2ce70*/  LDL.LU R26, [R1+0x710] ;  /* 0x00071000011a7983 */ /* 0x001f280000300800 */
[----:B------:R-:W4:Y:S04]  /*2ce80*/  LDL.LU R27, [R1+0x718] ;  /* 0x00071800011b7983 */ /* 0x000f280000300800 */
[----:B------:R0:W-:Y:S04]  /*2ce90*/  STL.64 [R1+0x1948], R24 ;  /* 0x0019481801007387 */ /* 0x0001e80000100a00 */
[----:B0-----:R-:W3:Y:S01]  /*2cea0*/  LDL.LU R25, [R1+0x708] ;  /* 0x0007080001197983 */ /* 0x001ee20000300800 */
        /* <DEDUP_REMOVED lines=23> */
[----:B------:R-:W2:Y:S04]  /*2d020*/  LDL.LU.64 R8, [R1+0x1978] ;  /* 0x0019780001087983 */ /* 0x000ea80000300a00 */
[----:B------:R-:W-:Y:S04]  /*2d030*/  STL.64 [R1+0x1930], R14 ;  /* 0x0019300e01007387 */ /* 0x000fe80000100a00 */
[----:B------:R3:W-:Y:S02]  /*2d040*/  STL.64 [R1+0x1928], R12 ;  /* 0x0019280c01007387 */ /* 0x0007e40000100a00 */
[----:B---3--:R-:W-:Y:S02]  /*2d050*/  HMMA.16816.F32 R12, R4, R10, R20 ;  /* 0x0000000a040c723c */ /* 0x008fe40000001814 */
[----:B------:R-:W3:-:S15]  /*2d060*/  LDL.LU R20, [R1+0x210] ;  /* 0x0002100001147983 */ /* 0x000ede0000300800 */
[----:B------:R-:W-:-:S06]  /*2d070*/  NOP ;  /* 0x0000000000007918 */ /* 0x000fcc0000000000 */
[----:B------:R-:W-:Y:S04]  /*2d080*/  STL.64 [R1+0x70], R12 ;  /* 0x0000700c01007387 */ /* 0x000fe80000100a00 */
[----:B------:R-:W-:Y:S04]  /*2d090*/  STL.64 [R1+0x78], R14 ;  /* 0x0000780e01007387 */ /* 0x000fe80000100a00 */
[----:B------:R-:W3:Y:S04]  /*2d0a0*/  LDL.LU R21, [R1+0x214] ;  /* 0x0002140001157983 */ /* 0x000ee80000300800 */
[----:B------:R-:W4:Y:S04]  /*2d0b0*/  LDL.LU R22, [R1+0x218] ;  /* 0x0002180001167983 */ /* 0x000f280000300800 */
[----:B------:R-:W4:Y:S01]  /*2d0c0*/  LDL.LU R23, [R1+0x21c] ;  /* 0x00021c0001177983 */ /* 0x000f220000300800 */
[----:B------:R-:W-:-:S02]  /*2d0d0*/  IMAD R16, R16, 0x100, R25 ;  /* 0x0000010010107824 */ /* 0x000fc400078e0219 */
[----:B------:R-:W-:Y:S02]  /*2d0e0*/  IMAD R17, R17, 0x100, R26 ;  /* 0x0000010011117824 */ /* 0x000fe400078e021a */
[----:B------:R-:W-:Y:S01]  /*2d0f0*/  IMAD R18, R18, 0x100, R27 ;  /* 0x0000010012127824 */ /* 0x000fe200078e021b */
[----:B----4-:R-:W-:Y:S04]  /*2d100*/  STL.64 [R1+0x1970], R22 ;  /* 0x0019701601007387 */ /* 0x010fe80000100a00 */
[----:B---3--:R0:W-:Y:S04]  /*2d110*/  STL.64 [R1+0x1968], R20 ;  /* 0x0019681401007387 */ /* 0x0081e80000100a00 */
        /* <DEDUP_REMOVED lines=29> */
[----:B---3--:R-:W-:Y:S03]  /*2d2f0*/  HMMA.16816.F32 R20, R4, R2, R20 ;  /* 0x000000020414723c */ /* 0x008fe60000001814 */
[----:B--2---:R-:W-:Y:S04]  /*2d300*/  STL.64 [R1+0x1920], R10 ;  /* 0x0019200a01007387 */ /* 0x004fe80000100a00 */
[----:B----4-:R0:W-:Y:S04]  /*2d310*/  STL.64 [R1+0x1918], R8 ;  /* 0x0019180801007387 */ /* 0x0101e80000100a00 */
[----:B0-----:R-:W2:Y:S04]  /*2d320*/  LDL.LU R8, [R1+0x1b0] ;  /* 0x0001b00001087983 */ /* 0x001ea80000300800 */
[----:B------:R-:W2:Y:S08]  /*2d330*/  LDL.LU R9, [R1+0x1b4] ;  /* 0x0001b40001097983 */ /* 0x000eb00000300800 */
[----:B------:R-:W-:Y:S04]  /*2d340*/  STL.64 [R1+0x2f0], R20 ;  /* 0x0002f01401007387 */ /* 0x000fe80000100a00 */
[----:B------:R0:W-:Y:S04]  /*2d350*/  STL.64 [R1+0x2f8], R22 ;  /* 0x0002f81601007387 */ /* 0x0001e80000100a00 */
[----:B0-----:R-:W3:Y:S01]  /*2d360*/  LDL.LU.64 R22, [R1+0x1960] ;  /* 0x0019600001167983 */ /* 0x001ee20000300a00 */
[----:B------:R-:W-:-:S03]  /*2d370*/  IMAD R19, R28, 0x100, R19 ;  /* 0x000001001c137824 */ /* 0x000fc600078e0213 */
[----:B------:R-:W4:Y:S04]  /*2d380*/  LDL.LU.64 R20, [R1+0x1958] ;  /* 0x0019580001147983 */ /* 0x000f280000300a00 */
[----:B------:R-:W2:Y:S01]  /*2d390*/  LDL.LU R28, [R1+0x740] ;  /* 0x00074000011c7983 */ /* 0x000ea20000300800 */
[----:B------:R-:W-:Y:S02]  /*2d3a0*/  F2FP.F16.E5M2.UNPACK_B R16, R16 ;  /* 0x00000010ff10723e */ /* 0x000fe400020004ff */
[----:B------:R-:W-:Y:S01]  /*2d3b0*/  F2FP.F16.E5M2.UNPACK_B R17, R17 ;  /* 0x00000011ff11723e */ /* 0x000fe200020004ff */
[----:B---3--:R-:W-:Y:S01]  /*2d3c0*/  HMMA.16816.F32 R4, R4, R22, R24 ;  /* 0x000000160404723c */ /* 0x008fe20000001818 */
[----:B------:R-:W3:Y:S04]  /*2d3d0*/  LDL.LU.64 R26, [R1+0x1950] ;  /* 0x00195000011a7983 */ /* 0x000ee80000300a00 */
[----:B------:R-:W4:Y:S01]  /*2d3e0*/  LDL.LU.64 R24, [R1+0x1948] ;  /* 0x0019480001187983 */ /* 0x000f220000300a00 */
[----:B------:R-:W-:-:S02]  /*2d3f0*/  F2FP.F16.E5M2.UNPACK_B R18, R18 ;  /* 0x00000012ff12723e */ /* 0x000fc400020004ff */
[----:B------:R-:W-:Y:S01]  /*2d400*/  F2FP.F16.E5M2.UNPACK_B R19, R19 ;  /* 0x00000013ff13723e */ /* 0x000fe200020004ff */
[----:B------:R-:W-:Y:S02]  /*2d410*/  IMAD.MOV.U32 R10, RZ, RZ, R29 ;  /* 0x000000ffff0a7224 */ /* 0x000fe400078e001d */
[----:B------:R-:W-:-:S12]  /*2d420*/  IMAD.MOV.U32 R11, RZ, RZ, R0 ;  /* 0x000000ffff0b7224 */ /* 0x000fd800078e0000 */
[----:B------:R0:W-:Y:S04]  /*2d430*/  STL.64 [R1+0x2c0], R4 ;  /* 0x0002c00401007387 */ /* 0x0001e80000100a00 */
[----:B------:R1:W-:Y:S04]  /*2d440*/  STL.64 [R1+0x2c8], R6 ;  /* 0x0002c80601007387 */ /* 0x0003e80000100a00 */
[----:B0-----:R-:W2:Y:S04]  /*2d450*/  LDL.LU R4, [R1+0x724] ;  /* 0x0007240001047983 */ /* 0x001ea80000300800 */
[----:B------:R-:W2:Y:S04]  /*2d460*/  LDL.LU R5, [R1+0x72c] ;  /* 0x00072c0001057983 */ /* 0x000ea80000300800 */
[----:B-1----:R-:W2:Y:S04]  /*2d470*/  LDL.LU R6, [R1+0x734] ;  /* 0x0007340001067983 */ /* 0x002ea80000300800 */
        /* <DEDUP_REMOVED lines=9> */
[----:B---3--:R0:W-:Y:S04]  /*2d510*/  STL.64 [R1+0x18e8], R26 ;  /* 0x0018e81a01007387 */ /* 0x0081e80000100a00 */
[----:B0-----:R-:W3:Y:S04]  /*2d520*/  LDL.LU R26, [R1+0x730] ;  /* 0x00073000011a7983 */ /* 0x001ee80000300800 */
[----:B------:R-:W3:Y:S04]  /*2d530*/  LDL.LU R27, [R1+0x738] ;  /* 0x00073800011b7983 */ /* 0x000ee80000300800 */
[----:B------:R0:W-:Y:S04]  /*2d540*/  STL.64 [R1+0x18e0], R24 ;  /* 0x0018e01801007387 */ /* 0x0001e80000100a00 */
[----:B0-----:R-:W3:Y:S01]  /*2d550*/  LDL.LU R25, [R1+0x728] ;  /* 0x0007280001197983 */ /* 0x001ee20000300800 */
[----:B----4-:R-:W-:-:S15]  /*2d560*/  HMMA.16816.F32 R12, R16, R20, R12 ;  /* 0x00000014100c723c */ /* 0x010fde000000180c */
        /* <DEDUP_REMOVED lines=25> */
[----:B0-----:R-:W4:Y:S04]  /*2d700*/  LDL.LU R12, [R1+0x190] ;  /* 0x00019000010c7983 */ /* 0x001f280000300800 */
[----:B------:R-:W4:Y:S04]  /*2d710*/  LDL.LU R13, [R1+0x194] ;  /* 0x00019400010d7983 */ /* 0x000f280000300800 */
[----:B------:R-:W4:Y:S04]  /*2d720*/  LDL.LU R14, [R1+0x198] ;  /* 0x00019800010e7983 */ /* 0x000f280000300800 */
[----:B------:R-:W4:Y:S01]  /*2d730*/  LDL.LU R15, [R1+0x19c] ;  /* 0x00019c00010f7983 */ /* 0x000f220000300800 */
[----:B---3--:R-:W-:-:S02]  /*2d740*/  IMAD R4, R4, 0x100, R25 ;  /* 0x0000010004047824 */ /* 0x008fc400078e0219 */
[----:B------:R-:W-:Y:S02]  /*2d750*/  IMAD R5, R5, 0x100, R26 ;  /* 0x0000010005057824 */ /* 0x000fe400078e021a */
[----:B------:R-:W-:Y:S02]  /*2d760*/  IMAD R6, R6, 0x100, R27 ;  /* 0x0000010006067824 */ /* 0x000fe400078e021b */
[----:B------:R-:W-:Y:S01]  /*2d770*/  IMAD R7, R7, 0x100, R28 ;  /* 0x0000010007077824 */ /* 0x000fe200078e021c */
[C---:B--2---:R-:W-:Y:S06]  /*2d780*/  HMMA.16816.F32 R20, R16.reuse, R10, R20 ;  /* 0x0000000a1014723c */ /* 0x044fec0000001814 */
[----:B----4-:R-:W-:-:S15]  /*2d790*/  HMMA.16816.F32 R12, R16, R8, R12 ;  /* 0x00000008100c723c */ /* 0x010fde000000180c */
[----:B------:R-:W-:-:S02]  /*2d7a0*/  NOP ;  /* 0x0000000000007918 */ /* 0x000fc40000000000 */
[----:B------:R0:W-:Y:S04]  /*2d7b0*/  STL.64 [R1+0x110], R20 ;  /* 0x0001101401007387 */ /* 0x0001e80000100a00 */
[----:B------:R1:W-:Y:S04]  /*2d7c0*/  STL.64 [R1+0x118], R22 ;  /* 0x0001181601007387 */ /* 0x0003e80000100a00 */
[----:B0-----:R-:W2:Y:S04]  /*2d7d0*/  LDL.LU R20, [R1+0x180] ;  /* 0x0001800001147983 */ /* 0x001ea80000300800 */
[----:B------:R-:W2:Y:S04]  /*2d7e0*/  LDL.LU R21, [R1+0x184] ;  /* 0x0001840001157983 */ /* 0x000ea80000300800 */
[----:B-1----:R-:W2:Y:S04]  /*2d7f0*/  LDL.LU R22, [R1+0x188] ;  /* 0x0001880001167983 */ /* 0x002ea80000300800 */
[----:B------:R-:W2:Y:S04]  /*2d800*/  LDL.LU R23, [R1+0x18c] ;  /* 0x00018c0001177983 */ /* 0x000ea80000300800 */
[----:B------:R-:W3:Y:S04]  /*2d810*/  LDL.LU R24, [R1+0x160] ;  /* 0x0001600001187983 */ /* 0x000ee80000300800 */
[----:B------:R-:W3:Y:S04]  /*2d820*/  LDL.LU R25, [R1+0x164] ;  /* 0x0001640001197983 */ /* 0x000ee80000300800 */
[----:B------:R-:W3:Y:S04]  /*2d830*/  LDL.LU R26, [R1+0x168] ;  /* 0x00016800011a7983 */ /* 0x000ee80000300800 */
[----:B------:R-:W3:Y:S04]  /*2d840*/  LDL.LU R27, [R1+0x16c] ;  /* 0x00016c00011b7983 */ /* 0x000ee80000300800 */
[----:B------:R-:W4:Y:S04]  /*2d850*/  LDL.LU R28, [R1+0x1900] ;  /* 0x00190000011c7983 */ /* 0x000f280000300800 */
[----:B------:R0:W-:Y:S04]  /*2d860*/  STL.64 [R1+0x2e0], R12 ;  /* 0x0002e00c01007387 */ /* 0x0001e80000100a00 */
[----:B------:R1:W-:Y:S04]  /*2d870*/  STL.64 [R1+0x2e8], R14 ;  /* 0x0002e80e01007387 */ /* 0x0003e80000100a00 */
[----:B0-----:R-:W2:Y:S04]  /*2d880*/  LDL.LU R12, [R1+0x120] ;  /* 0x00012000010c7983 */ /* 0x001ea80000300800 */
[----:B------:R-:W2:Y:S04]  /*2d890*/  LDL.LU R13, [R1+0x124] ;  /* 0x00012400010d7983 */ /* 0x000ea80000300800 */
[----:B-1----:R-:W3:Y:S04]  /*2d8a0*/  LDL.LU R14, [R1+0x128] ;  /* 0x00012800010e7983 */ /* 0x002ee80000300800 */
        /* <DEDUP_REMOVED lines=13> */
[----:B------:R-:W-:Y:S03]  /*2d980*/  HMMA.16816.F32 R20, R16, R2, R20 ;  /* 0x000000021014723c */ /* 0x000fe60000001814 */
[----:B----4-:R-:W-:Y:S04]  /*2d990*/  STL.64 [R1+0x18b8], R10 ;  /* 0x0018b80a01007387 */ /* 0x010fe80000100a00 */
[----:B---3--:R0:W-:Y:S04]  /*2d9a0*/  STL.64 [R1+0x18b0], R8 ;  /* 0x0018b00801007387 */ /* 0x0081e80000100a00 */
[----:B0-----:R-:W3:Y:S04]  /*2d9b0*/  LDL.LU R8, [R1+0x100] ;  /* 0x0001000001087983 */ /* 0x001ee80000300800 */
[----:B------:R-:W3:Y:S04]  /*2d9c0*/  LDL.LU R9, [R1+0x104] ;  /* 0x0001040001097983 */ /* 0x000ee80000300800 */
[----:B------:R-:W3:Y:S01]  /*2d9d0*/  LDL.LU R10, [R1+0x108] ;  /* 0x00010800010a7983 */ /* 0x000ee20000300800 */
[----:B------:R-:W-:-:S03]  /*2d9e0*/  IMAD.MOV.U32 R11, RZ, RZ, R28 ;  /* 0x000000ffff0b7224 */ /* 0x000fc600078e001c */
[----:B------:R-:W-:Y:S04]  /*2d9f0*/  STL.64 [R1+0x2d0], R20 ;  /* 0x0002d01401007387 */ /* 0x000fe80000100a00 */
[----:B------:R0:W-:Y:S01]  /*2da00*/  STL [R1+0x2d8], R22 ;  /* 0x0002d81601007387 */ /* 0x0001e20000100800 */
[----:B------:R-:W-:-:S03]  /*2da10*/  IMAD.MOV.U32 R28, RZ, RZ, R23 ;  /* 0x000000ffff1c7224 */ /* 0x000fc600078e0017 */
        /* <DEDUP_REMOVED lines=33> */
[----:B------:R-:W4:Y:S04]  /*2dc30*/  LDL.LU R24, [R1+0x748] ;  /* 0x0007480001187983 */ /* 0x000f280000300800 */
[----:B------:R-:W4:Y:S01]  /*2dc40*/  LDL.LU R25, [R1+0x750] ;  /* 0x0007500001197983 */ /* 0x000f220000300800 */
[----:B---3--:R-:W-:-:S15]  /*2dc50*/  HMMA.16816.F32 R12, R4, R20, R12 ;  /* 0x00000014040c723c */ /* 0x008fde000000180c */
[----:B------:R-:W-:-:S08]  /*2dc60*/  NOP ;  /* 0x0000000000007918 */ /* 0x000fd00000000000 */
[----:B------:R-:W-:Y:S04]  /*2dc70*/  STL.64 [R1+0x250], R12 ;  /* 0x0002500c01007387 */ /* 0x000fe80000100a00 */
[----:B------:R0:W-:Y:S04]  /*2dc80*/  STL.64 [R1+0x258], R14 ;  /* 0x0002580e01007387 */ /* 0x0001e80000100a00 */
[----:B0-----:R-:W3:Y:S04]  /*2dc90*/  LDL.LU.64 R14, [R1+0x18c8] ;  /* 0x0018c800010e7983 */ /* 0x001ee80000300a00 */
[----:B------:R-:W2:Y:S01]  /*2dca0*/  LDL.LU.64 R12, [R1+0x18c0] ;  /* 0x0018c000010c7983 */ /* 0x000ea20000300a00 */
[----:B---3--:R-:W-:-:S15]  /*2dcb0*/  HMMA.16816.F32 R8, R4, R14, R8 ;  /* 0x0000000e0408723c */ /* 0x008fde0000001808 */
[----:B------:R-:W-:-:S08]  /*2dcc0*/  NOP ;  /* 0x0000000000007918 */ /* 0x000fd00000000000 */
        /* <DEDUP_REMOVED lines=24> */
[----:B------:R-:W-:Y:S04]  /*2de50*/  STL.64 [R1+0x1d0], R8 ;  /* 0x0001d00801007387 */ /* 0x000fe80000100a00 */
[----:B------:R4:W-:Y:S02]  /*2de60*/  STL.64 [R1+0x1d8], R10 ;  /* 0x0001d80a01007387 */ /* 0x0009e40000100a00 */
[----:B----4-:R-:W-:-:S15]  /*2de70*/  HMMA.16816.F32 R8, R4, R2, R12 ;  /* 0x000000020408723c */ /* 0x010fde000000180c */
[----:B------:R-:W-:-:S08]  /*2de80*/  NOP ;  /* 0x0000000000007918 */ /* 0x000fd00000000000 */
[----:B------:R-:W-:Y:S04]  /*2de90*/  STL [R1+0x1c0], R8 ;  /* 0x0001c00801007387 */ /* 0x000fe80000100800 */
[----:B------:R0:W-:Y:S04]  /*2dea0*/  STL [R1+0x1c8], R10 ;  /* 0x0001c80a01007387 */ /* 0x0001e80000100800 */
[----:B0-----:R-:W4:Y:S01]  /*2deb0*/  LDL R10, [R1+0x358] ;  /* 0x00035800010a7983 */ /* 0x001f220000100800 */
[----:B--2---:R-:W-:Y:S02]  /*2dec0*/  IMAD R18, R19, 0x100, R18 ;  /* 0x0000010013127824 */ /* 0x004fe400078e0212 */
[----:B------:R-:W-:-:S02]  /*2ded0*/  IMAD R19, R0, 0x100, R29 ;  /* 0x0000010000137824 */ /* 0x000fc400078e021d */
[----:B------:R-:W-:Y:S02]  /*2dee0*/  IMAD.MOV.U32 R29, RZ, RZ, R11 ;  /* 0x000000ffff1d7224 */ /* 0x000fe400078e000b */
[----:B------:R-:W4:Y:S04]  /*2def0*/  LDL R11, [R1+0x35c] ;  /* 0x00035c00010b7983 */ /* 0x000f280000100800 */
[----:B------:R-:W2:Y:S01]  /*2df00*/  LDL.LU R2, [R1+0x1388] ;  /* 0x0013880001027983 */ /* 0x000ea20000300800 */
[----:B------:R-:W-:-:S03]  /*2df10*/  IMAD.MOV.U32 R0, RZ, RZ, R9 ;  /* 0x000000ffff007224 */ /* 0x000fc600078e0009 */
[----:B------:R-:W2:Y:S04]  /*2df20*/  LDL.LU R3, [R1+0x1384] ;  /* 0x0013840001037983 */ /* 0x000ea80000300800 */
[----:B------:R-:W3:Y:S04]  /*2df30*/  LDL R8, [R1+0x348] ;  /* 0x0003480001087983 */ /* 0x000ee80000100800 */
[----:B------:R-:W3:Y:S04]  /*2df40*/  LDL R9, [R1+0x34c] ;  /* 0x00034c0001097983 */ /* 0x000ee80000100800 */
[----:B----4-:R-:W-:Y:S04]  /*2df50*/  STL.64 [R1+0x1838], R10 ;  /* 0x0018380a01007387 */ /* 0x010fe80000100a00 */
[----:B---3--:R0:W-:Y:S04]  /*2df60*/  STL.64 [R1+0x1830], R8 ;  /* 0x0018300801007387 */ /* 0x0081e80000100a00 */
[----:B0-----:R-:W3:Y:S04]  /*2df70*/  LDL.LU R8, [R1+0x40] ;  /* 0x0000400001087983 */ /* 0x001ee80000300800 */
[----:B------:R-:W3:Y:S04]  /*2df80*/  LDL.LU R9, [R1+0x44] ;  /* 0x0000440001097983 */ /* 0x000ee80000300800 */
[----:B------:R-:W4:Y:S04]  /*2df90*/  LDL.LU R10, [R1+0x48] ;  /* 0x00004800010a7983 */ /* 0x000f280000300800 */
[----:B------:R-:W4:Y:S04]  /*2dfa0*/  LDL.LU R11, [R1+0x4c] ;  /* 0x00004c00010b7983 */ /* 0x000f280000300800 */
[----:B------:R-:W2:Y:S04]  /*2dfb0*/  LDL R20, [R1+0x398] ;  /* 0x0003980001147983 */ /* 0x000ea80000100800 */
[----:B------:R-:W2:Y:S04]  /*2dfc0*/  LDL R21, [R1+0x39c] ;  /* 0x00039c0001157983 */ /* 0x000ea80000100800 */
[----:B----4-:R-:W-:Y:S04]  /*2dfd0*/  STL.64 [R1+0x1848], R10 ;  /* 0x0018480a01007387 */ /* 0x010fe80000100a00 */
[----:B---3--:R0:W-:Y:S04]  /*2dfe0*/  STL.64 [R1+0x1840], R8 ;  /* 0x0018400801007387 */ /* 0x0081e80000100a00 */
[----:B0-----:R-:W3:Y:S04]  /*2dff0*/  LDL.LU R8, [R1+0x30] ;  /* 0x0000300001087983 */ /* 0x001ee80000300800 */
[----:B------:R-:W3:Y:S01]  /*2e000*/  LDL.LU R9, [R1+0x34] ;  /* 0x0000340001097983 */ /* 0x000ee20000300800 */
[----:B------:R-:W-:-:S02]  /*2e010*/  IMAD.MOV.U32 R10, RZ, RZ, R27 ;  /* 0x000000ffff0a7224 */ /* 0x000fc400078e001b */
[----:B------:R-:W-:Y:S01]  /*2e020*/  IMAD.MOV.U32 R11, RZ, RZ, R26 ;  /* 0x000000ffff0b7224 */ /* 0x000fe200078e001a */
[----:B------:R-:W4:Y:S04]  /*2e030*/  LDL.LU R27, [R1+0x187c] ;  /* 0x00187c00011b7983 */ /* 0x000f280000300800 */
[----:B------:R-:W2:Y:S04]  /*2e040*/  LDL.LU R26, [R1+0x1878] ;  /* 0x00187800011a7983 */ /* 0x000ea80000300800 */
[----:B------:R-:W-:Y:S04]  /*2e050*/  STL.64 [R1+0x1858], R10 ;  /* 0x0018580a01007387 */ /* 0x000fe80000100a00 */
[----:B---3--:R0:W-:Y:S04]  /*2e060*/  STL.64 [R1+0x1850], R8 ;  /* 0x0018500801007387 */ /* 0x0081e80000100a00 */
[----:B0-----:R-:W3:Y:S04]  /*2e070*/  LDL.LU R8, [R1+0x10] ;  /* 0x0000100001087983 */ /* 0x001ee80000300800 */
[----:B------:R-:W3:Y:S04]  /*2e080*/  LDL.LU R9, [R1+0x14] ;  /* 0x0000140001097983 */ /* 0x000ee80000300800 */
[----:B------:R-:W4:Y:S04]  /*2e090*/  LDL.LU R10, [R1+0x18] ;  /* 0x00001800010a7983 */ /* 0x000f280000300800 */
[----:B------:R-:W4:Y:S04]  /*2e0a0*/  LDL.LU R11, [R1+0x1c] ;  /* 0x00001c00010b7983 */ /* 0x000f280000300800 */
[----:B----4-:R-:W-:Y:S04]  /*2e0b0*/  STL.64 [R1+0x1868], R10 ;  /* 0x0018680a01007387 */ /* 0x010fe80000100a00 */
[----:B---3--:R0:W-:Y:S04]  /*2e0c0*/  STL.64 [R1+0x1860], R8 ;  /* 0x0018600801007387 */ /* 0x0081e80000100a00 */
[----:B0-----:R-:W3:Y:S04]  /*2e0d0*/  LDL.LU R8, [R1] ;  /* 0x0000000001087983 */ /* 0x001ee80000300800 */
[----:B------:R-:W3:Y:S01]  /*2e0e0*/  LDL.LU R9, [R1+0x4] ;  /* 0x0000040001097983 */ /* 0x000ee20000300800 */
[----:B--2---:R-:W-:-:S02]  /*2e0f0*/  IMAD.MOV.U32 R10, RZ, RZ, R26 ;  /* 0x000000ffff0a7224 */ /* 0x004fc400078e001a */
[----:B------:R-:W-:Y:S01]  /*2e100*/  IMAD.MOV.U32 R11, RZ, RZ, R27 ;  /* 0x000000ffff0b7224 */ /* 0x000fe200078e001b */
[----:B------:R-:W2:Y:S04]  /*2e110*/  LDL.LU R26, [R1+0x1874] ;  /* 0x00187400011a7983 */ /* 0x000ea80000300800 */
[----:B------:R-:W4:Y:S04]  /*2e120*/  LDL.LU R27, [R1+0x1870] ;  /* 0x00187000011b7983 */ /* 0x000f280000300800 */
[----:B------:R-:W2:Y:S04]  /*2e130*/  LDL R14, [R1+0x388] ;  /* 0x00038800010e7983 */ /* 0x000ea80000100800 */
[----:B------:R-:W2:Y:S04]  /*2e140*/  LDL R15, [R1+0x38c] ;  /* 0x00038c00010f7983 */ /* 0x000ea80000100800 */
[----:B------:R-:W2:Y:S04]  /*2e150*/  LDL R12, [R1+0x368] ;  /* 0x00036800010c7983 */ /* 0x000ea80000100800 */
[----:B------:R-:W2:Y:S04]  /*2e160*/  LDL R13, [R1+0x36c] ;  /* 0x00036c00010d7983 */ /* 0x000ea80000100800 */
[----:B------:R0:W-:Y:S04]  /*2e170*/  STL [R1+0x173c], R29 ;  /* 0x00173c1d01007387 */ /* 0x0001e80000100800 */
[----:B0-----:R-:W2:Y:S04]  /*2e180*/  LDL.LU R29, [R1+0x137c] ;  /* 0x00137c00011d7983 */ /* 0x001ea80000300800 */
[----:B------:R0:W-:Y:S04]  /*2e190*/  STL [R1+0x1738], R0 ;  /* 0x0017380001007387 */ /* 0x0001e80000100800 */
[----:B0-----:R-:W2:Y:S01]  /*2e1a0*/  LDL.LU R0, [R1+0x1380] ;  /* 0x0013800001007983 */ /* 0x001ea20000300800 */
[----:B---3--:R-:W-:Y:S03]  /*2e1b0*/  HMMA.16816.F32 R4, R4, R22, R8 ;  /* 0x000000160404723c */ /* 0x008fe60000001808 */
[----:B------:R-:W3:Y:S04]  /*2e1c0*/  LDL.LU.64 R10, [R1+0x1868] ;  /* 0x00186800010a7983 */ /* 0x000ee80000300a00 */
[----:B------:R-:W3:Y:S01]  /*2e1d0*/  LDL.LU.64 R8, [R1+0x1860] ;  /* 0x0018600001087983 */ /* 0x000ee20000300a00 */
[----:B------:R-:W-:-:S02]  /*2e1e0*/  IMAD R16, R16, 0x100, R24 ;  /* 0x0000010010107824 */ /* 0x000fc400078e0218 */
[----:B------:R-:W-:Y:S01]  /*2e1f0*/  IMAD R17, R17, 0x100, R25 ;  /* 0x0000010011117824 */ /* 0x000fe200078e0219 */
[----:B------:R-:W-:Y:S02]  /*2e200*/  F2FP.F16.E5M2.UNPACK_B R18, R18 ;  /* 0x00000012ff12723e */ /* 0x000fe400020004ff */
[----:B------:R-:W-:Y:S02]  /*2e210*/  F2FP.F16.E5M2.UNPACK_B R19, R19 ;  /* 0x00000013ff13723e */ /* 0x000fe400020004ff */
[----:B----4-:R-:W-:Y:S02]  /*2e220*/  F2FP.F16.E5M2.UNPACK_B R24, R27 ;  /* 0x0000001bff18723e */ /* 0x010fe400020004ff */
[----:B------:R-:W-:Y:S02]  /*2e230*/  F2FP.F16.E5M2.UNPACK_B R16, R16 ;  /* 0x00000010ff10723e */ /* 0x000fe400020004ff */
[----:B------:R-:W-:Y:S02]  /*2e240*/  F2FP.F16.E5M2.UNPACK_B R17, R17 ;  /* 0x00000011ff11723e */ /* 0x000fe400020004ff */
[----:B--2---:R-:W-:-:S02]  /*2e250*/  F2FP.F16.E5M2.UNPACK_B R25, R26 ;  /* 0x0000001aff19723e */ /* 0x004fc400020004ff */
[----:B------:R-:W-:Y:S04]  /*2e260*/  STL.64 [R1], R4 ;  /* 0x0000000401007387 */ /* 0x000fe80000100a00 */
[----:B------:R0:W-:Y:S04]  /*2e270*/  STL.64 [R1+0x8], R6 ;  /* 0x0000080601007387 */ /* 0x0001e80000100a00 */
[----:B0-----:R-:W2:Y:S04]  /*2e280*/  LDL.LU R6, [R1+0x1370] ;  /* 0x0013700001067983 */ /* 0x001ea80000300800 */
[----:B------:R-:W2:Y:S04]  /*2e290*/  LDL.LU R7, [R1+0x136c] ;  /* 0x00136c0001077983 */ /* 0x000ea80000300800 */
[----:B------:R-:W4:Y:S04]  /*2e2a0*/  LDL.LU R22, [R1+0x1378] ;  /* 0x0013780001167983 */ /* 0x000f280000300800 */
[----:B------:R-:W4:Y:S01]  /*2e2b0*/  LDL.LU R23, [R1+0x1374] ;  /* 0x0013740001177983 */ /* 0x000f220000300800 */
[----:B---3--:R-:W-:-:S15]  /*2e2c0*/  HMMA.16816.F32 R8, R16, R24, R8 ;  /* 0x000000181008723c */ /* 0x008fde0000001808 */
[----:B------:R-:W-:-:S08]  /*2e2d0*/  NOP ;  /* 0x0000000000007918 */ /* 0x000fd00000000000 */
[----:B------:R-:W-:Y:S04]  /*2e2e0*/  STL.64 [R1+0x1b0], R8 ;  /* 0x0001b00801007387 */ /* 0x000fe80000100a00 */
[----:B------:R0:W-:Y:S04]  /*2e2f0*/  STL.64 [R1+0x1b8], R10 ;  /* 0x0001b80a01007387 */ /* 0x0001e80000100a00 */
[----:B0-----:R-:W3:Y:S04]  /*2e300*/  LDL.LU.64 R10, [R1+0x1858] ;  /* 0x00185800010a7983 */ /* 0x001ee80000300a00 */
[----:B------:R-:W3:Y:S04]  /*2e310*/  LDL.LU.64 R8, [R1+0x1850] ;  /* 0x0018500001087983 */ /* 0x000ee80000300a00 */
[----:B------:R-:W-:Y:S04]  /*2e320*/  STL.64 [R1+0x17f8], R26 ;  /* 0x0017f81a01007387 */ /* 0x000fe80000100a00 */
[----:B------:R0:W-:Y:S04]  /*2e330*/  STL.64 [R1+0x17f0], R24 ;  /* 0x0017f01801007387 */ /* 0x0001e80000100a00 */
[----:B0-----:R-:W2:Y:S04]  /*2e340*/  LDL.LU R24, [R1+0x60] ;  /* 0x0000600001187983 */ /* 0x001ea80000300800 */
[----:B------:R-:W2:Y:S04]  /*2e350*/  LDL.LU R25, [R1+0x64] ;  /* 0x0000640001197983 */ /* 0x000ea80000300800 */
[----:B------:R-:W4:Y:S04]  /*2e360*/  LDL.LU R26, [R1+0x68] ;  /* 0x00006800011a7983 */ /* 0x000f280000300800 */
[----:B------:R-:W4:Y:S01]  /*2e370*/  LDL.LU R27, [R1+0x6c] ;  /* 0x00006c00011b7983 */ /* 0x000f220000300800 */
[----:B------:R-:W-:-:S02]  /*2e380*/  F2FP.F16.E5M2.UNPACK_B R20, R20 ;  /* 0x00000014ff14723e */ /* 0x000fc400020004ff */
[----:B------:R-:W-:-:S07]  /*2e390*/  F2FP.F16.E5M2.UNPACK_B R21, R21 ;  /* 0x00000015ff15723e */ /* 0x000fce00020004ff */
[----:B---3--:R-:W-:Y:S01]  /*2e3a0*/  HMMA.16816.F32 R8, R16, R20, R8 ;  /* 0x000000141008723c */ /* 0x008fe20000001808 */
[----:B----4-:R-:W-:Y:S04]  /*2e3b0*/  STL.64 [R1+0x1828], R26 ;  /* 0x0018281a01007387 */ /* 0x010fe80000100a00 */
        /* <DEDUP_REMOVED lines=10> */
[----:B------:R-:W-:Y:S02]  /*2e460*/  F2FP.F16.E5M2.UNPACK_B R15, R15 ;  /* 0x0000000fff0f723e */ /* 0x000fe400020004ff */
[----:B------:R-:W-:Y:S02]  /*2e470*/  F2FP.F16.E5M2.UNPACK_B R12, R12 ;  /* 0x0000000cff0c723e */ /* 0x000fe400020004ff */
[----:B------:R-:W-:Y:S01]  /*2e480*/  F2FP.F16.E5M2.UNPACK_B R13, R13 ;  /* 0x0000000dff0d723e */ /* 0x000fe200020004ff */
[----:B------:R-:W-:Y:S02]  /*2e490*/  IMAD R4, R7, 0x100, R6 ;  /* 0x0000010007047824 */ /* 0x000fe400078e0206 */
[----:B------:R-:W-:-:S04]  /*2e4a0*/  IMAD R6, R29, 0x100, R0 ;  /* 0x000001001d067824 */ /* 0x000fc800078e0200 */
[C---:B--2---:R-:W-:Y:S06]  /*2e4b0*/  HMMA.16816.F32 R24, R16.reuse, R12, R24 ;  /* 0x0000000c1018723c */ /* 0x044fec0000001818 */
[----:B---3--:R-:W-:-:S15]  /*2e4c0*/  HMMA.16816.F32 R8, R16, R14, R8 ;  /* 0x0000000e1008723c */ /* 0x008fde0000001808 */
[----:B------:R-:W-:-:S08]  /*2e4d0*/  NOP ;  /* 0x0000000000007918 */ /* 0x000fd00000000000 */
[----:B------:R-:W-:Y:S04]  /*2e4e0*/  STL.64 [R1+0x190], R8 ;  /* 0x0001900801007387 */ /* 0x000fe80000100a00 */
[----:B------:R0:W-:Y:S04]  /*2e4f0*/  STL.64 [R1+0x198], R10 ;  /* 0x0001980a01007387 */ /* 0x0001e80000100a00 */
[----:B0-----:R-:W2:Y:S04]  /*2e500*/  LDL.LU.64 R10, [R1+0x1838] ;  /* 0x00183800010a7983 */ /* 0x001ea80000300a00 */
[----:B------:R-:W3:Y:S04]  /*2e510*/  LDL.LU.64 R8, [R1+0x1830] ;  /* 0x0018300001087983 */ /* 0x000ee80000300a00 */
[----:B------:R-:W4:Y:S04]  /*2e520*/  LDL.LU R0, [R1+0x13a8] ;  /* 0x0013a80001007983 */ /* 0x000f280000300800 */
[----:B------:R-:W4:Y:S04]  /*2e530*/  LDL.LU R29, [R1+0x13a4] ;  /* 0x0013a400011d7983 */ /* 0x000f280000300800 */
[----:B------:R-:W-:Y:S04]  /*2e540*/  STL.64 [R1+0x180], R24 ;  /* 0x0001801801007387 */ /* 0x000fe80000100a00 */
[----:B------:R0:W-:Y:S04]  /*2e550*/  STL.64 [R1+0x188], R26 ;  /* 0x0001881a01007387 */ /* 0x0001e80000100a00 */
[----:B0-----:R-:W3:Y:S04]  /*2e560*/  LDL.LU.64 R26, [R1+0x1828] ;  /* 0x00182800011a7983 */ /* 0x001ee80000300a00 */
[----:B------:R-:W3:Y:S04]  /*2e570*/  LDL.LU.64 R24, [R1+0x1820] ;  /* 0x0018200001187983 */ /* 0x000ee80000300a00 */
[----:B------:R-:W-:Y:S04]  /*2e580*/  STL.64 [R1+0x17d8], R14 ;  /* 0x0017d80e01007387 */ /* 0x000fe80000100a00 */
[----:B------:R3:W-:Y:S01]  /*2e590*/  STL.64 [R1+0x17d0], R12 ;  /* 0x0017d00c01007387 */ /* 0x0007e20000100a00 */
[----:B------:R-:W-:-:S03]  /*2e5a0*/  IMAD R7, R3, 0x100, R2 ;  /* 0x0000010003077824 */ /* 0x000fc600078e0202 */
[----:B------:R-:W4:Y:S04]  /*2e5b0*/  LDL R2, [R1+0x328] ;  /* 0x0003280001027983 */ /* 0x000f280000100800 */
[----:B------:R-:W4:Y:S01]  /*2e5c0*/  LDL R3, [R1+0x32c] ;  /* 0x00032c0001037983 */ /* 0x000f220000100800 */
[----:B------:R-:W-:Y:S01]  /*2e5d0*/  IMAD R5, R23, 0x100, R22 ;  /* 0x0000010017057824 */ /* 0x000fe200078e0216 */
[----:B--2---:R-:W-:Y:S02]  /*2e5e0*/  F2FP.F16.E5M2.UNPACK_B R10, R10 ;  /* 0x0000000aff0a723e */ /* 0x004fe400020004ff */
[----:B------:R-:W-:-:S07]  /*2e5f0*/  F2FP.F16.E5M2.UNPACK_B R11, R11 ;  /* 0x0000000bff0b723e */ /* 0x000fce00020004ff */
[----:B---3--:R-:W-:-:S15]  /*2e600*/  HMMA.16816.F32 R12, R16, R10, R24 ;  /* 0x0000000a100c723c */ /* 0x008fde0000001818 */
[----:B------:R-:W-:-:S08]  /*2e610*/  NOP ;  /* 0x0000000000007918 */ /* 0x000fd00000000000 */
[----:B------:R-:W-:Y:S04]  /*2e620*/  STL.64 [R1+0x1f0], R12 ;  /* 0x0001f00c01007387 */ /* 0x000fe80000100a00 */
[----:B------:R-:W-:Y:S04]  /*2e630*/  STL.64 [R1+0x1f8], R14 ;  /* 0x0001f80e01007387 */ /* 0x000fe80000100a00 */
[----:B------:R-:W2:Y:S04]  /*2e640*/  LDL R22, [R1+0x338] ;  /* 0x0003380001167983 */ /* 0x000ea80000100800 */
[----:B------:R-:W3:Y:S04]  /*2e650*/  LDL R23, [R1+0x33c] ;  /* 0x00033c0001177983 */ /* 0x000ee80000100800 */
        /* <DEDUP_REMOVED lines=11> */
[----:B------:R-:W-:Y:S01]  /*2e710*/  F2FP.F16.E5M2.UNPACK_B R9, R9 ;  /* 0x00000009ff09723e */ /* 0x000fe200020004ff */
        /* <DEDUP_REMOVED lines=27> */
[----:B------:R-:W-:-:S02]  /*2e8d0*/  F2FP.F16.E5M2.UNPACK_B R2, R2 ;  /* 0x00000002ff02723e */ /* 0x000fc400020004ff */
[----:B------:R-:W-:-:S07]  /*2e8e0*/  F2FP.F16.E5M2.UNPACK_B R3, R3 ;  /* 0x00000003ff03723e */ /* 0x000fce00020004ff */
[----:B---3--:R-:W-:Y:S01]  /*2e8f0*/  HMMA.16816.F32 R24, R16, R2, R24 ;  /* 0x000000021018723c */ /* 0x008fe20000001818 */
[----:B--2---:R-:W-:Y:S04]  /*2e900*/  STL.64 [R1+0x17c8], R10 ;  /* 0x0017c80a01007387 */ /* 0x004fe80000100a00 */
        /* <DEDUP_REMOVED lines=12> */
[----:B------:R-:W-:Y:S02]  /*2e9d0*/  F2FP.F16.E5M2.UNPACK_B R5, R5 ;  /* 0x00000005ff05723e */ /* 0x000fe400020004ff */
[----:B------:R-:W-:Y:S01]  /*2e9e0*/  F2FP.F16.E5M2.UNPACK_B R6, R6 ;  /* 0x00000006ff06723e */ /* 0x000fe200020004ff */
[----:B---3--:R-:W-:Y:S01]  /*2e9f0*/  HMMA.16816.F32 R16, R16, R22, R24 ;  /* 0x000000161010723c */ /* 0x008fe20000001818 */
[----:B------:R-:W3:Y:S04]  /*2ea00*/  LDL.LU.64 R26, [R1+0x17f8] ;  /* 0x0017f800011a7983 */ /* 0x000ee80000300a00 */
[----:B------:R-:W4:Y:S01]  /*2ea10*/  LDL.LU.64 R24, [R1+0x17f0] ;  /* 0x0017f00001187983 */ /* 0x000f220000300a00 */
[----:B------:R-:W-:-:S15]  /*2ea20*/  F2FP.F16.E5M2.UNPACK_B R7, R7 ;  /* 0x00000007ff07723e */ /* 0x000fde00020004ff */
[----:B------:R-:W-:-:S02]  /*2ea30*/  NOP ;  /* 0x0000000000007918 */ /* 0x000fc40000000000 */
[----:B------:R0:W-:Y:S04]  /*2ea40*/  STL.64 [R1+0x1e0], R16 ;  /* 0x0001e01001007387 */ /* 0x0001e80000100a00 */
[----:B------:R1:W-:Y:S04]  /*2ea50*/  STL.64 [R1+0x1e8], R18 ;  /* 0x0001e81201007387 */ /* 0x0003e80000100a00 */
[----:B0-----:R-:W2:Y:S04]  /*2ea60*/  LDL.LU R16, [R1+0x138c] ;  /* 0x00138c0001107983 */ /* 0x001ea80000300800 */
[----:B------:R-:W2:Y:S04]  /*2ea70*/  LDL.LU R17, [R1+0x1394] ;  /* 0x0013940001117983 */ /* 0x000ea80000300800 */
[----:B-1----:R-:W2:Y:S04]  /*2ea80*/  LDL.LU R18, [R1+0x13a0] ;  /* 0x0013a00001127983 */ /* 0x002ea80000300800 */
[----:B------:R-:W2:Y:S01]  /*2ea90*/  LDL.LU R19, [R1+0x139c] ;  /* 0x00139c0001137983 */ /* 0x000ea20000300800 */
[----:B----4-:R-:W-:-:S15]  /*2eaa0*/  HMMA.16816.F32 R12, R4, R24, R12 ;  /* 0x00000018040c723c */ /* 0x010fde000000180c */
[----:B------:R-:W-:-:S08]  /*2eab0*/  NOP ;  /* 0x0000000000007918 */ /* 0x000fd00000000000 */
[----:B------:R-:W-:Y:S04]  /*2eac0*/  STL.64 [R1+0x170], R12 ;  /* 0x0001700c01007387 */ /* 0x000fe80000100a00 */
[----:B------:R0:W-:Y:S04]  /*2ead0*/  STL.64 [R1+0x178], R14 ;  /* 0x0001780e01007387 */ /* 0x0001e80000100a00 */
[----:B0-----:R-:W4:Y:S04]  /*2eae0*/  LDL.LU.64 R14, [R1+0x17e8] ;  /* 0x0017e800010e7983 */ /* 0x001f280000300a00 */
[----:B------:R-:W4:Y:S04]  /*2eaf0*/  LDL.LU.64 R12, [R1+0x17e0] ;  /* 0x0017e000010c7983 */ /* 0x000f280000300a00 */
[----:B---3--:R-:W-:Y:S04]  /*2eb00*/  STL.64 [R1+0x1788], R26 ;  /* 0x0017881a01007387 */ /* 0x008fe80000100a00 */
[----:B------:R0:W-:Y:S04]  /*2eb10*/  STL.64 [R1+0x1780], R24 ;  /* 0x0017801801007387 */ /* 0x0001e80000100a00 */
[----:B0-----:R-:W3:Y:S04]  /*2eb20*/  LDL.LU R24, [R1+0x70] ;  /* 0x0000700001187983 */ /* 0x001ee80000300800 */
[----:B------:R-:W3:Y:S04]  /*2eb30*/  LDL.LU R25, [R1+0x74] ;  /* 0x0000740001197983 */ /* 0x000ee80000300800 */
        /* <DEDUP_REMOVED lines=8> */
[----:B------:R0:W-:Y:S04]  /*2ebc0*/  STL.64 [R1+0x1798], R22 ;  /* 0x0017981601007387 */ /* 0x0001e80000100a00 */
[----:B0-----:R-:W3:Y:S04]  /*2ebd0*/  LDL.LU R22, [R1+0x1390] ;  /* 0x0013900001167983 */ /* 0x001ee80000300800 */
[----:B------:R-:W3:Y:S04]  /*2ebe0*/  LDL.LU R23, [R1+0x1398] ;  /* 0x0013980001177983 */ /* 0x000ee80000300800 */
[----:B------:R-:W-:Y:S01]  /*2ebf0*/  STL.64 [R1+0x1790], R20 ;  /* 0x0017901401007387 */ /* 0x000fe20000100a00 */
        /* <DEDUP_REMOVED lines=16> */
[----:B--2---:R-:W-:-:S15]  /*2ed00*/  HMMA.16816.F32 R12, R4, R10, R24 ;  /* 0x0000000a040c723c */ /* 0x004fde0000001818 */
[----:B------:R-:W-:-:S08]  /*2ed10*/  NOP ;  /* 0x0000000000007918 */ /* 0x000fd00000000000 */
[----:B------:R-:W-:Y:S04]  /*2ed20*/  STL.64 [R1+0xf0], R12 ;  /* 0x0000f00c01007387 */ /* 0x000fe80000100a00 */
[----:B------:R-:W-:Y:S04]  /*2ed30*/  STL.64 [R1+0xf8], R14 ;  /* 0x0000f80e01007387 */ /* 0x000fe80000100a00 */
[----:B------:R-:W2:Y:S04]  /*2ed40*/  LDL.LU R20, [R1+0x2f0] ;  /* 0x0002f00001147983 */ /* 0x000ea80000300800 */
[----:B------:R-:W2:Y:S04]  /*2ed50*/  LDL.LU R21, [R1+0x2f4] ;  /* 0x0002f40001157983 */ /* 0x000ea80000300800 */
[----:B------:R-:W3:Y:S04]  /*2ed60*/  LDL.LU R22, [R1+0x2f8] ;  /* 0x0002f80001167983 */ /* 0x000ee80000300800 */
[----:B------:R-:W3:Y:S04]  /*2ed70*/  LDL.LU R23, [R1+0x2fc] ;  /* 0x0002fc0001177983 */ /* 0x000ee80000300800 */
[----:B---3--:R-:W-:Y:S04]  /*2ed80*/  STL.64 [R1+0x17a8], R22 ;  /* 0x0017a81601007387 */ /* 0x008fe80000100a00 */
[----:B--2---:R0:W-:Y:S04]  /*2ed90*/  STL.64 [R1+0x17a0], R20 ;  /* 0x0017a01401007387 */ /* 0x0041e80000100a00 */
[----:B0-----:R-:W4:Y:S04]  /*2eda0*/  LDL.LU R20, [R1+0x130] ;  /* 0x0001300001147983 */ /* 0x001f280000300800 */
[----:B------:R-:W4:Y:S04]  /*2edb0*/  LDL.LU R21, [R1+0x134] ;  /* 0x0001340001157983 */ /* 0x000f280000300800 */
[----:B------:R-:W4:Y:S04]  /*2edc0*/  LDL.LU R22, [R1+0x138] ;  /* 0x0001380001167983 */ /* 0x000f280000300800 */
[----:B------:R-:W4:Y:S04]  /*2edd0*/  LDL.LU R23, [R1+0x13c] ;  /* 0x00013c0001177983 */ /* 0x000f280000300800 */
[----:B------:R-:W2:Y:S04]  /*2ede0*/  LDL.LU R24, [R1+0x2c0] ;  /* 0x0002c00001187983 */ /* 0x000ea80000300800 */
[----:B------:R-:W2:Y:S04]  /*2edf0*/  LDL.LU R25, [R1+0x2c4] ;  /* 0x0002c40001197983 */ /* 0x000ea80000300800 */
[----:B------:R-:W2:Y:S04]  /*2ee00*/  LDL.LU R26, [R1+0x2c8] ;  /* 0x0002c800011a7983 */ /* 0x000ea80000300800 */
[----:B------:R-:W2:Y:S04]  /*2ee10*/  LDL.LU R27, [R1+0x2cc] ;  /* 0x0002cc00011b7983 */ /* 0x000ea80000300800 */
[----:B------:R-:W3:Y:S04]  /*2ee20*/  LDL.LU R12, [R1+0x2a0] ;  /* 0x0002a000010c7983 */ /* 0x000ee80000300800 */
[----:B------:R-:W3:Y:S04]  /*2ee30*/  LDL.LU R13, [R1+0x2a4] ;  /* 0x0002a400010d7983 */ /* 0x000ee80000300800 */
[----:B------:R-:W2:Y:S04]  /*2ee40*/  LDL.LU R14, [R1+0x2a8] ;  /* 0x0002a800010e7983 */ /* 0x000ea80000300800 */
[----:B------:R-:W2:Y:S01]  /*2ee50*/  LDL.LU R15, [R1+0x2ac] ;  /* 0x0002ac00010f7983 */ /* 0x000ea20000300800 */
[----:B----4-:R-:W-:Y:S03]  /*2ee60*/  HMMA.16816.F32 R20, R4, R8, R20 ;  /* 0x000000080414723c */ /* 0x010fe60000001814 */
[----:B--2---:R-:W-:Y:S04]  /*2ee70*/  STL.64 [R1+0x1778], R14 ;  /* 0x0017780e01007387 */ /* 0x004fe80000100a00 */
        /* <DEDUP_REMOVED lines=15> */
[----:B------:R-:W-:-:S02]  /*2ef70*/  IMAD R18, R19, 0x100, R18 ;  /* 0x0000010013127824 */ /* 0x000fc400078e0212 */
[----:B------:R-:W-:Y:S01]  /*2ef80*/  IMAD R19, R29, 0x100, R0 ;  /* 0x000001001d137824 */ /* 0x000fe200078e0200 */
        /* <DEDUP_REMOVED lines=11> */
[----:B0-----:R-:W2:Y:S04]  /*2f040*/  LDL.LU.64 R22, [R1+0x1798] ;  /* 0x0017980001167983 */ /* 0x001ea80000300a00 */
[----:B------:R-:W3:Y:S01]  /*2f050*/  LDL.LU.64 R20, [R1+0x1790] ;  /* 0x0017900001147983 */ /* 0x000ee20000300a00 */
[----:B------:R-:W-:-:S02]  /*2f060*/  F2FP.F16.E5M2.UNPACK_B R16, R16 ;  /* 0x00000010ff10723e */ /* 0x000fc400020004ff */
[----:B------:R-:W-:Y:S02]  /*2f070*/  F2FP.F16.E5M2.UNPACK_B R17, R17 ;  /* 0x00000011ff11723e */ /* 0x000fe400020004ff */
[----:B------:R-:W-:Y:S02]  /*2f080*/  F2FP.F16.E5M2.UNPACK_B R18, R18 ;  /* 0x00000012ff12723e */ /* 0x000fe400020004ff */
[----:B------:R-:W-:Y:S01]  /*2f090*/  F2FP.F16.E5M2.UNPACK_B R19, R19 ;  /* 0x00000013ff13723e */ /* 0x000fe200020004ff */
[----:B--2---:R-:W-:Y:S01]  /*2f0a0*/  HMMA.16816.F32 R4, R4, R22, R24 ;  /* 0x000000160404723c */ /* 0x004fe20000001818 */
[----:B------:R-:W2:Y:S04]  /*2f0b0*/  LDL.LU.64 R26, [R1+0x1788] ;  /* 0x00178800011a7983 */ /* 0x000ea80000300a00 */
[----:B------:R-:W4:-:S15]  /*2f0c0*/  LDL.LU.64 R24, [R1+0x1780] ;  /* 0x0017800001187983 */ /* 0x000f1e0000300a00 */
[----:B------:R-:W-:-:S03]  /*2f0d0*/  NOP ;  /* 0x0000000000007918 */ /* 0x000fc60000000000 */
[----:B------:R0:W-:Y:S04]  /*2f0e0*/  STL.64 [R1+0xe0], R4 ;  /* 0x0000e00401007387 */ /* 0x0001e80000100a00 */
[----:B------:R1:W-:Y:S04]  /*2f0f0*/  STL.64 [R1+0xe8], R6 ;  /* 0x0000e80601007387 */ /* 0x0003e80000100a00 */
[----:B0-----:R-:W3:Y:S04]  /*2f100*/  LDL.LU R4, [R1+0x13ac] ;  /* 0x0013ac0001047983 */ /* 0x001ee80000300800 */
[----:B------:R-:W3:Y:S04]  /*2f110*/  LDL.LU R5, [R1+0x13b4] ;  /* 0x0013b40001057983 */ /* 0x000ee80000300800 */
[----:B-1----:R-:W3:Y:S04]  /*2f120*/  LDL.LU R6, [R1+0x13bc] ;  /* 0x0013bc0001067983 */ /* 0x002ee80000300800 */
[----:B------:R-:W3:Y:S01]  /*2f130*/  LDL.LU R7, [R1+0x13c4] ;  /* 0x0013c40001077983 */ /* 0x000ee20000300800 */
[----:B----4-:R-:W-:-:S15]  /*2f140*/  HMMA.16816.F32 R12, R16, R24, R12 ;  /* 0x00000018100c723c */ /* 0x010fde000000180c */
[----:B------:R-:W-:-:S08]  /*2f150*/  NOP ;  /* 0x0000000000007918 */ /* 0x000fd00000000000 */
[----:B------:R-:W-:Y:S04]  /*2f160*/  STL.64 [R1+0xd0], R12 ;  /* 0x0000d00c01007387 */ /* 0x000fe80000100a00 */
[----:B------:R0:W-:Y:S04]  /*2f170*/  STL.64 [R1+0xd8], R14 ;  /* 0x0000d80e01007387 */ /* 0x0001e80000100a00 */
[----:B0-----:R-:W3:Y:S04]  /*2f180*/  LDL.LU.64 R14, [R1+0x1778] ;  /* 0x00177800010e7983 */ /* 0x001ee80000300a00 */
[----:B------:R-:W3:Y:S04]  /*2f190*/  LDL.LU.64 R12, [R1+0x1770] ;  /* 0x00177000010c7983 */ /* 0x000ee80000300a00 */
[----:B--2---:R-:W-:Y:S04]  /*2f1a0*/  STL.64 [R1+0x1720], R26 ;  /* 0x0017201a01007387 */ /* 0x004fe80000100a00 */
[----:B------:R0:W-:Y:S04]  /*2f1b0*/  STL.64 [R1+0x1718], R24 ;  /* 0x0017181801007387 */ /* 0x0001e80000100a00 */
[----:B0-----:R-:W2:Y:S04]  /*2f1c0*/  LDL.LU R24, [R1+0x110] ;  /* 0x0001100001187983 */ /* 0x001ea80000300800 */
[----:B------:R-:W2:Y:S04]  /*2f1d0*/  LDL.LU R25, [R1+0x114] ;  /* 0x0001140001197983 */ /* 0x000ea80000300800 */
[----:B------:R-:W2:Y:S04]  /*2f1e0*/  LDL.LU R26, [R1+0x118] ;  /* 0x00011800011a7983 */ /* 0x000ea80000300800 */
[----:B------:R-:W2:Y:S01]  /*2f1f0*/  LDL.LU R27, [R1+0x11c] ;  /* 0x00011c00011b7983 */ /* 0x000ea20000300800 */
[----:B---3--:R-:W-:-:S15]  /*2f200*/  HMMA.16816.F32 R12, R16, R20, R12 ;  /* 0x00000014100c723c */ /* 0x008fde000000180c */
[----:B------:R-:W-:-:S08]  /*2f210*/  NOP ;  /* 0x0000000000007918 */ /* 0x000fd00000000000 */
[----:B------:R-:W-:Y:S04]  /*2f220*/  STL.64 [R1+0xc0], R12 ;  /* 0x0000c00c01007387 */ /* 0x000fe80000100a00 */
[----:B------:R0:W-:Y:S04]  /*2f230*/  STL.64 [R1+0xc8], R14 ;  /* 0x0000c80e01007387 */ /* 0x0001e80000100a00 */
[----:B0-----:R-:W3:Y:S04]  /*2f240*/  LDL.LU.64 R14, [R1+0x1768] ;  /* 0x00176800010e7983 */ /* 0x001ee80000300a00 */
[----:B------:R-:W4:Y:S04]  /*2f250*/  LDL.LU.64 R12, [R1+0x1760] ;  /* 0x00176000010c7983 */ /* 0x000f280000300a00 */
[----:B------:R0:W-:Y:S04]  /*2f260*/  STL.64 [R1+0x1730], R22 ;  /* 0x0017301601007387 */ /* 0x0001e80000100a00 */
[----:B0-----:R-:W2:Y:S04]  /*2f270*/  LDL.LU R22, [R1+0x13b0] ;  /* 0x0013b00001167983 */ /* 0x001ea80000300800 */
[----:B------:R-:W2:Y:S04]  /*2f280*/  LDL.LU R23, [R1+0x13b8] ;  /* 0x0013b80001177983 */ /* 0x000ea80000300800 */
[----:B------:R-:W-:Y:S01]  /*2f290*/  STL.64 [R1+0x1728], R20 ;  /* 0x0017281401007387 */ /* 0x000fe20000100a00 */
        /* <DEDUP_REMOVED lines=18> */
[----:B--2---:R-:W-:-:S02]  /*2f3c0*/  IMAD R4, R4, 0x100, R22 ;  /* 0x0000010004047824 */ /* 0x004fc400078e0216 */
[----:B------:R-:W-:Y:S02]  /*2f3d0*/  IMAD R5, R5, 0x100, R23 ;  /* 0x0000010005057824 */ /* 0x000fe400078e0217 */
[----:B------:R-:W-:Y:S02]  /*2f3e0*/  IMAD R6, R6, 0x100, R29 ;  /* 0x0000010006067824 */ /* 0x000fe400078e021d */
[----:B------:R-:W-:Y:S01]  /*2f3f0*/  IMAD R7, R7, 0x100, R0 ;  /* 0x0000010007077824 */ /* 0x000fe200078e0200 */
[C---:B---3--:R-:W-:Y:S01]  /*2f400*/  HMMA.16816.F32 R20, R16.reuse, R10, R24 ;  /* 0x0000000a1014723c */ /* 0x048fe20000001818 */
[----:B------:R-:W2:Y:S05]  /*2f410*/  LDL.LU R24, [R1+0x270] ;  /* 0x0002700001187983 */ /* 0x000eaa0000300800 */
[----:B----4-:R-:W-:-:S15]  /*2f420*/  HMMA.16816.F32 R12, R16, R8, R12 ;  /* 0x00000008100c723c */ /* 0x010fde000000180c */
[----:B------:R-:W-:-:S02]  /*2f430*/  NOP ;  /* 0x0000000000007918 */ /* 0x000fc40000000000 */
[----:B------:R0:W-:Y:S04]  /*2f440*/  STL.64 [R1+0x90], R20 ;  /* 0x0000901401007387 */ /* 0x0001e80000100a00 */
[----:B------:R1:W-:Y:S04]  /*2f450*/  STL.64 [R1+0x98], R22 ;  /* 0x0000981601007387 */ /* 0x0003e80000100a00 */
[----:B------:R-:W2:Y:S04]  /*2f460*/  LDL.LU R25, [R1+0x274] ;  /* 0x0002740001197983 */ /* 0x000ea80000300800 */
[----:B------:R-:W2:Y:S04]  /*2f470*/  LDL.LU R26, [R1+0x278] ;  /* 0x00027800011a7983 */ /* 0x000ea80000300800 */
[----:B------:R-:W2:Y:S04]  /*2f480*/  LDL.LU R27, [R1+0x27c] ;  /* 0x00027c00011b7983 */ /* 0x000ea80000300800 */
[----:B0-----:R-:W3:Y:S04]  /*2f490*/  LDL.LU R20, [R1+0x2d0] ;  /* 0x0002d00001147983 */ /* 0x001ee80000300800 */
[----:B------:R-:W3:Y:S04]  /*2f4a0*/  LDL.LU R21, [R1+0x2d4] ;  /* 0x0002d40001157983 */ /* 0x000ee80000300800 */
[----:B-1----:R-:W3:Y:S01]  /*2f4b0*/  LDL.LU R22, [R1+0x2d8] ;  /* 0x0002d80001167983 */ /* 0x002ee20000300800 */
[----:B------:R-:W-:-:S03]  /*2f4c0*/  IMAD.MOV.U32 R23, RZ, RZ, R28 ;  /* 0x000000ffff177224 */ /* 0x000fc600078e001c */
[----:B------:R-:W4:Y:S04]  /*2f4d0*/  LDL.LU R28, [R1+0x13e4] ;  /* 0x0013e400011c7983 */ /* 0x000f280000300800 */
[----:B------:R-:W4:Y:S04]  /*2f4e0*/  LDL.LU R29, [R1+0x173c] ;  /* 0x00173c00011d7983 */ /* 0x000f280000300800 */
        /* <DEDUP_REMOVED lines=56> */
[----:B------:R-:W4:Y:S04]  /*2f870*/  LDL.LU R25, [R1+0x13e0] ;  /* 0x0013e00001197983 */ /* 0x000f280000300800 */
[----:B------:R-:W-:Y:S01]  /*2f880*/  STL.64 [R1+0x16b8], R26 ;  /* 0x0016b81a01007387 */ /* 0x000fe20000100a00 */
[C---:B---3--:R-:W-:Y:S03]  /*2f890*/  HMMA.16816.F32 R12, R4.reuse, R20, R12 ;  /* 0x00000014040c723c */ /* 0x048fe6000000180c */
[----:B----4-:R0:W-:Y:S04]  /*2f8a0*/  STL.64 [R1+0x16b0], R24 ;  /* 0x0016b01801007387 */ /* 0x0101e80000100a00 */
        /* <DEDUP_REMOVED lines=8> */
[----:B----4-:R-:W-:-:S15]  /*2f930*/  HMMA.16816.F32 R8, R4, R14, R8 ;  /* 0x0000000e0408723c */ /* 0x010fde0000001808 */
        /* <DEDUP_REMOVED lines=11> */
[----:B0-----:R-:W4:Y:S01]  /*2f9f0*/  LDL.LU R12, [R1+0x1c0] ;  /* 0x0001c000010c7983 */ /* 0x001f220000300800 */
[----:B------:R-:W-:-:S03]  /*2fa00*/  IMAD.MOV.U32 R13, RZ, RZ, R0 ;  /* 0x000000ffff0d7224 */ /* 0x000fc600078e0000 */
[----:B------:R-:W4:Y:S04]  /*2fa10*/  LDL.LU R0, [R1+0x16d0] ;  /* 0x0016d00001007983 */ /* 0x000f280000300800 */
[----:B-1----:R-:W4:Y:S01]  /*2fa20*/  LDL.LU R14, [R1+0x1c8] ;  /* 0x0001c800010e7983 */ /* 0x002f220000300800 */
[----:B------:R-:W-:Y:S01]  /*2fa30*/  IMAD.MOV.U32 R15, RZ, RZ, R29 ;  /* 0x000000ffff0f7224 */ /* 0x000fe200078e001d */
[----:B--2---:R-:W-:-:S15]  /*2fa40*/  HMMA.16816.F32 R16, R4, R10, R16 ;  /* 0x0000000a0410723c */ /* 0x004fde0000001810 */
[----:B------:R-:W-:-:S08]  /*2fa50*/  NOP ;  /* 0x0000000000007918 */ /* 0x000fd00000000000 */
[----:B------:R-:W-:Y:S04]  /*2fa60*/  STL.64 [R1+0x30], R16 ;  /* 0x0000301001007387 */ /* 0x000fe80000100a00 */
[----:B------:R0:W-:Y:S01]  /*2fa70*/  STL [R1+0x38], R18 ;  /* 0x0000381201007387 */ /* 0x0001e20000100800 */
[----:B------:R-:W-:-:S03]  /*2fa80*/  IMAD.MOV.U32 R29, RZ, RZ, R19 ;  /* 0x000000ffff1d7224 */ /* 0x000fc600078e0013 */
[----:B0-----:R-:W2:Y:S04]  /*2fa90*/  LDL.LU.64 R18, [R1+0x16c8] ;  /* 0x0016c80001127983 */ /* 0x001ea80000300a00 */
[----:B------:R-:W4:Y:S01]  /*2faa0*/  LDL.LU.64 R16, [R1+0x16c0] ;  /* 0x0016c00001107983 */ /* 0x000f220000300a00 */
[----:B---3--:R-:W-:Y:S03]  /*2fab0*/  HMMA.16816.F32 R8, R4, R8, R24 ;  /* 0x000000080408723c */ /* 0x008fe60000001818 */
[----:B------:R-:W-:Y:S04]  /*2fac0*/  STL [R1+0x1588], R29 ;  /* 0x0015881d01007387 */ /* 0x000fe80000100800 */
[----:B------:R-:W3:Y:S04]  /*2fad0*/  LDL.LU.64 R26, [R1+0x16b8] ;  /* 0x0016b800011a7983 */ /* 0x000ee80000300a00 */
[----:B------:R-:W2:-:S12]  /*2fae0*/  LDL.LU.64 R24, [R1+0x16b0] ;  /* 0x0016b00001187983 */ /* 0x000e980000300a00 */
[----:B------:R0:W-:Y:S04]  /*2faf0*/  STL.64 [R1+0x20], R8 ;  /* 0x0000200801007387 */ /* 0x0001e80000100a00 */
[----:B------:R1:W-:Y:S04]  /*2fb00*/  STL [R1+0x28], R10 ;  /* 0x0000280a01007387 */ /* 0x0003e80000100800 */
[----:B0-----:R-:W3:Y:S04]  /*2fb10*/  LDL.LU R8, [R1] ;  /* 0x0000000001087983 */ /* 0x001ee80000300800 */
[----:B------:R-:W3:Y:S04]  /*2fb20*/  LDL.LU R9, [R1+0x4] ;  /* 0x0000040001097983 */ /* 0x000ee80000300800 */
[----:B-1----:R-:W3:Y:S01]  /*2fb30*/  LDL.LU R10, [R1+0x8] ;  /* 0x00000800010a7983 */ /* 0x002ee20000300800 */
[----:B----4-:R-:W-:-:S02]  /*2fb40*/  IMAD R16, R0, 0x100, R16 ;  /* 0x0000010000107824 */ /* 0x010fc400078e0210 */
[----:B------:R-:W-:Y:S02]  /*2fb50*/  IMAD.MOV.U32 R0, RZ, RZ, R11 ;  /* 0x000000ffff007224 */ /* 0x000fe400078e000b */
[----:B------:R-:W3:Y:S01]  /*2fb60*/  LDL.LU R11, [R1+0xc] ;  /* 0x00000c00010b7983 */ /* 0x000ee20000300800 */
[----:B------:R-:W-:Y:S03]  /*2fb70*/  HMMA.16816.F32 R12, R4, R2, R12 ;  /* 0x00000002040c723c */ /* 0x000fe6000000180c */
[----:B------:R-:W-:Y:S04]  /*2fb80*/  STL [R1+0x158c], R0 ;  /* 0x00158c0001007387 */ /* 0x000fe80000100800 */
[----:B------:R-:W4:-:S15]  /*2fb90*/  LDL.LU R29, [R1+0x1408] ;  /* 0x00140800011d7983 */ /* 0x000f1e0000300800 */
[----:B------:R-:W-:-:S01]  /*2fba0*/  NOP ;  /* 0x0000000000007918 */ /* 0x000fc20000000000 */
[----:B------:R-:W-:Y:S04]  /*2fbb0*/  STL.64 [R1+0x10], R12 ;  /* 0x0000100c01007387 */ /* 0x000fe80000100a00 */
[----:B------:R0:W-:Y:S04]  /*2fbc0*/  STL.64 [R1+0x18], R14 ;  /* 0x0000180e01007387 */ /* 0x0001e80000100a00 */
[----:B0-----:R-:W4:Y:S01]  /*2fbd0*/  LDL.LU R15, [R1+0x1404] ;  /* 0x00140400010f7983 */ /* 0x001f220000300800 */
[----:B---3--:R-:W-:-:S15]  /*2fbe0*/  HMMA.16816.F32 R8, R4, R22, R8 ;  /* 0x000000160408723c */ /* 0x008fde0000001808 */
[----:B------:R-:W-:-:S08]  /*2fbf0*/  NOP ;  /* 0x0000000000007918 */ /* 0x000fd00000000000 */
[----:B------:R-:W-:Y:S04]  /*2fc00*/  STL [R1], R8 ;  /* 0x0000000801007387 */ /* 0x000fe80000100800 */
[----:B------:R-:W3:Y:S04]  /*2fc10*/  LDL.LU R4, [R1+0x368] ;  /* 0x0003680001047983 */ /* 0x000ee80000300800 */
[----:B------:R-:W3:Y:S04]  /*2fc20*/  LDL.LU R5, [R1+0x36c] ;  /* 0x00036c0001057983 */ /* 0x000ee80000300800 */
[----:B------:R-:W2:Y:S04]  /*2fc30*/  LDL.LU R6, [R1+0x13f0] ;  /* 0x0013f00001067983 */ /* 0x000ea80000300800 */
[----:B------:R-:W4:Y:S04]  /*2fc40*/  LDL.LU R12, [R1+0x13ec] ;  /* 0x0013ec00010c7983 */ /* 0x000f280000300800 */
[----:B------:R-:W2:Y:S04]  /*2fc50*/  LDL.LU R7, [R1+0x13f8] ;  /* 0x0013f80001077983 */ /* 0x000ea80000300800 */
[----:B--2---:R-:W-:Y:S04]  /*2fc60*/  STL.64 [R1+0x1698], R6 ;  /* 0x0016980601007387 */ /* 0x004fe80000100a00 */
[----:B---3--:R0:W-:Y:S04]  /*2fc70*/  STL.64 [R1+0x1690], R4 ;  /* 0x0016900401007387 */ /* 0x0081e80000100a00 */
[----:B0-----:R-:W2:Y:S04]  /*2fc80*/  LDL.LU R4, [R1+0x1a0] ;  /* 0x0001a00001047983 */ /* 0x001ea80000300800 */
[----:B------:R-:W2:Y:S04]  /*2fc90*/  LDL.LU R5, [R1+0x1a4] ;  /* 0x0001a40001057983 */ /* 0x000ea80000300800 */
[----:B------:R-:W3:Y:S04]  /*2fca0*/  LDL.LU R6, [R1+0x1a8] ;  /* 0x0001a80001067983 */ /* 0x000ee80000300800 */
[----:B------:R-:W3:Y:S04]  /*2fcb0*/  LDL.LU R7, [R1+0x1ac] ;  /* 0x0001ac0001077983 */ /* 0x000ee80000300800 */
        /* <DEDUP_REMOVED lines=10> */
[----:B------:R-:W2:Y:S04]  /*2fd60*/  LDL.LU R13, [R1+0x13f4] ;  /* 0x0013f400010d7983 */ /* 0x000ea80000300800 */
[----:B------:R-:W3:Y:S04]  /*2fd70*/  LDL.LU R0, [R1+0x1400] ;  /* 0x0014000001007983 */ /* 0x000ee80000300800 */
[----:B------:R-:W4:Y:S01]  /*2fd80*/  LDL.LU R14, [R1+0x13fc] ;  /* 0x0013fc00010e7983 */ /* 0x000f220000300800 */
[----:B------:R-:W-:-:S02]  /*2fd90*/  IMAD R17, R17, 0x100, R24 ;  /* 0x0000010011117824 */ /* 0x000fc400078e0218 */
[----:B------:R-:W-:Y:S02]  /*2fda0*/  IMAD R19, R28, 0x100, R19 ;  /* 0x000001001c137824 */ /* 0x000fe400078e0213 */
[----:B------:R-:W-:Y:S01]  /*2fdb0*/  IMAD R18, R18, 0x100, R25 ;  /* 0x0000010012127824 */ /* 0x000fe200078e0219 */
[----:B------:R-:W-:Y:S01]  /*2fdc0*/  F2FP.F16.E5M2.UNPACK_B R24, R27.H1 ;  /* 0x0000001bff18723e */ /* 0x000fe200030004ff */
[----:B------:R-:W-:Y:S01]  /*2fdd0*/  IMAD.MOV.U32 R28, RZ, RZ, R9 ;  /* 0x000000ffff1c7224 */ /* 0x000fe200078e0009 */
[----:B------:R-:W-:Y:S01]  /*2fde0*/  F2FP.F16.E5M2.UNPACK_B R25, R26.H1 ;  /* 0x0000001aff19723e */ /* 0x000fe200030004ff */
[----:B------:R-:W-:Y:S02]  /*2fdf0*/  IMAD.MOV.U32 R27, RZ, RZ, R10 ;  /* 0x000000ffff1b7224 */ /* 0x000fe400078e000a */
[----:B------:R-:W-:Y:S01]  /*2fe00*/  IMAD.MOV.U32 R26, RZ, RZ, R11 ;  /* 0x000000ffff1a7224 */ /* 0x000fe200078e000b */
[----:B------:R-:W-:Y:S02]  /*2fe10*/  F2FP.F16.E5M2.UNPACK_B R16, R16 ;  /* 0x00000010ff10723e */ /* 0x000fe400020004ff */
[----:B------:R-:W-:-:S02]  /*2fe20*/  F2FP.F16.E5M2.UNPACK_B R17, R17 ;  /* 0x00000011ff11723e */ /* 0x000fc400020004ff */
[----:B------:R-:W-:Y:S02]  /*2fe30*/  F2FP.F16.E5M2.UNPACK_B R18, R18 ;  /* 0x00000012ff12723e */ /* 0x000fe400020004ff */
        /* <DEDUP_REMOVED lines=10> */
[----:B------:R-:W3:Y:S04]  /*2fee0*/  LDL.LU R9, [R1+0x34c] ;  /* 0x00034c0001097983 */ /* 0x000ee80000300800 */
[----:B------:R-:W2:Y:S04]  /*2fef0*/  LDL.LU R10, [R1+0x328] ;  /* 0x00032800010a7983 */ /* 0x000ea80000300800 */
[----:B------:R-:W2:Y:S01]  /*2ff00*/  LDL.LU R11, [R1+0x32c] ;  /* 0x00032c00010b7983 */ /* 0x000ea20000300800 */
[----:B------:R-:W-:Y:S03]  /*2ff10*/  HMMA.16816.F32 R4, R16, R24, R4 ;  /* 0x000000181004723c */ /* 0x000fe60000001804 */
[----:B--2---:R-:W-:Y:S04]  /*2ff20*/  STL.64 [R1+0x1678], R10 ;  /* 0x0016780a01007387 */ /* 0x004fe80000100a00 */
[----:B---3--:R0:W-:Y:S04]  /*2ff30*/  STL.64 [R1+0x1670], R8 ;  /* 0x0016700801007387 */ /* 0x0081e80000100a00 */
[----:B0-----:R-:W2:Y:S04]  /*2ff40*/  LDL.LU R8, [R1+0x180] ;  /* 0x0001800001087983 */ /* 0x001ea80000300800 */
[----:B------:R-:W2:Y:S04]  /*2ff50*/  LDL.LU R9, [R1+0x184] ;  /* 0x0001840001097983 */ /* 0x000ea80000300800 */
[----:B------:R-:W2:Y:S04]  /*2ff60*/  LDL.LU R10, [R1+0x188] ;  /* 0x00018800010a7983 */ /* 0x000ea80000300800 */
[----:B------:R-:W2:Y:S04]  /*2ff70*/  LDL.LU R11, [R1+0x18c] ;  /* 0x00018c00010b7983 */ /* 0x000ea80000300800 */
[----:B------:R-:W-:Y:S04]  /*2ff80*/  STL [R1+0x15a0], R28 ;  /* 0x0015a01c01007387 */ /* 0x000fe80000100800 */
[----:B------:R-:W-:Y:S04]  /*2ff90*/  STL.64 [R1+0x3a0], R4 ;  /* 0x0003a00401007387 */ /* 0x000fe80000100a00 */
[----:B------:R0:W-:Y:S04]  /*2ffa0*/  STL.64 [R1+0x3a8], R6 ;  /* 0x0003a80601007387 */ /* 0x0001e80000100a00 */
[----:B0-----:R-:W3:Y:S04]  /*2ffb0*/  LDL.LU.64 R6, [R1+0x16a8] ;  /* 0x0016a80001067983 */ /* 0x001ee80000300a00 */
[----:B------:R-:W3:Y:S01]  /*2ffc0*/  LDL.LU.64 R4, [R1+0x16a0] ;  /* 0x0016a00001047983 */ /* 0x000ee20000300a00 */
[----:B------:R-:W-:-:S02]  /*2ffd0*/  F2FP.F16.E5M2.UNPACK_B R22, R22.H1 ;  /* 0x00000016ff16723e */ /* 0x000fc400030004ff */
[----:B------:R-:W-:Y:S01]  /*2ffe0*/  F2FP.F16.E5M2.UNPACK_B R23, R23.H1 ;  /* 0x00000017ff17723e */ /* 0x000fe200030004ff */
[----:B------:R-:W-:Y:S04]  /*2fff0*/  STL.64 [R1+0x1648], R26 ;  /* 0x0016481a01007387 */ /* 0x000fe80000100a00 */
[----:B------:R0:W-:Y:S01]  /*30000*/  STL.64 [R1+0x1640], R24 ;  /* 0x0016401801007387 */ /* 0x0001e20000100a00 */
[----:B------:R-:W-:Y:S02]  /*30010*/  F2FP.F16.E5M2.UNPACK_B R2, R2.H1 ;  /* 0x00000002ff02723e */ /* 0x000fe400030004ff */
[----:B------:R-:W-:Y:S01]  /*30020*/  F2FP.F16.E5M2.UNPACK_B R3, R3.H1 ;  /* 0x00000003ff03723e */ /* 0x000fe200030004ff */
[----:B0-----:R-:W4:Y:S04]  /*30030*/  LDL.LU R24, [R1+0x1f0] ;  /* 0x0001f00001187983 */ /* 0x001f280000300800 */
[----:B------:R-:W4:Y:S04]  /*30040*/  LDL.LU R25, [R1+0x1f4] ;  /* 0x0001f40001197983 */ /* 0x000f280000300800 */
[----:B------:R-:W4:Y:S04]  /*30050*/  LDL.LU R26, [R1+0x1f8] ;  /* 0x0001f800011a7983 */ /* 0x000f280000300800 */
[----:B------:R-:W4:Y:S01]  /*30060*/  LDL.LU R27, [R1+0x1fc] ;  /* 0x0001fc00011b7983 */ /* 0x000f220000300800 */
[C---:B------:R-:W-:Y:S06]  /*30070*/  HMMA.16816.F32 R12, R16.reuse, R2, R12 ;  /* 0x00000002100c723c */ /* 0x040fec000000180c */
        /* <DEDUP_REMOVED lines=8> */
[----:B0-----:R-:W4:Y:S04]  /*30100*/  LDL.LU.64 R14, [R1+0x1688] ;  /* 0x00168800010e7983 */ /* 0x001f280000300a00 */
[----:B------:R-:W3:Y:S01]  /*30110*/  LDL.LU.64 R12, [R1+0x1680] ;  /* 0x00168000010c7983 */ /* 0x000ee20000300a00 */
[----:B--2---:R-:W-:-:S02]  /*30120*/  F2FP.F16.E5M2.UNPACK_B R4, R4.H1 ;  /* 0x00000004ff04723e */ /* 0x004fc400030004ff */
[----:B------:R-:W-:-:S07]  /*30130*/  F2FP.F16.E5M2.UNPACK_B R5, R5.H1 ;  /* 0x00000005ff05723e */ /* 0x000fce00030004ff */
[----:B------:R-:W-:Y:S01]  /*30140*/  HMMA.16816.F32 R8, R16, R4, R8 ;  /* 0x000000041008723c */ /* 0x000fe20000001808 */
[----:B---3--:R-:W-:Y:S02]  /*30150*/  IMAD R12, R12, 0x100, R6 ;  /* 0x000001000c0c7824 */ /* 0x008fe400078e0206 */
[----:B------:R-:W-:Y:S01]  /*30160*/  IMAD R13, R13, 0x100, R7 ;  /* 0x000001000d0d7824 */ /* 0x000fe200078e0207 */
[----:B----4-:R-:W-:Y:S02]  /*30170*/  F2FP.F16.E5M2.UNPACK_B R6, R20.H1 ;  /* 0x00000014ff06723e */ /* 0x010fe400030004ff */
[----:B------:R-:W-:-:S15]  /*30180*/  F2FP.F16.E5M2.UNPACK_B R7, R21.H1 ;  /* 0x00000015ff07723e */ /* 0x000fde00030004ff */
[----:B------:R-:W-:-:S02]  /*30190*/  NOP ;  /* 0x0000000000007918 */ /* 0x000fc40000000000 */
[----:B------:R-:W-:Y:S04]  /*301a0*/  STL.64 [R1+0x430], R8 ;  /* 0x0004300801007387 */ /* 0x000fe80000100a00 */
[----:B------:R0:W-:Y:S04]  /*301b0*/  STL.64 [R1+0x438], R10 ;  /* 0x0004380a01007387 */ /* 0x0001e80000100a00 */
[----:B0-----:R-:W2:Y:S04]  /*301c0*/  LDL.LU.64 R10, [R1+0x1678] ;  /* 0x00167800010a7983 */ /* 0x001ea80000300a00 */
[----:B------:R-:W3:Y:S04]  /*301d0*/  LDL.LU.64 R8, [R1+0x1670] ;  /* 0x0016700001087983 */ /* 0x000ee80000300a00 */
[----:B------:R-:W4:Y:S04]  /*301e0*/  LDL.LU R20, [R1+0x338] ;  /* 0x0003380001147983 */ /* 0x000f280000300800 */
[----:B------:R-:W4:Y:S04]  /*301f0*/  LDL.LU R21, [R1+0x33c] ;  /* 0x00033c0001157983 */ /* 0x000f280000300800 */
[----:B------:R-:W2:Y:S01]  /*30200*/  LDL.LU R28, [R1+0x141c] ;  /* 0x00141c00011c7983 */ /* 0x000ea20000300800 */
[----:B------:R-:W-:Y:S01]  /*30210*/  HMMA.16816.F32 R24, R16, R6, R24 ;  /* 0x000000061018723c */ /* 0x000fe20000001818 */
[----:B------:R-:W-:-:S02]  /*30220*/  IMAD R14, R14, 0x100, R0 ;  /* 0x000001000e0e7824 */ /* 0x000fc400078e0200 */
[----:B------:R-:W-:Y:S01]  /*30230*/  IMAD R15, R15, 0x100, R29 ;  /* 0x000001000f0f7824 */ /* 0x000fe200078e021d */
[----:B--2---:R0:W-:Y:S04]  /*30240*/  STL [R1+0x15f8], R28 ;  /* 0x0015f81c01007387 */ /* 0x0041e80000100800 */
[----:B------:R-:W2:Y:S04]  /*30250*/  LDL.LU R0, [R1+0x1428] ;  /* 0x0014280001007983 */ /* 0x000ea80000300800 */
[----:B------:R-:W2:Y:S04]  /*30260*/  LDL.LU R29, [R1+0x1424] ;  /* 0x00142400011d7983 */ /* 0x000ea80000300800 */
[----:B0-----:R-:W2:Y:S07]  /*30270*/  LDL.LU R28, [R1+0x1410] ;  /* 0x00141000011c7983 */ /* 0x001eae0000300800 */
[----:B------:R0:W-:Y:S04]  /*30280*/  STL.64 [R1+0x440], R24 ;  /* 0x0004401801007387 */ /* 0x0001e80000100a00 */
[----:B------:R1:W-:Y:S04]  /*30290*/  STL.64 [R1+0x448], R26 ;  /* 0x0004481a01007387 */ /* 0x0003e80000100a00 */
[----:B0-----:R-:W3:Y:S04]  /*302a0*/  LDL.LU R24, [R1+0x1e0] ;  /* 0x0001e00001187983 */ /* 0x001ee80000300800 */
[----:B------:R-:W3:Y:S04]  /*302b0*/  LDL.LU R25, [R1+0x1e4] ;  /* 0x0001e40001197983 */ /* 0x000ee80000300800 */
[----:B-1----:R-:W4:Y:S04]  /*302c0*/  LDL.LU R26, [R1+0x1e8] ;  /* 0x0001e800011a7983 */ /* 0x002f280000300800 */
[----:B------:R-:W4:Y:S04]  /*302d0*/  LDL.LU R27, [R1+0x1ec] ;  /* 0x0001ec00011b7983 */ /* 0x000f280000300800 */
[----:B----4-:R-:W-:Y:S04]  /*302e0*/  STL.64 [R1+0x1658], R26 ;  /* 0x0016581a01007387 */ /* 0x010fe80000100a00 */
[----:B---3--:R0:W-:Y:S04]  /*302f0*/  STL.64 [R1+0x1650], R24 ;  /* 0x0016501801007387 */ /* 0x0081e80000100a00 */
        /* <DEDUP_REMOVED lines=12> */
[----:B0-----:R-:W4:Y:S04]  /*303c0*/  LDL.LU R4, [R1+0x150] ;  /* 0x0001500001047983 */ /* 0x001f280000300800 */
[----:B------:R-:W4:Y:S04]  /*303d0*/  LDL.LU R5, [R1+0x154] ;  /* 0x0001540001057983 */ /* 0x000f280000300800 */
[----:B------:R-:W2:Y:S04]  /*303e0*/  LDL.LU R6, [R1+0x158] ;  /* 0x0001580001067983 */ /* 0x000ea80000300800 */
[----:B------:R-:W2:Y:S01]  /*303f0*/  LDL.LU R7, [R1+0x15c] ;  /* 0x00015c0001077983 */ /* 0x000ea20000300800 */
[----:B------:R-:W-:-:S02]  /*30400*/  F2FP.F16.E5M2.UNPACK_B R8, R8.H1 ;  /* 0x00000008ff08723e */ /* 0x000fc400030004ff */
[----:B------:R-:W-:Y:S01]  /*30410*/  F2FP.F16.E5M2.UNPACK_B R9, R9.H1 ;  /* 0x00000009ff09723e */ /* 0x000fe200030004ff */
[----:B--2---:R-:W-:Y:S04]  /*30420*/  STL.64 [R1+0x1628], R6 ;  /* 0x0016280601007387 */ /* 0x004fe80000100a00 */
[----:B----4-:R0:W-:Y:S04]  /*30430*/  STL.64 [R1+0x1620], R4 ;  /* 0x0016200401007387 */ /* 0x0101e80000100a00 */
[----:B0-----:R-:W2:Y:S04]  /*30440*/  LDL.LU R4, [R1+0x160] ;  /* 0x0001600001047983 */ /* 0x001ea80000300800 */
[----:B------:R-:W2:Y:S04]  /*30450*/  LDL.LU R5, [R1+0x164] ;  /* 0x0001640001057983 */ /* 0x000ea80000300800 */
[----:B------:R-:W4:Y:S04]  /*30460*/  LDL.LU R6, [R1+0x168] ;  /* 0x0001680001067983 */ /* 0x000f280000300800 */
[----:B------:R-:W4:Y:S01]  /*30470*/  LDL.LU R7, [R1+0x16c] ;  /* 0x00016c0001077983 */ /* 0x000f220000300800 */
[----:B---3--:R-:W-:Y:S03]  /*30480*/  HMMA.16816.F32 R24, R16, R8, R24 ;  /* 0x000000081018723c */ /* 0x008fe60000001818 */
        /* <DEDUP_REMOVED lines=10> */
[----:B------:R-:W-:-:S02]  /*30530*/  F2FP.F16.E5M2.UNPACK_B R10, R10.H1 ;  /* 0x0000000aff0a723e */ /* 0x000fc400030004ff */
[----:B------:R-:W-:-:S07]  /*30540*/  F2FP.F16.E5M2.UNPACK_B R11, R11.H1 ;  /* 0x0000000bff0b723e */ /* 0x000fce00030004ff */
[----:B---3--:R-:W-:-:S15]  /*30550*/  HMMA.16816.F32 R24, R16, R10, R24 ;  /* 0x0000000a1018723c */ /* 0x008fde0000001818 */
[----:B------:R-:W-:-:S08]  /*30560*/  NOP ;  /* 0x0000000000007918 */ /* 0x000fd00000000000 */
[----:B------:R-:W-:Y:S04]  /*30570*/  STL.64 [R1+0x3d0], R24 ;  /* 0x0003d01801007387 */ /* 0x000fe80000100a00 */
[----:B------:R0:W-:Y:S04]  /*30580*/  STL.64 [R1+0x3d8], R26 ;  /* 0x0003d81a01007387 */ /* 0x0001e80000100a00 */
[----:B0-----:R-:W3:Y:S04]  /*30590*/  LDL.LU.64 R26, [R1+0x1658] ;  /* 0x00165800011a7983 */ /* 0x001ee80000300a00 */
[----:B------:R-:W3:Y:S01]  /*305a0*/  LDL.LU.64 R24, [R1+0x1650] ;  /* 0x0016500001187983 */ /* 0x000ee20000300a00 */
[----:B------:R-:W-:-:S02]  /*305b0*/  F2FP.F16.E5M2.UNPACK_B R20, R20.H1 ;  /* 0x00000014ff14723e */ /* 0x000fc400030004ff */
[----:B------:R-:W-:Y:S01]  /*305c0*/  F2FP.F16.E5M2.UNPACK_B R21, R21.H1 ;  /* 0x00000015ff15723e */ /* 0x000fe200030004ff */
[----:B------:R-:W-:Y:S04]  /*305d0*/  STL.64 [R1+0x1608], R10 ;  /* 0x0016080a01007387 */ /* 0x000fe80000100a00 */
[----:B------:R0:W-:Y:S04]  /*305e0*/  STL.64 [R1+0x1600], R8 ;  /* 0x0016000801007387 */ /* 0x0001e80000100a00 */
[----:B0-----:R-:W4:Y:S04]  /*305f0*/  LDL.LU R8, [R1+0x140] ;  /* 0x0001400001087983 */ /* 0x001f280000300800 */
[----:B------:R-:W4:Y:S04]  /*30600*/  LDL.LU R9, [R1+0x144] ;  /* 0x0001440001097983 */ /* 0x000f280000300800 */
[----:B------:R-:W4:Y:S04]  /*30610*/  LDL.LU R10, [R1+0x148] ;  /* 0x00014800010a7983 */ /* 0x000f280000300800 */
[----:B------:R-:W4:Y:S01]  /*30620*/  LDL.LU R11, [R1+0x14c] ;  /* 0x00014c00010b7983 */ /* 0x000f220000300800 */
[----:B---3--:R-:W-:Y:S03]  /*30630*/  HMMA.16816.F32 R16, R16, R20, R24 ;  /* 0x000000141010723c */ /* 0x008fe60000001818 */
[----:B------:R-:W3:Y:S04]  /*30640*/  LDL.LU.64 R26, [R1+0x1648] ;  /* 0x00164800011a7983 */ /* 0x000ee80000300a00 */
[----:B------:R-:W2:Y:S01]  /*30650*/  LDL.LU.64 R24, [R1+0x1640] ;  /* 0x0016400001187983 */ /* 0x000ea20000300a00 */
[----:B------:R-:W-:-:S02]  /*30660*/  F2FP.F16.E5M2.UNPACK_B R12, R12 ;  /* 0x0000000cff0c723e */ /* 0x000fc400020004ff */
[----:B------:R-:W-:Y:S02]  /*30670*/  F2FP.F16.E5M2.UNPACK_B R13, R13 ;  /* 0x0000000dff0d723e */ /* 0x000fe400020004ff */
[----:B------:R-:W-:Y:S02]  /*30680*/  F2FP.F16.E5M2.UNPACK_B R14, R14 ;  /* 0x0000000eff0e723e */ /* 0x000fe400020004ff */
[----:B------:R-:W-:-:S09]  /*30690*/  F2FP.F16.E5M2.UNPACK_B R15, R15 ;  /* 0x0000000fff0f723e */ /* 0x000fd200020004ff */
        /* <DEDUP_REMOVED lines=10> */
[----:B0-----:R-:W2:Y:S04]  /*30740*/  LDL.LU.64 R6, [R1+0x1638] ;  /* 0x0016380001067983 */ /* 0x001ea80000300a00 */
[----:B------:R-:W2:Y:S04]  /*30750*/  LDL.LU.64 R4, [R1+0x1630] ;  /* 0x0016300001047983 */ /* 0x000ea80000300a00 */
[----:B---3--:R-:W-:Y:S04]  /*30760*/  STL.64 [R1+0x15e0], R26 ;  /* 0x0015e01a01007387 */ /* 0x008fe80000100a00 */
        /* <DEDUP_REMOVED lines=27> */
[----:B0-----:R-:W2:Y:S04]  /*30920*/  LDL.LU.64 R10, [R1+0x1608] ;  /* 0x00160800010a7983 */ /* 0x001ea80000300a00 */
[----:B------:R-:W4:Y:S01]  /*30930*/  LDL.LU.64 R8, [R1+0x1600] ;  /* 0x0016000001087983 */ /* 0x000f220000300a00 */
[----:B---3--:R-:W-:Y:S01]  /*30940*/  HMMA.16816.F32 R24, R12, R6, R24 ;  /* 0x000000060c18723c */ /* 0x008fe20000001818 */
[----:B------:R-:W-:-:S02]  /*30950*/  IMAD R16, R16, 0x100, R28 ;  /* 0x0000010010107824 */ /* 0x000fc400078e021c */
[----:B------:R-:W3:Y:S04]  /*30960*/  LDL.LU R28, [R1+0x15f8] ;  /* 0x0015f800011c7983 */ /* 0x000ee80000300800 */
[----:B------:R-:W-:-:S15]  /*30970*/  STL [R1+0x15a4], R7 ;  /* 0x0015a40701007387 */ /* 0x000fde0000100800 */
[----:B------:R-:W-:-:S01]  /*30980*/  NOP ;  /* 0x0000000000007918 */ /* 0x000fc20000000000 */
        /* <DEDUP_REMOVED lines=12> */
[----:B------:R-:W3:Y:S04]  /*30a50*/  LDL.LU R7, [R1+0x1430] ;  /* 0x0014300001077983 */ /* 0x000ee80000300800 */
[----:B---3--:R-:W-:Y:S04]  /*30a60*/  STL.64 [R1+0x15c0], R6 ;  /* 0x0015c00601007387 */ /* 0x008fe80000100a00 */
[----:B------:R0:W-:Y:S04]  /*30a70*/  STL.64 [R1+0x15b8], R4 ;  /* 0x0015b80401007387 */ /* 0x0001e80000100a00 */
[----:B0-----:R-:W2:Y:S04]  /*30a80*/  LDL.LU R4, [R1+0x120] ;  /* 0x0001200001047983 */ /* 0x001ea80000300800 */
[----:B------:R-:W2:Y:S04]  /*30a90*/  LDL.LU R5, [R1+0x124] ;  /* 0x0001240001057983 */ /* 0x000ea80000300800 */
[----:B------:R-:W2:Y:S04]  /*30aa0*/  LDL.LU R6, [R1+0x128] ;  /* 0x0001280001067983 */ /* 0x000ea80000300800 */
[----:B------:R-:W2:Y:S01]  /*30ab0*/  LDL.LU R7, [R1+0x12c] ;  /* 0x00012c0001077983 */ /* 0x000ea20000300800 */
[----:B------:R-:W-:-:S02]  /*30ac0*/  IMAD R17, R18, 0x100, R17 ;  /* 0x0000010012117824 */ /* 0x000fc400078e0211 */
[----:B------:R-:W-:Y:S02]  /*30ad0*/  IMAD R18, R28, 0x100, R19 ;  /* 0x000001001c127824 */ /* 0x000fe400078e0213 */
[----:B------:R-:W3:Y:S01]  /*30ae0*/  LDL.LU R28, [R1+0x1438] ;  /* 0x00143800011c7983 */ /* 0x000ee20000300800 */
[----:B--2---:R-:W-:-:S15]  /*30af0*/  HMMA.16816.F32 R4, R12, R10, R4 ;  /* 0x0000000a0c04723c */ /* 0x004fde0000001804 */
[----:B------:R-:W-:-:S08]  /*30b00*/  NOP ;  /* 0x0000000000007918 */ /* 0x000fd00000000000 */
[----:B------:R0:W-:Y:S04]  /*30b10*/  STL.64 [R1+0x3c0], R4 ;  /* 0x0003c00401007387 */ /* 0x0001e80000100a00 */
[----:B------:R1:W-:Y:S04]  /*30b20*/  STL.64 [R1+0x3c8], R6 ;  /* 0x0003c80601007387 */ /* 0x0003e80000100a00 */
[----:B0-----:R-:W2:Y:S04]  /*30b30*/  LDL.LU R4, [R1+0xb0] ;  /* 0x0000b00001047983 */ /* 0x001ea80000300800 */
[----:B------:R-:W2:Y:S04]  /*30b40*/  LDL.LU R5, [R1+0xb4] ;  /* 0x0000b40001057983 */ /* 0x000ea80000300800 */
[----:B-1----:R-:W4:Y:S04]  /*30b50*/  LDL.LU R6, [R1+0xb8] ;  /* 0x0000b80001067983 */ /* 0x002f280000300800 */
[----:B------:R-:W4:Y:S04]  /*30b60*/  LDL.LU R7, [R1+0xbc] ;  /* 0x0000bc0001077983 */ /* 0x000f280000300800 */
        /* <DEDUP_REMOVED lines=8> */
[----:B0-----:R-:W4:Y:S04]  /*30bf0*/  LDL.LU R8, [R1+0x90] ;  /* 0x0000900001087983 */ /* 0x001f280000300800 */
[----:B------:R-:W4:Y:S04]  /*30c00*/  LDL.LU R9, [R1+0x94] ;  /* 0x0000940001097983 */ /* 0x000f280000300800 */
[----:B------:R-:W3:Y:S04]  /*30c10*/  LDL.LU R10, [R1+0x98] ;  /* 0x00009800010a7983 */ /* 0x000ee80000300800 */
[----:B------:R-:W3:Y:S01]  /*30c20*/  LDL.LU R11, [R1+0x9c] ;  /* 0x00009c00010b7983 */ /* 0x000ee20000300800 */
[----:B------:R-:W-:Y:S01]  /*30c30*/  HMMA.16816.F32 R12, R12, R20, R24 ;  /* 0x000000140c0c723c */ /* 0x000fe20000001818 */
[----:B------:R-:W-:-:S02]  /*30c40*/  IMAD R19, R29, 0x100, R0 ;  /* 0x000001001d137824 */ /* 0x000fc400078e0200 */
[----:B---3--:R-:W-:Y:S04]  /*30c50*/  STL.64 [R1+0x15b0], R10 ;  /* 0x0015b00a01007387 */ /* 0x008fe80000100a00 */
[----:B----4-:R0:W-:Y:S04]  /*30c60*/  STL.64 [R1+0x15a8], R8 ;  /* 0x0015a80801007387 */ /* 0x0101e80000100a00 */
[----:B0-----:R-:W3:Y:S04]  /*30c70*/  LDL.LU R8, [R1+0xa0] ;  /* 0x0000a00001087983 */ /* 0x001ee80000300800 */
[----:B------:R-:W3:Y:S04]  /*30c80*/  LDL.LU R9, [R1+0xa4] ;  /* 0x0000a40001097983 */ /* 0x000ee80000300800 */
[----:B------:R-:W3:Y:S04]  /*30c90*/  LDL.LU R10, [R1+0xa8] ;  /* 0x0000a800010a7983 */ /* 0x000ee80000300800 */
[----:B------:R-:W3:Y:S04]  /*30ca0*/  LDL.LU R11, [R1+0xac] ;  /* 0x0000ac00010b7983 */ /* 0x000ee80000300800 */
[----:B------:R-:W4:Y:S04]  /*30cb0*/  LDL.LU.64 R26, [R1+0x15e0] ;  /* 0x0015e000011a7983 */ /* 0x000f280000300a00 */
[----:B------:R-:W2:Y:S01]  /*30cc0*/  LDL.LU.64 R24, [R1+0x15d8] ;  /* 0x0015d80001187983 */ /* 0x000ea20000300a00 */
[----:B------:R-:W-:-:S02]  /*30cd0*/  F2FP.F16.E5M2.UNPACK_B R16, R16 ;  /* 0x00000010ff10723e */ /* 0x000fc400020004ff */
[----:B------:R-:W-:Y:S02]  /*30ce0*/  F2FP.F16.E5M2.UNPACK_B R17, R17 ;  /* 0x00000011ff11723e */ /* 0x000fe400020004ff */
[----:B------:R-:W-:Y:S02]  /*30cf0*/  F2FP.F16.E5M2.UNPACK_B R18, R18 ;  /* 0x00000012ff12723e */ /* 0x000fe400020004ff */
[----:B------:R-:W-:Y:S01]  /*30d00*/  F2FP.F16.E5M2.UNPACK_B R19, R19 ;  /* 0x00000013ff13723e */ /* 0x000fe200020004ff */
[----:B------:R0:W-:Y:S04]  /*30d10*/  STL.64 [R1+0x2a0], R12 ;  /* 0x0002a00c01007387 */ /* 0x0001e80000100a00 */
[----:B------:R-:W-:Y:S04]  /*30d20*/  STL.64 [R1+0x2a8], R14 ;  /* 0x0002a80e01007387 */ /* 0x000fe80000100a00 */
[----:B0-----:R-:W3:Y:S04]  /*30d30*/  LDL.LU R12, [R1+0x142c] ;  /* 0x00142c00010c7983 */ /* 0x001ee80000300800 */
[----:B------:R-:W3:Y:S01]  /*30d40*/  LDL.LU R13, [R1+0x1434] ;  /* 0x00143400010d7983 */ /* 0x000ee20000300800 */
[----:B--2---:R-:W-:-:S15]  /*30d50*/  HMMA.16816.F32 R4, R16, R24, R4 ;  /* 0x000000181004723c */ /* 0x004fde0000001804 */
[----:B------:R-:W-:-:S08]  /*30d60*/  NOP ;  /* 0x0000000000007918 */ /* 0x000fd00000000000 */
[----:B------:R-:W-:Y:S04]  /*30d70*/  STL.64 [R1+0x290], R4 ;  /* 0x0002900401007387 */ /* 0x000fe80000100a00 */
[----:B------:R0:W-:Y:S04]  /*30d80*/  STL.64 [R1+0x298], R6 ;  /* 0x0002980601007387 */ /* 0x0001e80000100a00 */
[----:B0-----:R-:W2:Y:S04]  /*30d90*/  LDL.LU.64 R6, [R1+0x15d0] ;  /* 0x0015d00001067983 */ /* 0x001ea80000300a00 */
[----:B------:R-:W2:Y:S04]  /*30da0*/  LDL.LU.64 R4, [R1+0x15c8] ;  /* 0x0015c80001047983 */ /* 0x000ea80000300a00 */
[----:B----4-:R-:W-:Y:S04]  /*30db0*/  STL.64 [R1+0x1570], R26 ;  /* 0x0015701a01007387 */ /* 0x010fe80000100a00 */
[----:B------:R0:W-:Y:S04]  /*30dc0*/  STL.64 [R1+0x1568], R24 ;  /* 0x0015681801007387 */ /* 0x0001e80000100a00 */
[----:B0-----:R-:W4:Y:S04]  /*30dd0*/  LDL.LU R24, [R1+0xc0] ;  /* 0x0000c00001187983 */ /* 0x001f280000300800 */
[----:B------:R-:W4:Y:S04]  /*30de0*/  LDL.LU R25, [R1+0xc4] ;  /* 0x0000c40001197983 */ /* 0x000f280000300800 */
[----:B------:R-:W4:Y:S04]  /*30df0*/  LDL.LU R26, [R1+0xc8] ;  /* 0x0000c800011a7983 */ /* 0x000f280000300800 */
[----:B------:R-:W4:Y:S04]  /*30e00*/  LDL.LU R27, [R1+0xcc] ;  /* 0x0000cc00011b7983 */ /* 0x000f280000300800 */
[----:B------:R-:W3:Y:S04]  /*30e10*/  LDL.LU R0, [R1+0x1440] ;  /* 0x0014400001007983 */ /* 0x000ee80000300800 */
[----:B------:R-:W3:Y:S01]  /*30e20*/  LDL.LU R14, [R1+0x143c] ;  /* 0x00143c00010e7983 */ /* 0x000ee20000300800 */
[C---:B--2---:R-:W-:Y:S06]  /*30e30*/  HMMA.16816.F32 R4, R16.reuse, R2, R4 ;  /* 0x000000021004723c */ /* 0x044fec0000001804 */
[----:B----4-:R-:W-:-:S15]  /*30e40*/  HMMA.16816.F32 R24, R16, R22, R24 ;  /* 0x000000161018723c */ /* 0x010fde0000001818 */
[----:B------:R-:W-:-:S08]  /*30e50*/  NOP ;  /* 0x0000000000007918 */ /* 0x000fd00000000000 */
[----:B------:R-:W-:Y:S04]  /*30e60*/  STL.64 [R1+0x280], R24 ;  /* 0x0002801801007387 */ /* 0x000fe80000100a00 */
[----:B------:R-:W-:Y:S04]  /*30e70*/  STL.64 [R1+0x288], R26 ;  /* 0x0002881a01007387 */ /* 0x000fe80000100a00 */
[----:B------:R-:W2:Y:S04]  /*30e80*/  LDL.LU R29, [R1+0x1448] ;  /* 0x00144800011d7983 */ /* 0x000ea80000300800 */
[----:B------:R-:W2:Y:S04]  /*30e90*/  LDL.LU R15, [R1+0x1444] ;  /* 0x00144400010f7983 */ /* 0x000ea80000300800 */
[----:B------:R-:W-:Y:S04]  /*30ea0*/  STL.64 [R1+0x1580], R22 ;  /* 0x0015801601007387 */ /* 0x000fe80000100a00 */
[----:B------:R0:W-:Y:S04]  /*30eb0*/  STL.64 [R1+0x1578], R20 ;  /* 0x0015781401007387 */ /* 0x0001e80000100a00 */
        /* <DEDUP_REMOVED lines=8> */
[----:B------:R-:W-:Y:S04]  /*30f40*/  STL.64 [R1+0x270], R4 ;  /* 0x0002700401007387 */ /* 0x000fe80000100a00 */
[----:B------:R0:W-:Y:S04]  /*30f50*/  STL.64 [R1+0x278], R6 ;  /* 0x0002780601007387 */ /* 0x0001e80000100a00 */
[----:B0-----:R-:W4:Y:S04]  /*30f60*/  LDL.LU.64 R6, [R1+0x15c0] ;  /* 0x0015c00001067983 */ /* 0x001f280000300a00 */
[----:B------:R-:W3:Y:S02]  /*30f70*/  LDL.LU.64 R4, [R1+0x15b8] ;  /* 0x0015b80001047983 */ /* 0x000ee40000300a00 */
[----:B---3--:R-:W-:Y:S01]  /*30f80*/  HMMA.16816.F32 R8, R16, R4, R8 ;  /* 0x000000041008723c */ /* 0x008fe20000001808 */
[----:B----4-:R-:W-:-:S15]  /*30f90*/  IMAD R12, R12, 0x100, R7 ;  /* 0x000001000c0c7824 */ /* 0x010fde00078e0207 */
[----:B------:R-:W-:-:S07]  /*30fa0*/  NOP ;  /* 0x0000000000007918 */ /* 0x000fce0000000000 */
[----:B------:R-:W-:Y:S04]  /*30fb0*/  STL.64 [R1+0x1f0], R8 ;  /* 0x0001f00801007387 */ /* 0x000fe80000100a00 */
[----:B------:R0:W-:Y:S04]  /*30fc0*/  STL.64 [R1+0x1f8], R10 ;  /* 0x0001f80a01007387 */ /* 0x0001e80000100a00 */
[----:B0-----:R-:W3:Y:S04]  /*30fd0*/  LDL.LU.64 R10, [R1+0x15b0] ;  /* 0x0015b000010a7983 */ /* 0x001ee80000300a00 */
[----:B------:R-:W3:Y:S04]  /*30fe0*/  LDL.LU.64 R8, [R1+0x15a8] ;  /* 0x0015a80001087983 */ /* 0x000ee80000300a00 */
        /* <DEDUP_REMOVED lines=21> */
[C---:B---3--:R-:W-:Y:S06]  /*31140*/  HMMA.16816.F32 R20, R16.reuse, R8, R20 ;  /* 0x000000081014723c */ /* 0x048fec0000001814 */
[----:B------:R-:W-:Y:S01]  /*31150*/  HMMA.16816.F32 R24, R16, R10, R24 ;  /* 0x0000000a1018723c */ /* 0x000fe20000001818 */
[----:B------:R-:W-:-:S02]  /*31160*/  IMAD R14, R14, 0x100, R0 ;  /* 0x000001000e0e7824 */ /* 0x000fc400078e0200 */
[----:B------:R-:W-:Y:S01]  /*31170*/  IMAD R15, R15, 0x100, R29 ;  /* 0x000001000f0f7824 */ /* 0x000fe200078e021d */
[----:B----4-:R-:W-:Y:S04]  /*31180*/  STL.64 [R1+0x1560], R6 ;  /* 0x0015600601007387 */ /* 0x010fe80000100a00 */
        /* <DEDUP_REMOVED lines=9> */
[----:B0-----:R-:W3:Y:S04]  /*31220*/  LDL.LU.64 R22, [R1+0x1580] ;  /* 0x0015800001167983 */ /* 0x001ee80000300a00 */
[----:B------:R-:W4:Y:S04]  /*31230*/  LDL.LU.64 R20, [R1+0x1578] ;  /* 0x0015780001147983 */ /* 0x000f280000300a00 */
[----:B------:R-:W-:Y:S04]  /*31240*/  STL.64 [R1+0x3b0], R24 ;  /* 0x0003b01801007387 */ /* 0x000fe80000100a00 */
[----:B------:R0:W-:Y:S04]  /*31250*/  STL.64 [R1+0x3b8], R26 ;  /* 0x0003b81a01007387 */ /* 0x0001e80000100a00 */
[----:B0-----:R-:W3:Y:S04]  /*31260*/  LDL.LU.64 R26, [R1+0x1570] ;  /* 0x00157000011a7983 */ /* 0x001ee80000300a00 */
[----:B------:R-:W2:Y:S04]  /*31270*/  LDL.LU.64 R24, [R1+0x1568] ;  /* 0x0015680001187983 */ /* 0x000ea80000300a00 */
[----:B------:R-:W-:Y:S04]  /*31280*/  STL.64 [R1+0x1530], R10 ;  /* 0x0015300a01007387 */ /* 0x000fe80000100a00 */
[----:B------:R0:W-:Y:S04]  /*31290*/  STL.64 [R1+0x1528], R8 ;  /* 0x0015280801007387 */ /* 0x0001e80000100a00 */
[----:B0-----:R-:W4:Y:S04]  /*312a0*/  LDL.LU R8, [R1+0x80] ;  /* 0x0000800001087983 */ /* 0x001f280000300800 */
[----:B------:R-:W4:Y:S04]  /*312b0*/  LDL.LU R9, [R1+0x84] ;  /* 0x0000840001097983 */ /* 0x000f280000300800 */
[----:B------:R-:W4:Y:S04]  /*312c0*/  LDL.LU R10, [R1+0x88] ;  /* 0x00008800010a7983 */ /* 0x000f280000300800 */
[----:B------:R-:W4:Y:S01]  /*312d0*/  LDL.LU R11, [R1+0x8c] ;  /* 0x00008c00010b7983 */ /* 0x000f220000300800 */
[----:B------:R-:W-:-:S02]  /*312e0*/  F2FP.F16.E5M2.UNPACK_B R12, R12 ;  /* 0x0000000cff0c723e */ /* 0x000fc400020004ff */
[----:B------:R-:W-:Y:S02]  /*312f0*/  F2FP.F16.E5M2.UNPACK_B R13, R13 ;  /* 0x0000000dff0d723e */ /* 0x000fe400020004ff */
[----:B------:R-:W-:Y:S02]  /*31300*/  F2FP.F16.E5M2.UNPACK_B R14, R14 ;  /* 0x0000000eff0e723e */ /* 0x000fe400020004ff */
[----:B------:R-:W-:-:S07]  /*31310*/  F2FP.F16.E5M2.UNPACK_B R15, R15 ;  /* 0x0000000fff0f723e */ /* 0x000fce00020004ff */
[----:B--2---:R-:W-:Y:S06]  /*31320*/  HMMA.16816.F32 R4, R12, R24, R4 ;  /* 0x000000180c04723c */ /* 0x004fec0000001804 */
[----:B----4-:R-:W-:Y:S01]  /*31330*/  HMMA.16816.F32 R8, R16, R20, R8 ;  /* 0x000000141008723c */ /* 0x010fe20000001808 */
[----:B------:R-:W2:-:S15]  /*31340*/  LDL.LU R16, [R1+0x40] ;  /* 0x0000400001107983 */ /* 0x000e9e0000300800 */
        /* <DEDUP_REMOVED lines=23> */
[----:B0-----:R-:W4:Y:S04]  /*314c0*/  LDL.LU.64 R6, [R1+0x1540] ;  /* 0x0015400001067983 */ /* 0x001f280000300a00 */
[----:B------:R-:W2:Y:S01]  /*314d0*/  LDL.LU.64 R4, [R1+0x1538] ;  /* 0x0015380001047983 */ /* 0x000ea20000300a00 */
[----:B------:R-:W-:-:S03]  /*314e0*/  IMAD.MOV.U32 R11, RZ, RZ, R29 ;  /* 0x000000ffff0b7224 */ /* 0x000fc600078e001d */
[----:B------:R-:W3:Y:S01]  /*314f0*/  LDL.LU R29, [R1+0xad4] ;  /* 0x000ad400011d7983 */ /* 0x000ee20000300800 */
[----:B--2---:R-:W-:Y:S03]  /*31500*/  HMMA.16816.F32 R16, R12, R4, R16 ;  /* 0x000000040c10723c */ /* 0x004fe60000001810 */
[----:B------:R-:W2:Y:S04]  /*31510*/  LDL.LU R4, [R1+0x4a0] ;  /* 0x0004a00001047983 */ /* 0x000ea80000300800 */
[----:B--2---:R0:W-:-:S15]  /*31520*/  STL [R1+0x14f4], R4 ;  /* 0x0014f40401007387 */ /* 0x0041de0000100800 */
[----:B------:R-:W-:-:S01]  /*31530*/  NOP ;  /* 0x0000000000007918 */ /* 0x000fc20000000000 */
[----:B------:R-:W-:Y:S04]  /*31540*/  STL.64 [R1+0x220], R16 ;  /* 0x0002201001007387 */ /* 0x000fe80000100a00 */
[----:B------:R-:W-:Y:S04]  /*31550*/  STL.64 [R1+0x228], R18 ;  /* 0x0002281201007387 */ /* 0x000fe80000100a00 */
[----:B0-----:R-:W2:Y:S04]  /*31560*/  LDL.LU R4, [R1+0x6bc] ;  /* 0x0006bc0001047983 */ /* 0x001ea80000300800 */
[----:B------:R-:W3:Y:S04]  /*31570*/  LDL.LU R5, [R1+0xabc] ;  /* 0x000abc0001057983 */ /* 0x000ee80000300800 */
[----:B------:R-:W3:Y:S04]  /*31580*/  LDL.LU R2, [R1+0xae0] ;  /* 0x000ae00001027983 */ /* 0x000ee80000300800 */
[----:B------:R-:W3:Y:S04]  /*31590*/  LDL.LU R3, [R1+0xab4] ;  /* 0x000ab40001037983 */ /* 0x000ee80000300800 */
[----:B------:R-:W2:Y:S04]  /*315a0*/  LDL.LU R22, [R1+0xad8] ;  /* 0x000ad80001167983 */ /* 0x000ea80000300800 */
[----:B------:R-:W2:Y:S01]  /*315b0*/  LDL.LU R23, [R1+0xaac] ;  /* 0x000aac0001177983 */ /* 0x000ea20000300800 */
[----:B----4-:R-:W-:Y:S03]  /*315c0*/  HMMA.16816.F32 R8, R12, R6, R8 ;  /* 0x000000060c08723c */ /* 0x010fe60000001808 */
[----:B--2---:R-:W-:Y:S04]  /*315d0*/  STL.64 [R1+0x1510], R22 ;  /* 0x0015101601007387 */ /* 0x004fe80000100a00 */
        /* <DEDUP_REMOVED lines=10> */
[----:B------:R-:W4:Y:S04]  /*31680*/  LDL.LU R24, [R1+0xad0] ;  /* 0x000ad00001187983 */ /* 0x000f280000300800 */
[----:B------:R-:W4:Y:S04]  /*31690*/  LDL.LU R25, [R1+0xaa4] ;  /* 0x000aa40001197983 */ /* 0x000f280000300800 */
[----:B------:R-:W3:Y:S01]  /*316a0*/  LDL.LU R16, [R1+0xac8] ;  /* 0x000ac80001107983 */ /* 0x000ee20000300800 */
[----:B------:R-:W-:-:S03]  /*316b0*/  IMAD.MOV.U32 R23, RZ, RZ, R0 ;  /* 0x000000ffff177224 */ /* 0x000fc600078e0000 */
[----:B------:R-:W3:Y:S04]  /*316c0*/  LDL.LU R17, [R1+0xa9c] ;  /* 0x000a9c0001117983 */ /* 0x000ee80000300800 */
[----:B------:R-:W4:Y:S04]  /*316d0*/  LDL.LU R0, [R1+0xac0] ;  /* 0x000ac00001007983 */ /* 0x000f280000300800 */
[----:B------:R-:W-:Y:S04]  /*316e0*/  STL.64 [R1+0x210], R8 ;  /* 0x0002100801007387 */ /* 0x000fe80000100a00 */
[----:B------:R0:W-:Y:S04]  /*316f0*/  STL.64 [R1+0x218], R10 ;  /* 0x0002180a01007387 */ /* 0x0001e80000100a00 */
[----:B0-----:R-:W4:Y:S04]  /*31700*/  LDL.LU.64 R10, [R1+0x1530] ;  /* 0x00153000010a7983 */ /* 0x001f280000300a00 */
[----:B------:R-:W2:Y:S04]  /*31710*/  LDL.LU.64 R8, [R1+0x1528] ;  /* 0x0015280001087983 */ /* 0x000ea80000300a00 */
[----:B------:R-:W4:Y:S04]  /*31720*/  LDL.LU R6, [R1+0x498] ;  /* 0x0004980001067983 */ /* 0x000f280000300800 */
[----:B------:R-:W4:Y:S04]  /*31730*/  LDL.LU R7, [R1+0xac4] ;  /* 0x000ac40001077983 */ /* 0x000f280000300800 */
[----:B------:R-:W3:Y:S04]  /*31740*/  LDL.LU R18, [R1+0xa94] ;  /* 0x000a940001127983 */ /* 0x000ee80000300800 */
[----:B------:R-:W3:Y:S01]  /*31750*/  LDL.LU R19, [R1+0xab8] ;  /* 0x000ab80001137983 */ /* 0x000ee20000300800 */
[----:B--2---:R-:W-:Y:S03]  /*31760*/  HMMA.16816.F32 R20, R12, R8, R20 ;  /* 0x000000080c14723c */ /* 0x004fe60000001814 */
[----:B---3--:R0:W-:Y:S04]  /*31770*/  STL.64 [R1+0x1500], R18 ;  /* 0x0015001201007387 */ /* 0x0081e80000100a00 */
[----:B------:R1:W-:Y:S01]  /*31780*/  STL.64 [R1+0x14f8], R16 ;  /* 0x0014f81001007387 */ /* 0x0003e20000100a00 */
[----:B0-----:R-:W-:-:S03]  /*31790*/  IMAD.MOV.U32 R19, RZ, RZ, R26 ;  /* 0x000000ffff137224 */ /* 0x001fc600078e001a */
[----:B-1----:R-:W2:Y:S01]  /*317a0*/  LDL.LU R16, [R1] ;  /* 0x0000000001107983 */ /* 0x002ea20000300800 */
[----:B------:R-:W-:-:S03]  /*317b0*/  IMAD.MOV.U32 R18, RZ, RZ, R27 ;  /* 0x000000ffff127224 */ /* 0x000fc600078e001b */
[----:B------:R-:W3:Y:S01]  /*317c0*/  LDL.LU R26, [R1+0xa8c] ;  /* 0x000a8c00011a7983 */ /* 0x000ee20000300800 */
[----:B------:R-:W-:-:S03]  /*317d0*/  IMAD.MOV.U32 R17, RZ, RZ, R28 ;  /* 0x000000ffff117224 */ /* 0x000fc600078e001c */
[----:B------:R-:W3:Y:S04]  /*317e0*/  LDL.LU R27, [R1+0xab0] ;  /* 0x000ab000011b7983 */ /* 0x000ee80000300800 */
[----:B------:R-:W3:Y:S04]  /*317f0*/  LDL.LU R28, [R1+0xa84] ;  /* 0x000a8400011c7983 */ /* 0x000ee80000300800 */
[----:B------:R-:W-:Y:S04]  /*31800*/  STL.64 [R1+0x200], R20 ;  /* 0x0002001401007387 */ /* 0x000fe80000100a00 */
[----:B------:R0:W-:Y:S04]  /*31810*/  STL.64 [R1+0x208], R22 ;  /* 0x0002081601007387 */ /* 0x0001e80000100a00 */
[----:B0-----:R-:W4:Y:S04]  /*31820*/  LDL.LU.64 R22, [R1+0x1520] ;  /* 0x0015200001167983 */ /* 0x001f280000300a00 */
[----:B------:R-:W4:Y:S04]  /*31830*/  LDL.LU.64 R20, [R1+0x1518] ;  /* 0x0015180001147983 */ /* 0x000f280000300a00 */
[----:B------:R-:W3:Y:S04]  /*31840*/  LDL.LU R8, [R1+0xadc] ;  /* 0x000adc0001087983 */ /* 0x000ee80000300800 */
[----:B------:R-:W3:Y:S01]  /*31850*/  LDL.LU R9, [R1+0xacc] ;  /* 0x000acc0001097983 */ /* 0x000ee20000300800 */
[----:B----4-:R-:W-:-:S15]  /*31860*/  HMMA.16816.F32 R20, R12, R10, R20 ;  /* 0x0000000a0c14723c */ /* 0x010fde0000001814 */
[----:B------:R-:W-:-:S08]  /*31870*/  NOP ;  /* 0x0000000000007918 */ /* 0x000fd00000000000 */
[----:B------:R-:W-:Y:S04]  /*31880*/  STL.64 [R1+0x240], R20 ;  /* 0x0002401401007387 */ /* 0x000fe80000100a00 */
[----:B------:R0:W-:Y:S04]  /*31890*/  STL.64 [R1+0x248], R22 ;  /* 0x0002481601007387 */ /* 0x0001e80000100a00 */
[----:B0-----:R-:W4:Y:S04]  /*318a0*/  LDL.LU.64 R22, [R1+0x1510] ;  /* 0x0015100001167983 */ /* 0x001f280000300a00 */
[----:B------:R-:W2:Y:S04]  /*318b0*/  LDL.LU.64 R20, [R1+0x1508] ;  /* 0x0015080001147983 */ /* 0x000ea80000300a00 */
[----:B------:R-:W3:Y:S04]  /*318c0*/  LDL.LU R10, [R1+0x4a4] ;  /* 0x0004a400010a7983 */ /* 0x000ee80000300800 */
[----:B------:R-:W4:Y:S01]  /*318d0*/  LDL.LU R11, [R1+0xae4] ;  /* 0x000ae400010b7983 */ /* 0x000f220000300800 */
[----:B------:R-:W-:Y:S01]  /*318e0*/  VIADD R4, R4, 0x1 ;  /* 0x0000000104047836 */ /* 0x000fe20000000000 */
[----:B--2---:R-:W-:Y:S01]  /*318f0*/  HMMA.16816.F32 R12, R12, R20, R16 ;  /* 0x000000140c0c723c */ /* 0x004fe20000001810 */
[----:B------:R-:W0:Y:S01]  /*31900*/  LDC R21, c[0x0][0x230] ;  /* 0x00008c00ff157b82 */ /* 0x000e220000000800 */
[----:B------:R-:W2:Y:S04]  /*31910*/  LDL.LU.64 R18, [R1+0x1500] ;  /* 0x0015000001127983 */ /* 0x000ea80000300a00 */
[----:B------:R-:W2:Y:S01]  /*31920*/  LDL.LU.64 R16, [R1+0x14f8] ;  /* 0x0014f80001107983 */ /* 0x000ea20000300a00 */
[----:B0-----:R-:W-:-:S15]  /*31930*/  VIADD R21, R21, 0x7f ;  /* 0x0000007f15157836 */ /* 0x001fde0000000000 */
[----:B------:R-:W-:-:S01]  /*31940*/  NOP ;  /* 0x0000000000007918 */ /* 0x000fc20000000000 */
[----:B------:R-:W-:Y:S01]  /*31950*/  STL.64 [R1+0x230], R12 ;  /* 0x0002300c01007387 */ /* 0x000fe20000100a00 */
[----:B------:R-:W-:-:S03]  /*31960*/  SHF.R.S32.HI R20, RZ, 0x1f, R21 ;  /* 0x0000001fff147819 */ /* 0x000fc60000011415 */
[----:B------:R-:W-:Y:S01]  /*31970*/  STL.64 [R1+0x238], R14 ;  /* 0x0002380e01007387 */ /* 0x000fe20000100a00 */
[----:B------:R-:W-:-:S03]  /*31980*/  LEA.HI R20, R20, R21, RZ, 0x7 ;  /* 0x0000001514147211 */ /* 0x000fc600078f38ff */
[----:B------:R-:W2:Y:S01]  /*31990*/  LDL.LU R21, [R1+0x49c] ;  /* 0x00049c0001157983 */ /* 0x000ea20000300800 */
[----:B------:R-:W-:-:S03]  /*319a0*/  SHF.R.S32.HI R20, RZ, 0x7, R20 ;  /* 0x00000007ff147819 */ /* 0x000fc60000011414 */
[----:B------:R0:W-:Y:S01]  /*319b0*/  STL [R1+0x6bc], R4 ;  /* 0x0006bc0401007387 */ /* 0x0001e20000100800 */
[----:B------:R-:W-:-:S03]  /*319c0*/  ISETP.NE.U32.AND P0, PT, R4, R20, PT ;  /* 0x000000140400720c */ /* 0x000fc60003f05070 */
[----:B0-----:R-:W2:Y:S01]  /*319d0*/  LDL.LU R4, [R1+0x14f4] ;  /* 0x0014f40001047983 */ /* 0x001ea20000300800 */
[----:B---3--:R-:W-:Y:S02]  /*319e0*/  IADD3 R10, P5, R10, UR46, RZ ;  /* 0x0000002e0a0a7c10 */ /* 0x008fe4000ffbe0ff */
[----:B------:R-:W-:Y:S02]  /*319f0*/  IADD3 R29, P2, R29, UR46, RZ ;  /* 0x0000002e1d1d7c10 */ /* 0x000fe4000ff5e0ff */
[----:B----4-:R-:W-:Y:S02]  /*31a00*/  IADD3 R11, P6, R11, UR46, RZ ;  /* 0x0000002e0b0b7c10 */ /* 0x010fe4000ffde0ff */
[----:B------:R-:W-:Y:S02]  /*31a10*/  IADD3 R8, P1, R8, UR46, RZ ;  /* 0x0000002e08087c10 */ /* 0x000fe4000ff3e0ff */
[----:B------:R-:W-:Y:S02]  /*31a20*/  IADD3 R9, P3, R9, UR46, RZ ;  /* 0x0000002e09097c10 */ /* 0x000fe4000ff7e0ff */
[----:B------:R-:W-:-:S02]  /*31a30*/  IADD3.X R2, R2, UR9, RZ, P6, !PT ;  /* 0x0000000902027c10 */ /* 0x000fc4000b7fe4ff */
[----:B------:R-:W-:Y:S02]  /*31a40*/  IADD3 R3, P6, R3, UR46, RZ ;  /* 0x0000002e03037c10 */ /* 0x000fe4000ffde0ff */
[----:B------:R-:W-:Y:S02]  /*31a50*/  IADD3.X R22, R22, UR9, RZ, P1, !PT ;  /* 0x0000000916167c10 */ /* 0x000fe40008ffe4ff */
[----:B------:R-:W-:Y:S02]  /*31a60*/  IADD3 R23, P1, R23, UR46, RZ ;  /* 0x0000002e17177c10 */ /* 0x000fe4000ff3e0ff */
[----:B------:R-:W-:Y:S02]  /*31a70*/  IADD3.X R24, R24, UR9, RZ, P2, !PT ;  /* 0x0000000918187c10 */ /* 0x000fe400097fe4ff */
[----:B------:R-:W-:Y:S02]  /*31a80*/  IADD3 R25, P2, R25, UR46, RZ ;  /* 0x0000002e19197c10 */ /* 0x000fe4000ff5e0ff */
[----:B--2---:R-:W-:-:S02]  /*31a90*/  IADD3.X R16, R16, UR9, RZ, P3, !PT ;  /* 0x0000000910107c10 */ /* 0x004fc40009ffe4ff */
[----:B------:R-:W-:-:S05]  /*31aa0*/  IADD3 R21, P4, R21, UR46, RZ ;  /* 0x0000002e15157c10 */ /* 0x000fca000ff9e0ff */
[----:B------:R-:W-:Y:S04]  /*31ab0*/  STL [R1+0x49c], R21 ;  /* 0x00049c1501007387 */ /* 0x000fe80000100800 */
[----:B------:R-:W-:Y:S04]  /*31ac0*/  STL [R1+0x4a4], R10 ;  /* 0x0004a40a01007387 */ /* 0x000fe80000100800 */
[----:B------:R0:W-:Y:S04]  /*31ad0*/  STL [R1+0xad4], R29 ;  /* 0x000ad41d01007387 */ /* 0x0001e80000100800 */
[----:B------:R-:W-:Y:S01]  /*31ae0*/  STL [R1+0xae4], R11 ;  /* 0x000ae40b01007387 */ /* 0x000fe20000100800 */
[----:B------:R-:W-:-:S02]  /*31af0*/  IADD3.X R6, R6, UR9, RZ, P4, !PT ;  /* 0x0000000906067c10 */ /* 0x000fc4000a7fe4ff */
[----:B------:R-:W-:Y:S02]  /*31b00*/  IADD3 R7, P4, R7, UR46, RZ ;  /* 0x0000002e07077c10 */ /* 0x000fe4000ff9e0ff */
[----:B------:R-:W-:Y:S01]  /*31b10*/  IADD3.X R4, R4, UR9, RZ, P5, !PT ;  /* 0x0000000904047c10 */ /* 0x000fe2000affe4ff */
[----:B0-----:R-:W2:Y:S04]  /*31b20*/  LDL.LU R29, [R1+0xaa8] ;  /* 0x000aa800011d7983 */ /* 0x001ea80000300800 */
[----:B------:R-:W-:Y:S01]  /*31b30*/  STL [R1+0xadc], R8 ;  /* 0x000adc0801007387 */ /* 0x000fe20000100800 */
[----:B------:R-:W-:-:S03]  /*31b40*/  IADD3 R5, P5, R5, UR46, RZ ;  /* 0x0000002e05057c10 */ /* 0x000fc6000ffbe0ff */
[----:B------:R-:W-:Y:S04]  /*31b50*/  STL [R1+0xacc], R9 ;  /* 0x000acc0901007387 */ /* 0x000fe80000100800 */
[----:B------:R-:W-:Y:S04]  /*31b60*/  STL [R1+0x498], R6 ;  /* 0x0004980601007387 */ /* 0x000fe80000100800 */
[----:B------:R-:W-:Y:S04]  /*31b70*/  STL [R1+0xac4], R7 ;  /* 0x000ac40701007387 */ /* 0x000fe80000100800 */
[----:B------:R-:W-:Y:S04]  /*31b80*/  STL [R1+0x4a0], R4 ;  /* 0x0004a00401007387 */ /* 0x000fe80000100800 */
[----:B------:R-:W-:Y:S04]  /*31b90*/  STL [R1+0xabc], R5 ;  /* 0x000abc0501007387 */ /* 0x000fe80000100800 */
[----:B------:R-:W-:Y:S04]  /*31ba0*/  STL [R1+0xae0], R2 ;  /* 0x000ae00201007387 */ /* 0x000fe80000100800 */
[----:B------:R-:W-:Y:S01]  /*31bb0*/  STL [R1+0xab4], R3 ;  /* 0x000ab40301007387 */ /* 0x000fe20000100800 */
[----:B------:R-:W-:-:S03]  /*31bc0*/  IADD3.X R0, R0, UR9, RZ, P4, !PT ;  /* 0x0000000900007c10 */ /* 0x000fc6000a7fe4ff */
[----:B------:R-:W-:Y:S04]  /*31bd0*/  STL [R1+0xad8], R22 ;  /* 0x000ad81601007387 */ /* 0x000fe80000100800 */
[----:B------:R-:W-:Y:S04]  /*31be0*/  STL [R1+0xaac], R23 ;  /* 0x000aac1701007387 */ /* 0x000fe80000100800 */
[----:B------:R-:W-:Y:S04]  /*31bf0*/  STL [R1+0xad0], R24 ;  /* 0x000ad01801007387 */ /* 0x000fe80000100800 */
[----:B------:R-:W-:Y:S04]  /*31c00*/  STL [R1+0xaa4], R25 ;  /* 0x000aa41901007387 */ /* 0x000fe80000100800 */
[----:B------:R0:W-:Y:S04]  /*31c10*/  STL [R1+0xac0], R0 ;  /* 0x000ac00001007387 */ /* 0x0001e80000100800 */
[----:B------:R-:W-:Y:S04]  /*31c20*/  STL [R1+0xac8], R16 ;  /* 0x000ac81001007387 */ /* 0x000fe80000100800 */
[----:B0-----:R-:W3:Y:S01]  /*31c30*/  LDL.LU R0, [R1+0xa7c] ;  /* 0x000a7c0001007983 */ /* 0x001ee20000300800 */
[----:B------:R-:W-:-:S02]  /*31c40*/  IADD3 R17, P3, R17, UR46, RZ ;  /* 0x0000002e11117c10 */ /* 0x000fc4000ff7e0ff */
[----:B------:R-:W-:Y:S02]  /*31c50*/  IADD3 R18, P4, R18, UR46, RZ ;  /* 0x0000002e12127c10 */ /* 0x000fe4000ff9e0ff */
[----:B------:R-:W-:Y:S02]  /*31c60*/  IADD3.X R19, R19, UR9, RZ, P5, !PT ;  /* 0x0000000913137c10 */ /* 0x000fe4000affe4ff */
[----:B------:R-:W-:Y:S02]  /*31c70*/  IADD3 R26, P5, R26, UR46, RZ ;  /* 0x0000002e1a1a7c10 */ /* 0x000fe4000ffbe0ff */
[----:B------:R-:W-:Y:S01]  /*31c80*/  IADD3.X R27, R27, UR9, RZ, P6, !PT ;  /* 0x000000091b1b7c10 */ /* 0x000fe2000b7fe4ff */
[----:B------:R-:W-:Y:S04]  /*31c90*/  STL [R1+0xa9c], R17 ;  /* 0x000a9c1101007387 */ /* 0x000fe80000100800 */
[----:B------:R-:W-:Y:S04]  /*31ca0*/  STL [R1+0xa94], R18 ;  /* 0x000a941201007387 */ /* 0x000fe80000100800 */
[----:B------:R-:W-:Y:S01]  /*31cb0*/  STL [R1+0xab8], R19 ;  /* 0x000ab81301007387 */ /* 0x000fe20000100800 */
[----:B------:R-:W-:-:S03]  /*31cc0*/  IADD3 R28, P6, R28, UR46, RZ ;  /* 0x0000002e1c1c7c10 */ /* 0x000fc6000ffde0ff */
[----:B------:R-:W4:Y:S04]  /*31cd0*/  LDL.LU R12, [R1+0xaa0] ;  /* 0x000aa000010c7983 */ /* 0x000f280000300800 */
[----:B------:R-:W-:Y:S04]  /*31ce0*/  STL [R1+0xa8c], R26 ;  /* 0x000a8c1a01007387 */ /* 0x000fe80000100800 */
[----:B------:R-:W4:Y:S04]  /*31cf0*/  LDL.LU R13, [R1+0xa74] ;  /* 0x000a7400010d7983 */ /* 0x000f280000300800 */
[----:B------:R-:W-:Y:S04]  /*31d00*/  STL [R1+0xab0], R27 ;  /* 0x000ab01b01007387 */ /* 0x000fe80000100800 */
[----:B------:R-:W4:Y:S04]  /*31d10*/  LDL.LU R14, [R1+0xa98] ;  /* 0x000a9800010e7983 */ /* 0x000f280000300800 */
[----:B------:R0:W-:Y:S04]  /*31d20*/  STL [R1+0xa84], R28 ;  /* 0x000a841c01007387 */ /* 0x0001e80000100800 */
[----:B------:R-:W4:Y:S04]  /*31d30*/  LDL.LU R15, [R1+0xa6c] ;  /* 0x000a6c00010f7983 */ /* 0x000f280000300800 */
[----:B------:R-:W4:Y:S04]  /*31d40*/  LDL.LU R20, [R1+0xa90] ;  /* 0x000a900001147983 */ /* 0x000f280000300800 */
[----:B------:R-:W4:Y:S04]  /*31d50*/  LDL.LU R21, [R1+0xa64] ;  /* 0x000a640001157983 */ /* 0x000f280000300800 */
[----:B------:R-:W4:Y:S04]  /*31d60*/  LDL.LU R10, [R1+0xa88] ;  /* 0x000a8800010a7983 */ /* 0x000f280000300800 */
[----:B------:R-:W4:Y:S04]  /*31d70*/  LDL.LU R11, [R1+0xa5c] ;  /* 0x000a5c00010b7983 */ /* 0x000f280000300800 */
[----:B------:R-:W4:Y:S04]  /*31d80*/  LDL.LU R8, [R1+0xa80] ;  /* 0x000a800001087983 */ /* 0x000f280000300800 */
[----:B0-----:R-:W4:Y:S04]  /*31d90*/  LDL.LU R28, [R1+0xa54] ;  /* 0x000a5400011c7983 */ /* 0x001f280000300800 */
[----:B------:R-:W4:Y:S04]  /*31da0*/  LDL.LU R9, [R1+0xa78] ;  /* 0x000a780001097983 */ /* 0x000f280000300800 */
[----:B------:R-:W4:Y:S04]  /*31db0*/  LDL.LU R6, [R1+0xa4c] ;  /* 0x000a4c0001067983 */ /* 0x000f280000300800 */
[----:B------:R-:W4:Y:S01]  /*31dc0*/  LDL.LU R7, [R1+0xa70] ;  /* 0x000a700001077983 */ /* 0x000f220000300800 */
[----:B--2---:R-:W-:-:S05]  /*31dd0*/  IADD3.X R29, R29, UR9, RZ, P1, !PT ;  /* 0x000000091d1d7c10 */ /* 0x004fca0008ffe4ff */
[----:B------:R0:W-:Y:S04]  /*31de0*/  STL [R1+0xaa8], R29 ;  /* 0x000aa81d01007387 */ /* 0x0001e80000100800 */
        /* <DEDUP_REMOVED lines=10> */
[----:B0-----:R-:W2:Y:S04]  /*31e90*/  LDL.LU R29, [R1+0xa1c] ;  /* 0x000a1c00011d7983 */ /* 0x001ea80000300800 */
[----:B------:R-:W2:Y:S04]  /*31ea0*/  LDL.LU R18, [R1+0xa40] ;  /* 0x000a400001127983 */ /* 0x000ea80000300800 */
[----:B------:R-:W2:Y:S04]  /*31eb0*/  LDL.LU R19, [R1+0xa14] ;  /* 0x000a140001137983 */ /* 0x000ea80000300800 */
[----:B------:R-:W2:Y:S01]  /*31ec0*/  LDL.LU R26, [R1+0xa38] ;  /* 0x000a3800011a7983 */ /* 0x000ea20000300800 */
[----:B---3--:R-:W-:-:S05]  /*31ed0*/  IADD3 R0, P1, R0, UR46, RZ ;  /* 0x0000002e00007c10 */ /* 0x008fca000ff3e0ff */
[----:B------:R0:W-:Y:S04]  /*31ee0*/  STL [R1+0xa7c], R0 ;  /* 0x000a7c0001007387 */ /* 0x0001e80000100800 */
[----:B------:R-:W3:Y:S04]  /*31ef0*/  LDL.LU R27, [R1+0xa0c] ;  /* 0x000a0c00011b7983 */ /* 0x000ee80000300800 */
[----:B0-----:R-:W3:Y:S01]  /*31f00*/  LDL.LU R0, [R1+0xa30] ;  /* 0x000a300001007983 */ /* 0x001ee20000300800 */
[----:B----4-:R-:W-:Y:S02]  /*31f10*/  IADD3.X R12, R12, UR9, RZ, P2, !PT ;  /* 0x000000090c0c7c10 */ /* 0x010fe400097fe4ff */
[----:B------:R-:W-:-:S02]  /*31f20*/  IADD3 R13, P2, R13, UR46, RZ ;  /* 0x0000002e0d0d7c10 */ /* 0x000fc4000ff5e0ff */
[----:B------:R-:W-:Y:S02]  /*31f30*/  IADD3.X R14, R14, UR9, RZ, P3, !PT ;  /* 0x000000090e0e7c10 */ /* 0x000fe40009ffe4ff */
[----:B------:R-:W-:Y:S02]  /*31f40*/  IADD3 R15, P3, R15, UR46, RZ ;  /* 0x0000002e0f0f7c10 */ /* 0x000fe4000ff7e0ff */
[----:B------:R-:W-:Y:S01]  /*31f50*/  IADD3.X R20, R20, UR9, RZ, P4, !PT ;  /* 0x0000000914147c10 */ /* 0x000fe2000a7fe4ff */
[----:B------:R-:W-:Y:S01]  /*31f60*/  STL [R1+0xaa0], R12 ;  /* 0x000aa00c01007387 */ /* 0x000fe20000100800 */
[----:B------:R-:W-:-:S03]  /*31f70*/  IADD3 R21, P4, R21, UR46, RZ ;  /* 0x0000002e15157c10 */ /* 0x000fc6000ff9e0ff */
[----:B------:R-:W-:Y:S01]  /*31f80*/  STL [R1+0xa74], R13 ;  /* 0x000a740d01007387 */ /* 0x000fe20000100800 */
[----:B------:R-:W-:Y:S02]  /*31f90*/  IADD3.X R10, R10, UR9, RZ, P5, !PT ;  /* 0x000000090a0a7c10 */ /* 0x000fe4000affe4ff */
[----:B------:R-:W-:Y:S01]  /*31fa0*/  IADD3.X R8, R8, UR9, RZ, P6, !PT ;  /* 0x0000000908087c10 */ /* 0x000fe2000b7fe4ff */
[----:B------:R-:W-:Y:S01]  /*31fb0*/  STL [R1+0xa98], R14 ;  /* 0x000a980e01007387 */ /* 0x000fe20000100800 */
[----:B------:R-:W-:-:S03]  /*31fc0*/  IADD3 R28, P6, R28, UR46, RZ ;  /* 0x0000002e1c1c7c10 */ /* 0x000fc6000ffde0ff */
[----:B------:R-:W-:Y:S01]  /*31fd0*/  STL [R1+0xa6c], R15 ;  /* 0x000a6c0f01007387 */ /* 0x000fe20000100800 */
[----:B------:R-:W-:-:S03]  /*31fe0*/  IADD3 R11, P5, R11, UR46, RZ ;  /* 0x0000002e0b0b7c10 */ /* 0x000fc6000ffbe0ff */
[----:B------:R-:W-:Y:S04]  /*31ff0*/  STL [R1+0xa90], R20 ;  /* 0x000a901401007387 */ /* 0x000fe80000100800 */
[----:B------:R-:W-:Y:S04]  /*32000*/  STL [R1+0xa64], R21 ;  /* 0x000a641501007387 */ /* 0x000fe80000100800 */
[----:B------:R-:W-:Y:S04]  /*32010*/  STL [R1+0xa88], R10 ;  /* 0x000a880a01007387 */ /* 0x000fe80000100800 */
[----:B------:R0:W-:Y:S04]  /*32020*/  STL [R1+0xa54], R28 ;  /* 0x000a541c01007387 */ /* 0x0001e80000100800 */
[----:B------:R-:W-:Y:S04]  /*32030*/  STL [R1+0xa5c], R11 ;  /* 0x000a5c0b01007387 */ /* 0x000fe80000100800 */
[----:B0-----:R-:W4:Y:S01]  /*32040*/  LDL.LU R28, [R1+0xa04] ;  /* 0x000a0400011c7983 */ /* 0x001f220000300800 */
[----:B------:R-:W-:-:S02]  /*32050*/  IADD3.X R9, R9, UR9, RZ, P1, !PT ;  /* 0x0000000909097c10 */ /* 0x000fc40008ffe4ff */
[----:B------:R-:W-:Y:S02]  /*32060*/  IADD3 R6, P1, R6, UR46, RZ ;  /* 0x0000002e06067c10 */ /* 0x000fe4000ff3e0ff */
[----:B------:R-:W-:Y:S01]  /*32070*/  IADD3.X R7, R7, UR9, RZ, P2, !PT ;  /* 0x0000000907077c10 */ /* 0x000fe200097fe4ff */
[----:B------:R-:W-:Y:S04]  /*32080*/  STL [R1+0xa80], R8 ;  /* 0x000a800801007387 */ /* 0x000fe80000100800 */
[----:B------:R-:W-:Y:S04]  /*32090*/  STL [R1+0xa78], R9 ;  /* 0x000a780901007387 */ /* 0x000fe80000100800 */
[----:B------:R-:W-:Y:S04]  /*320a0*/  STL [R1+0xa4c], R6 ;  /* 0x000a4c0601007387 */ /* 0x000fe80000100800 */
[----:B------:R-:W-:Y:S01]  /*320b0*/  STL [R1+0xa70], R7 ;  /* 0x000a700701007387 */ /* 0x000fe20000100800 */
[----:B--2---:R-:W-:-:S02]  /*320c0*/  IADD3 R4, P2, R4, UR46, RZ ;  /* 0x0000002e04047c10 */ /* 0x004fc4000ff5e0ff */
[----:B------:R-:W-:Y:S02]  /*320d0*/  IADD3.X R5, R5, UR9, RZ, P3, !PT ;  /* 0x0000000905057c10 */ /* 0x000fe40009ffe4ff */
[----:B------:R-:W-:Y:S02]  /*320e0*/  IADD3 R2, P3, R2, UR46, RZ ;  /* 0x0000002e02027c10 */ /* 0x000fe4000ff7e0ff */
[----:B------:R-:W-:Y:S02]  /*320f0*/  IADD3.X R3, R3, UR9, RZ, P4, !PT ;  /* 0x0000000903037c10 */ /* 0x000fe4000a7fe4ff */
[----:B------:R-:W-:Y:S01]  /*32100*/  IADD3 R22, P4, R22, UR46, RZ ;  /* 0x0000002e16167c10 */ /* 0x000fe2000ff9e0ff */
[----:B------:R-:W-:Y:S01]  /*32110*/  STL [R1+0xa44], R4 ;  /* 0x000a440401007387 */ /* 0x000fe20000100800 */
[----:B------:R-:W-:-:S03]  /*32120*/  IADD3.X R23, R23, UR9, RZ, P5, !PT ;  /* 0x0000000917177c10 */ /* 0x000fc6000affe4ff */
        /* <DEDUP_REMOVED lines=11> */
[----:B------:R-:W-:Y:S01]  /*321e0*/  STL [R1+0xa50], R25 ;  /* 0x000a501901007387 */ /* 0x000fe20000100800 */
[----:B------:R-:W-:-:S03]  /*321f0*/  IADD3.X R18, R18, UR9, RZ, P2, !PT ;  /* 0x0000000912127c10 */ /* 0x000fc600097fe4ff */
[----:B------:R0:W-:Y:S01]  /*32200*/  STL [R1+0xa1c], R29 ;  /* 0x000a1c1d01007387 */ /* 0x0001e20000100800 */
[----:B------:R-:W-:-:S03]  /*32210*/  IADD3 R19, P2, R19, UR46, RZ ;  /* 0x0000002e13137c10 */ /* 0x000fc6000ff5e0ff */
[----:B------:R-:W-:Y:S01]  /*32220*/  STL [R1+0xa24], R16 ;  /* 0x000a241001007387 */ /* 0x000fe20000100800 */
[----:B------:R-:W-:Y:S02]  /*32230*/  IADD3.X R26, R26, UR9, RZ, P3, !PT ;  /* 0x000000091a1a7c10 */ /* 0x000fe40009ffe4ff */
[----:B---3--:R-:W-:Y:S01]  /*32240*/  IADD3 R27, P3, R27, UR46, RZ ;  /* 0x0000002e1b1b7c10 */ /* 0x008fe2000ff7e0ff */
[----:B0-----:R-:W2:Y:S04]  /*32250*/  LDL.LU R29, [R1+0xa28] ;  /* 0x000a2800011d7983 */ /* 0x001ea80000300800 */
[----:B------:R-:W-:Y:S04]  /*32260*/  STL [R1+0xa48], R17 ;  /* 0x000a481101007387 */ /* 0x000fe80000100800 */
[----:B------:R-:W-:Y:S04]  /*32270*/  STL [R1+0xa40], R18 ;  /* 0x000a401201007387 */ /* 0x000fe80000100800 */
[----:B------:R-:W-:Y:S01]  /*32280*/  STL [R1+0xa14], R19 ;  /* 0x000a141301007387 */ /* 0x000fe20000100800 */
[----:B------:R-:W-:-:S03]  /*32290*/  IADD3.X R0, R0, UR9, RZ, P4, !PT ;  /* 0x0000000900007c10 */ /* 0x000fc6000a7fe4ff */
[----:B------:R-:W3:Y:S04]  /*322a0*/  LDL.LU R12, [R1+0x9fc] ;  /* 0x0009fc00010c7983 */ /* 0x000ee80000300800 */
[----:B------:R-:W-:Y:S04]  /*322b0*/  STL [R1+0xa38], R26 ;  /* 0x000a381a01007387 */ /* 0x000fe80000100800 */
[----:B------:R-:W3:Y:S04]  /*322c0*/  LDL.LU R13, [R1+0xa20] ;  /* 0x000a2000010d7983 */ /* 0x000ee80000300800 */
[----:B------:R-:W-:Y:S04]  /*322d0*/  STL [R1+0xa0c], R27 ;  /* 0x000a0c1b01007387 */ /* 0x000fe80000100800 */
[----:B------:R-:W3:Y:S04]  /*322e0*/  LDL.LU R14, [R1+0x9f4] ;  /* 0x0009f400010e7983 */ /* 0x000ee80000300800 */
[----:B------:R0:W-:Y:S04]  /*322f0*/  STL [R1+0xa30], R0 ;  /* 0x000a300001007387 */ /* 0x0001e80000100800 */
[----:B------:R-:W3:Y:S04]  /*32300*/  LDL.LU R15, [R1+0xa18] ;  /* 0x000a1800010f7983 */ /* 0x000ee80000300800 */
[----:B------:R-:W3:Y:S04]  /*32310*/  LDL.LU R20, [R1+0x9ec] ;  /* 0x0009ec0001147983 */ /* 0x000ee80000300800 */
[----:B------:R-:W3:Y:S04]  /*32320*/  LDL.LU R21, [R1+0xa10] ;  /* 0x000a100001157983 */ /* 0x000ee80000300800 */
[----:B------:R-:W3:Y:S04]  /*32330*/  LDL.LU R10, [R1+0x9e4] ;  /* 0x0009e400010a7983 */ /* 0x000ee80000300800 */
[----:B------:R-:W3:Y:S04]  /*32340*/  LDL.LU R11, [R1+0xa08] ;  /* 0x000a0800010b7983 */ /* 0x000ee80000300800 */
[----:B------:R-:W3:Y:S04]  /*32350*/  LDL.LU R8, [R1+0x9dc] ;  /* 0x0009dc0001087983 */ /* 0x000ee80000300800 */
[----:B0-----:R-:W3:Y:S04]  /*32360*/  LDL.LU R0, [R1+0xa00] ;  /* 0x000a000001007983 */ /* 0x001ee80000300800 */
[----:B------:R-:W3:Y:S04]  /*32370*/  LDL.LU R9, [R1+0x9d4] ;  /* 0x0009d40001097983 */ /* 0x000ee80000300800 */
[----:B------:R-:W3:Y:S04]  /*32380*/  LDL.LU R6, [R1+0x9f8] ;  /* 0x0009f80001067983 */ /* 0x000ee80000300800 */
[----:B------:R-:W3:Y:S01]  /*32390*/  LDL.LU R7, [R1+0x9cc] ;  /* 0x0009cc0001077983 */ /* 0x000ee20000300800 */
[----:B----4-:R-:W-:-:S05]  /*323a0*/  IADD3 R28, P4, R28, UR46, RZ ;  /* 0x0000002e1c1c7c10 */ /* 0x010fca000ff9e0ff */
[----:B------:R0:W-:Y:S04]  /*323b0*/  STL [R1+0xa04], R28 ;  /* 0x000a041c01007387 */ /* 0x0001e80000100800 */
        /* <DEDUP_REMOVED lines=16> */
[----:B------:R-:W2:Y:S01]  /*324c0*/  LDL.LU R27, [R1+0x9b8] ;  /* 0x0009b800011b7983 */ /* 0x000ea20000300800 */
[----:B---3--:R-:W-:Y:S02]  /*324d0*/  IADD3 R12, P5, R12, UR46, RZ ;  /* 0x0000002e0c0c7c10 */ /* 0x008fe4000ffbe0ff */
[----:B------:R-:W-:Y:S02]  /*324e0*/  IADD3.X R13, R13, UR9, RZ, P6, !PT ;  /* 0x000000090d0d7c10 */ /* 0x000fe4000b7fe4ff */
[----:B------:R-:W-:Y:S02]  /*324f0*/  IADD3 R14, P6, R14, UR46, RZ ;  /* 0x0000002e0e0e7c10 */ /* 0x000fe4000ffde0ff */
[----:B------:R-:W-:Y:S01]  /*32500*/  IADD3.X R15, R15, UR9, RZ, P1, !PT ;  /* 0x000000090f0f7c10 */ /* 0x000fe20008ffe4ff */
[----:B0-----:R-:W3:Y:S01]  /*32510*/  LDL.LU R29, [R1+0x98c] ;  /* 0x00098c00011d7983 */ /* 0x001ee20000300800 */
[----:B------:R-:W-:-:S03]  /*32520*/  IADD3 R20, P1, R20, UR46, RZ ;  /* 0x0000002e14147c10 */ /* 0x000fc6000ff3e0ff */
[----:B------:R-:W-:Y:S01]  /*32530*/  STL [R1+0x9fc], R12 ;  /* 0x0009fc0c01007387 */ /* 0x000fe20000100800 */
[----:B------:R-:W-:-:S03]  /*32540*/  IADD3.X R21, R21, UR9, RZ, P2, !PT ;  /* 0x0000000915157c10 */ /* 0x000fc600097fe4ff */
[----:B------:R-:W-:Y:S01]  /*32550*/  STL [R1+0xa20], R13 ;  /* 0x000a200d01007387 */ /* 0x000fe20000100800 */
[----:B------:R-:W-:-:S03]  /*32560*/  IADD3 R10, P2, R10, UR46, RZ ;  /* 0x0000002e0a0a7c10 */ /* 0x000fc6000ff5e0ff */
[----:B------:R-:W-:Y:S01]  /*32570*/  STL [R1+0x9f4], R14 ;  /* 0x0009f40e01007387 */ /* 0x000fe20000100800 */
[----:B------:R-:W-:-:S03]  /*32580*/  IADD3.X R0, R0, UR9, RZ, P4, !PT ;  /* 0x0000000900007c10 */ /* 0x000fc6000a7fe4ff */
[----:B------:R-:W-:Y:S01]  /*32590*/  STL [R1+0xa18], R15 ;  /* 0x000a180f01007387 */ /* 0x000fe20000100800 */
[----:B------:R-:W-:-:S03]  /*325a0*/  IADD3.X R11, R11, UR9, RZ, P3, !PT ;  /* 0x000000090b0b7c10 */ /* 0x000fc60009ffe4ff */
        /* <DEDUP_REMOVED lines=10> */
[----:B----4-:R-:W-:Y:S01]  /*32650*/  IADD3.X R4, R4, UR9, RZ, P6, !PT ;  /* 0x0000000904047c10 */ /* 0x010fe2000b7fe4ff */
[----:B------:R-:W-:Y:S01]  /*32660*/  STL [R1+0x9dc], R8 ;  /* 0x0009dc0801007387 */ /* 0x000fe20000100800 */
        /* <DEDUP_REMOVED lines=22> */
[----:B0-----:R-:W4:Y:S01]  /*327d0*/  LDL.LU R28, [R1+0x984] ;  /* 0x00098400011c7983 */ /* 0x001f220000300800 */
[----:B------:R-:W-:-:S02]  /*327e0*/  IADD3 R17, P4, R17, UR46, RZ ;  /* 0x0000002e11117c10 */ /* 0x000fc4000ff9e0ff */
[----:B------:R-:W-:Y:S02]  /*327f0*/  IADD3 R18, P5, R18, UR46, RZ ;  /* 0x0000002e12127c10 */ /* 0x000fe4000ffbe0ff */
[----:B------:R-:W-:Y:S02]  /*32800*/  IADD3.X R19, R19, UR9, RZ, P6, !PT ;  /* 0x0000000913137c10 */ /* 0x000fe4000b7fe4ff */
[----:B------:R-:W-:Y:S01]  /*32810*/  IADD3 R26, P6, R26, UR46, RZ ;  /* 0x0000002e1a1a7c10 */ /* 0x000fe2000ffde0ff */
[----:B------:R-:W-:Y:S04]  /*32820*/  STL [R1+0x9a4], R17 ;  /* 0x0009a41101007387 */ /* 0x000fe80000100800 */
[----:B------:R-:W-:Y:S04]  /*32830*/  STL [R1+0x99c], R18 ;  /* 0x00099c1201007387 */ /* 0x000fe80000100800 */
[----:B------:R-:W-:Y:S04]  /*32840*/  STL [R1+0x9c0], R19 ;  /* 0x0009c01301007387 */ /* 0x000fe80000100800 */
[----:B------:R-:W4:Y:S04]  /*32850*/  LDL.LU R12, [R1+0x9a8] ;  /* 0x0009a800010c7983 */ /* 0x000f280000300800 */
[----:B------:R-:W-:Y:S04]  /*32860*/  STL [R1+0x994], R26 ;  /* 0x0009941a01007387 */ /* 0x000fe80000100800 */
[----:B------:R-:W4:Y:S01]  /*32870*/  LDL.LU R13, [R1+0x97c] ;  /* 0x00097c00010d7983 */ /* 0x000f220000300800 */
[----:B--2---:R-:W-:-:S05]  /*32880*/  IADD3.X R27, R27, UR9, RZ, P1, !PT ;  /* 0x000000091b1b7c10 */ /* 0x004fca0008ffe4ff */
[----:B------:R-:W-:Y:S04]  /*32890*/  STL [R1+0x9b8], R27 ;  /* 0x0009b81b01007387 */ /* 0x000fe80000100800 */
[----:B------:R-:W2:Y:S01]  /*328a0*/  LDL.LU R14, [R1+0x9a0] ;  /* 0x0009a000010e7983 */ /* 0x000ea20000300800 */
[----:B---3--:R-:W-:-:S05]  /*328b0*/  IADD3 R29, P1, R29, UR46, RZ ;  /* 0x0000002e1d1d7c10 */ /* 0x008fca000ff3e0ff */
        /* <DEDUP_REMOVED lines=11> */
[----:B------:R-:W-:-:S05]  /*32970*/  IADD3.X R0, R0, UR9, RZ, P2, !PT ;  /* 0x0000000900007c10 */ /* 0x000fca00097fe4ff */
[----:B------:R0:W-:Y:S04]  /*32980*/  STL [R1+0x9b0], R0 ;  /* 0x0009b00001007387 */ /* 0x0001e80000100800 */
        /* <DEDUP_REMOVED lines=17> */
[----:B0-----:R-:W4:Y:S01]  /*32aa0*/  LDL.LU R28, [R1+0x938] ;  /* 0x00093800011c7983 */ /* 0x001f220000300800 */
[----:B------:R-:W-:Y:S02]  /*32ab0*/  IADD3.X R12, R12, UR9, RZ, P3, !PT ;  /* 0x000000090c0c7c10 */ /* 0x000fe40009ffe4ff */
[----:B------:R-:W-:-:S03]  /*32ac0*/  IADD3 R13, P3, R13, UR46, RZ ;  /* 0x0000002e0d0d7c10 */ /* 0x000fc6000ff7e0ff */
[----:B------:R-:W-:Y:S04]  /*32ad0*/  STL [R1+0x9a8], R12 ;  /* 0x0009a80c01007387 */ /* 0x000fe80000100800 */
[----:B------:R-:W-:Y:S01]  /*32ae0*/  STL [R1+0x97c], R13 ;  /* 0x00097c0d01007387 */ /* 0x000fe20000100800 */
[----:B--2---:R-:W-:-:S05]  /*32af0*/  IADD3.X R14, R14, UR9, RZ, P4, !PT ;  /* 0x000000090e0e7c10 */ /* 0x004fca000a7fe4ff */
[----:B------:R-:W-:Y:S01]  /*32b00*/  STL [R1+0x9a0], R14 ;  /* 0x0009a00e01007387 */ /* 0x000fe20000100800 */
[----:B---3--:R-:W-:Y:S02]  /*32b10*/  IADD3 R15, P4, R15, UR46, RZ ;  /* 0x0000002e0f0f7c10 */ /* 0x008fe4000ff9e0ff */
[----:B------:R-:W-:Y:S02]  /*32b20*/  IADD3.X R20, R20, UR9, RZ, P5, !PT ;  /* 0x0000000914147c10 */ /* 0x000fe4000affe4ff */
[----:B------:R-:W-:Y:S02]  /*32b30*/  IADD3 R21, P5, R21, UR46, RZ ;  /* 0x0000002e15157c10 */ /* 0x000fe4000ffbe0ff */
[----:B------:R-:W-:Y:S02]  /*32b40*/  IADD3.X R10, R10, UR9, RZ, P6, !PT ;  /* 0x000000090a0a7c10 */ /* 0x000fe4000b7fe4ff */
[----:B------:R-:W-:Y:S01]  /*32b50*/  IADD3.X R8, R8, UR9, RZ, P1, !PT ;  /* 0x0000000908087c10 */ /* 0x000fe20008ffe4ff */
[----:B------:R-:W-:Y:S01]  /*32b60*/  STL [R1+0x974], R15 ;  /* 0x0009740f01007387 */ /* 0x000fe20000100800 */
[----:B------:R-:W-:-:S02]  /*32b70*/  IADD3 R11, P6, R11, UR46, RZ ;  /* 0x0000002e0b0b7c10 */ /* 0x000fc4000ffde0ff */
[----:B------:R-:W-:Y:S01]  /*32b80*/  IADD3 R29, P1, R29, UR46, RZ ;  /* 0x0000002e1d1d7c10 */ /* 0x000fe2000ff3e0ff */
[----:B------:R-:W-:Y:S04]  /*32b90*/  STL [R1+0x998], R20 ;  /* 0x0009981401007387 */ /* 0x000fe80000100800 */
[----:B------:R-:W-:Y:S04]  /*32ba0*/  STL [R1+0x96c], R21 ;  /* 0x00096c1501007387 */ /* 0x000fe80000100800 */
[----:B------:R-:W-:Y:S04]  /*32bb0*/  STL [R1+0x990], R10 ;  /* 0x0009900a01007387 */ /* 0x000fe80000100800 */
[----:B------:R0:W-:Y:S04]  /*32bc0*/  STL [R1+0x95c], R29 ;  /* 0x00095c1d01007387 */ /* 0x0001e80000100800 */
[----:B------:R-:W-:Y:S01]  /*32bd0*/  STL [R1+0x964], R11 ;  /* 0x0009640b01007387 */ /* 0x000fe20000100800 */
[----:B------:R-:W-:-:S02]  /*32be0*/  IADD3.X R9, R9, UR9, RZ, P2, !PT ;  /* 0x0000000909097c10 */ /* 0x000fc400097fe4ff */
[----:B------:R-:W-:Y:S02]  /*32bf0*/  IADD3 R6, P2, R6, UR46, RZ ;  /* 0x0000002e06067c10 */ /* 0x000fe4000ff5e0ff */
[----:B------:R-:W-:Y:S01]  /*32c00*/  IADD3.X R7, R7, UR9, RZ, P3, !PT ;  /* 0x0000000907077c10 */ /* 0x000fe20009ffe4ff */
[----:B0-----:R-:W2:Y:S01]  /*32c10*/  LDL.LU R29, [R1+0x90c] ;  /* 0x00090c00011d7983 */ /* 0x001ea20000300800 */
        /* <DEDUP_REMOVED lines=25> */
[----:B0-----:R-:W3:Y:S01]  /*32db0*/  LDL.LU R0, [R1+0x930] ;  /* 0x0009300001007983 */ /* 0x001ee20000300800 */
[----:B------:R-:W-:-:S02]  /*32dc0*/  IADD3.X R18, R18, UR9, RZ, P3, !PT ;  /* 0x0000000912127c10 */ /* 0x000fc40009ffe4ff */
[----:B------:R-:W-:Y:S02]  /*32dd0*/  IADD3 R19, P3, R19, UR46, RZ ;  /* 0x0000002e13137c10 */ /* 0x000fe4000ff7e0ff */
[----:B------:R-:W-:Y:S01]  /*32de0*/  IADD3.X R26, R26, UR9, RZ, P4, !PT ;  /* 0x000000091a1a7c10 */ /* 0x000fe2000a7fe4ff */
[----:B------:R-:W-:Y:S01]  /*32df0*/  STL [R1+0x950], R17 ;  /* 0x0009501101007387 */ /* 0x000fe20000100800 */
[----:B----4-:R-:W-:-:S03]  /*32e00*/  IADD3 R27, P4, R27, UR46, RZ ;  /* 0x0000002e1b1b7c10 */ /* 0x010fc6000ff9e0ff */
[----:B------:R-:W-:Y:S04]  /*32e10*/  STL [R1+0x948], R18 ;  /* 0x0009481201007387 */ /* 0x000fe80000100800 */
[----:B------:R-:W-:Y:S04]  /*32e20*/  STL [R1+0x91c], R19 ;  /* 0x00091c1301007387 */ /* 0x000fe80000100800 */
[----:B------:R-:W4:Y:S04]  /*32e30*/  LDL.LU R12, [R1+0x904] ;  /* 0x00090400010c7983 */ /* 0x000f280000300800 */
[----:B------:R-:W-:Y:S04]  /*32e40*/  STL [R1+0x940], R26 ;  /* 0x0009401a01007387 */ /* 0x000fe80000100800 */
[----:B------:R-:W4:Y:S01]  /*32e50*/  LDL.LU R13, [R1+0x928] ;  /* 0x00092800010d7983 */ /* 0x000f220000300800 */
[----:B------:R-:W-:-:S03]  /*32e60*/  IADD3.X R28, R28, UR9, RZ, P5, !PT ;  /* 0x000000091c1c7c10 */ /* 0x000fc6000affe4ff */
        /* <DEDUP_REMOVED lines=13> */
[----:B--2---:R-:W-:-:S05]  /*32f40*/  IADD3 R29, P5, R29, UR46, RZ ;  /* 0x0000002e1d1d7c10 */ /* 0x004fca000ffbe0ff */
        /* <DEDUP_REMOVED lines=15> */
[----:B---3--:R-:W-:-:S05]  /*33040*/  IADD3.X R0, R0, UR9, RZ, P6, !PT ;  /* 0x0000000900007c10 */ /* 0x008fca000b7fe4ff */
[----:B------:R0:W-:Y:S04]  /*33050*/  STL [R1+0x930], R0 ;  /* 0x0009300001007387 */ /* 0x0001e80000100800 */
[----:B------:R-:W3:Y:S04]  /*33060*/  LDL.LU R27, [R1+0x8c0] ;  /* 0x0008c000011b7983 */ /* 0x000ee80000300800 */
[----:B0-----:R-:W3:Y:S01]  /*33070*/  LDL.LU R0, [R1+0x894] ;  /* 0x0008940001007983 */ /* 0x001ee20000300800 */
[----:B----4-:R-:W-:Y:S02]  /*33080*/  IADD3 R12, P6, R12, UR46, RZ ;  /* 0x0000002e0c0c7c10 */ /* 0x010fe4000ffde0ff */
[----:B------:R-:W-:-:S02]  /*33090*/  IADD3.X R13, R13, UR9, RZ, P1, !PT ;  /* 0x000000090d0d7c10 */ /* 0x000fc40008ffe4ff */
        /* <DEDUP_REMOVED lines=24> */
[----:B------:R-:W-:Y:S01]  /*33220*/  STL [R1+0x8d4], R7 ;  /* 0x0008d40701007387 */ /* 0x000fe20000100800 */
[----:B--2---:R-:W-:-:S02]  /*33230*/  IADD3.X R4, R4, UR9, RZ, P1, !PT ;  /* 0x0000000904047c10 */ /* 0x004fc40008ffe4ff */
[----:B------:R-:W-:Y:S02]  /*33240*/  IADD3 R5, P1, R5, UR46, RZ ;  /* 0x0000002e05057c10 */ /* 0x000fe4000ff3e0ff */
[----:B------:R-:W-:Y:S02]  /*33250*/  IADD3.X R2, R2, UR9, RZ, P2, !PT ;  /* 0x0000000902027c10 */ /* 0x000fe400097fe4ff */
[----:B------:R-:W-:Y:S02]  /*33260*/  IADD3 R3, P2, R3, UR46, RZ ;  /* 0x0000002e03037c10 */ /* 0x000fe4000ff5e0ff */
[----:B------:R-:W-:Y:S01]  /*33270*/  IADD3.X R22, R22, UR9, RZ, P3, !PT ;  /* 0x0000000916167c10 */ /* 0x000fe20009ffe4ff */
        /* <DEDUP_REMOVED lines=10> */
[----:B------:R-:W-:Y:S01]  /*33320*/  STL [R1+0x8bc], R23 ;  /* 0x0008bc1701007387 */ /* 0x000fe20000100800 */
[----:B------:R-:W-:-:S03]  /*33330*/  IADD3 R17, P5, R17, UR46, RZ ;  /* 0x0000002e11117c10 */ /* 0x000fc6000ffbe0ff */
[----:B------:R-:W-:Y:S04]  /*33340*/  STL [R1+0x8e0], R24 ;  /* 0x0008e01801007387 */ /* 0x000fe80000100800 */
[----:B------:R-:W-:Y:S01]  /*33350*/  STL [R1+0x8b4], R25 ;  /* 0x0008b41901007387 */ /* 0x000fe20000100800 */
[----:B------:R-:W-:-:S03]  /*33360*/  IADD3 R18, P6, R18, UR46, RZ ;  /* 0x0000002e12127c10 */ /* 0x000fc6000ffde0ff */
[----:B------:R0:W-:Y:S01]  /*33370*/  STL [R1+0x8d0], R29 ;  /* 0x0008d01d01007387 */ /* 0x0001e20000100800 */
[----:B------:R-:W-:-:S03]  /*33380*/  IADD3.X R19, R19, UR9, RZ, P1, !PT ;  /* 0x0000000913137c10 */ /* 0x000fc60008ffe4ff */
[----:B------:R-:W-:Y:S01]  /*33390*/  STL [R1+0x8d8], R16 ;  /* 0x0008d81001007387 */ /* 0x000fe20000100800 */
[----:B------:R-:W-:-:S03]  /*333a0*/  IADD3 R26, P1, R26, UR46, RZ ;  /* 0x0000002e1a1a7c10 */ /* 0x000fc6000ff3e0ff */
[----:B0-----:R-:W2:Y:S04]  /*333b0*/  LDL.LU R29, [R1+0x88c] ;  /* 0x00088c00011d7983 */ /* 0x001ea80000300800 */
[----:B------:R-:W-:Y:S04]  /*333c0*/  STL [R1+0x8ac], R17 ;  /* 0x0008ac1101007387 */ /* 0x000fe80000100800 */
[----:B------:R-:W-:Y:S04]  /*333d0*/  STL [R1+0x8a4], R18 ;  /* 0x0008a41201007387 */ /* 0x000fe80000100800 */
[----:B------:R-:W-:Y:S01]  /*333e0*/  STL [R1+0x8c8], R19 ;  /* 0x0008c81301007387 */ /* 0x000fe20000100800 */
[----:B---3--:R-:W-:-:S03]  /*333f0*/  IADD3.X R27, R27, UR9, RZ, P2, !PT ;  /* 0x000000091b1b7c10 */ /* 0x008fc600097fe4ff */
[----:B------:R-:W3:Y:S04]  /*33400*/  LDL.LU R12, [R1+0x8b0] ;  /* 0x0008b000010c7983 */ /* 0x000ee80000300800 */
[----:B------:R-:W-:Y:S04]  /*33410*/  STL [R1+0x89c], R26 ;  /* 0x00089c1a01007387 */ /* 0x000fe80000100800 */
[----:B------:R-:W3:Y:S04]  /*33420*/  LDL.LU R13, [R1+0x884] ;  /* 0x00088400010d7983 */ /* 0x000ee80000300800 */
[----:B------:R-:W-:Y:S04]  /*33430*/  STL [R1+0x8c0], R27 ;  /* 0x0008c01b01007387 */ /* 0x000fe80000100800 */
[----:B------:R-:W3:Y:S01]  /*33440*/  LDL.LU R14, [R1+0x8a8] ;  /* 0x0008a800010e7983 */ /* 0x000ee20000300800 */
[----:B------:R-:W-:-:S05]  /*33450*/  IADD3 R0, P2, R0, UR46, RZ ;  /* 0x0000002e00007c10 */ /* 0x000fca000ff5e0ff */
        /* <DEDUP_REMOVED lines=11> */
[----:B----4-:R-:W-:-:S05]  /*33510*/  IADD3.X R28, R28, UR9, RZ, P3, !PT ;  /* 0x000000091c1c7c10 */ /* 0x010fca0009ffe4ff */
        /* <DEDUP_REMOVED lines=17> */
[----:B------:R-:W2:Y:S01]  /*33630*/  LDL.LU R27, [R1+0x81c] ;  /* 0x00081c00011b7983 */ /* 0x000ea20000300800 */
[----:B---3--:R-:W-:Y:S02]  /*33640*/  IADD3.X R12, R12, UR9, RZ, P4, !PT ;  /* 0x000000090c0c7c10 */ /* 0x008fe4000a7fe4ff */
[----:B------:R-:W-:Y:S02]  /*33650*/  IADD3 R13, P4, R13, UR46, RZ ;  /* 0x0000002e0d0d7c10 */ /* 0x000fe4000ff9e0ff */
[----:B------:R-:W-:Y:S01]  /*33660*/  IADD3.X R14, R14, UR9, RZ, P5, !PT ;  /* 0x000000090e0e7c10 */ /* 0x000fe2000affe4ff */
[----:B0-----:R-:W3:Y:S04]  /*33670*/  LDL.LU R29, [R1+0x840] ;  /* 0x00084000011d7983 */ /* 0x001ee80000300800 */
[----:B------:R-:W-:Y:S01]  /*33680*/  STL [R1+0x8b0], R12 ;  /* 0x0008b00c01007387 */ /* 0x000fe20000100800 */
[----:B------:R-:W-:-:S02]  /*33690*/  IADD3 R15, P5, R15, UR46, RZ ;  /* 0x0000002e0f0f7c10 */ /* 0x000fc4000ffbe0ff */
[----:B------:R-:W-:Y:S02]  /*336a0*/  IADD3.X R20, R20, UR9, RZ, P6, !PT ;  /* 0x0000000914147c10 */ /* 0x000fe4000b7fe4ff */
[----:B------:R-:W-:Y:S01]  /*336b0*/  IADD3 R21, P6, R21, UR46, RZ ;  /* 0x0000002e15157c10 */ /* 0x000fe2000ffde0ff */
[----:B------:R-:W-:Y:S01]  /*336c0*/  STL [R1+0x884], R13 ;  /* 0x0008840d01007387 */ /* 0x000fe20000100800 */
[----:B------:R-:W-:Y:S02]  /*336d0*/  IADD3.X R10, R10, UR9, RZ, P1, !PT ;  /* 0x000000090a0a7c10 */ /* 0x000fe40008ffe4ff */
[----:B------:R-:W-:Y:S01]  /*336e0*/  IADD3.X R8, R8, UR9, RZ, P2, !PT ;  /* 0x0000000908087c10 */ /* 0x000fe200097fe4ff */
[----:B------:R-:W-:Y:S04]  /*336f0*/  STL [R1+0x8a8], R14 ;  /* 0x0008a80e01007387 */ /* 0x000fe80000100800 */
[----:B------:R-:W-:Y:S01]  /*33700*/  STL [R1+0x87c], R15 ;  /* 0x00087c0f01007387 */ /* 0x000fe20000100800 */
[----:B------:R-:W-:-:S02]  /*33710*/  IADD3 R11, P1, R11, UR46, RZ ;  /* 0x0000002e0b0b7c10 */ /* 0x000fc4000ff3e0ff */
[----:B------:R-:W-:Y:S01]  /*33720*/  IADD3 R0, P2, R0, UR46, RZ ;  /* 0x0000002e00007c10 */ /* 0x000fe2000ff5e0ff */
        /* <DEDUP_REMOVED lines=8> */
[----:B------:R-:W-:Y:S02]  /*337b0*/  IADD3.X R7, R7, UR9, RZ, P4, !PT ;  /* 0x0000000907077c10 */ /* 0x000fe4000a7fe4ff */
[----:B----4-:R-:W-:Y:S01]  /*337c0*/  IADD3 R4, P4, R4, UR46, RZ ;  /* 0x0000002e04047c10 */ /* 0x010fe2000ff9e0ff */
        /* <DEDUP_REMOVED lines=31> */
[----:B------:R-:W4:Y:S04]  /*339c0*/  LDL.LU R12, [R1+0x80c] ;  /* 0x00080c00010c7983 */ /* 0x000f280000300800 */
[----:B------:R-:W-:Y:S04]  /*339d0*/  STL [R1+0x848], R26 ;  /* 0x0008481a01007387 */ /* 0x000fe80000100800 */
[----:B------:R-:W4:Y:S01]  /*339e0*/  LDL.LU R13, [R1+0x830] ;  /* 0x00083000010d7983 */ /* 0x000f220000300800 */
[----:B--2---:R-:W-:-:S05]  /*339f0*/  IADD3 R27, P5, R27, UR46, RZ ;  /* 0x0000002e1b1b7c10 */ /* 0x004fca000ffbe0ff */
[----:B------:R-:W-:Y:S04]  /*33a00*/  STL [R1+0x81c], R27 ;  /* 0x00081c1b01007387 */ /* 0x000fe80000100800 */
[----:B------:R-:W2:Y:S01]  /*33a10*/  LDL.LU R14, [R1+0x804] ;  /* 0x00080400010e7983 */ /* 0x000ea20000300800 */
[----:B---3--:R-:W-:-:S05]  /*33a20*/  IADD3.X R29, R29, UR9, RZ, P6, !PT ;  /* 0x000000091d1d7c10 */ /* 0x008fca000b7fe4ff */
        /* <DEDUP_REMOVED lines=30> */
[----:B0-----:R-:W4:Y:S01]  /*33c10*/  LDL.LU R28, [R1+0x79c] ;  /* 0x00079c00011c7983 */ /* 0x001f220000300800 */
[----:B------:R-:W-:Y:S02]  /*33c20*/  IADD3 R12, P1, R12, UR46, RZ ;  /* 0x0000002e0c0c7c10 */ /* 0x000fe4000ff3e0ff */
[----:B------:R-:W-:-:S03]  /*33c30*/  IADD3.X R13, R13, UR9, RZ, P2, !PT ;  /* 0x000000090d0d7c10 */ /* 0x000fc600097fe4ff */
[----:B------:R-:W-:Y:S04]  /*33c40*/  STL [R1+0x80c], R12 ;  /* 0x00080c0c01007387 */ /* 0x000fe80000100800 */
[----:B------:R-:W-:Y:S01]  /*33c50*/  STL [R1+0x830], R13 ;  /* 0x0008300d01007387 */ /* 0x000fe20000100800 */
[----:B--2---:R-:W-:-:S05]  /*33c60*/  IADD3 R14, P2, R14, UR46, RZ ;  /* 0x0000002e0e0e7c10 */ /* 0x004fca000ff5e0ff */
[----:B------:R-:W-:Y:S01]  /*33c70*/  STL [R1+0x804], R14 ;  /* 0x0008040e01007387 */ /* 0x000fe20000100800 */
[----:B---3--:R-:W-:Y:S02]  /*33c80*/  IADD3.X R15, R15, UR9, RZ, P3, !PT ;  /* 0x000000090f0f7c10 */ /* 0x008fe40009ffe4ff */
[----:B------:R-:W-:Y:S02]  /*33c90*/  IADD3 R20, P3, R20, UR46, RZ ;  /* 0x0000002e14147c10 */ /* 0x000fe4000ff7e0ff */
[----:B------:R-:W-:Y:S02]  /*33ca0*/  IADD3.X R21, R21, UR9, RZ, P4, !PT ;  /* 0x0000000915157c10 */ /* 0x000fe4000a7fe4ff */
[----:B------:R-:W-:Y:S02]  /*33cb0*/  IADD3 R10, P4, R10, UR46, RZ ;  /* 0x0000002e0a0a7c10 */ /* 0x000fe4000ff9e0ff */
[----:B------:R-:W-:Y:S01]  /*33cc0*/  IADD3.X R11, R11, UR9, RZ, P5, !PT ;  /* 0x000000090b0b7c10 */ /* 0x000fe2000affe4ff */
[----:B------:R-:W-:Y:S04]  /*33cd0*/  STL [R1+0x828], R15 ;  /* 0x0008280f01007387 */ /* 0x000fe80000100800 */
[----:B------:R-:W-:Y:S01]  /*33ce0*/  STL [R1+0x7fc], R20 ;  /* 0x0007fc1401007387 */ /* 0x000fe20000100800 */
[----:B------:R-:W-:-:S03]  /*33cf0*/  IADD3.X R29, R29, UR9, RZ, P6, !PT ;  /* 0x000000091d1d7c10 */ /* 0x000fc6000b7fe4ff */
[----:B------:R-:W-:Y:S04]  /*33d00*/  STL [R1+0x820], R21 ;  /* 0x0008201501007387 */ /* 0x000fe80000100800 */
[----:B------:R-:W-:Y:S01]  /*33d10*/  STL [R1+0x7f4], R10 ;  /* 0x0007f40a01007387 */ /* 0x000fe20000100800 */
[----:B------:R-:W-:-:S03]  /*33d20*/  IADD3 R8, P5, R8, UR46, RZ ;  /* 0x0000002e08087c10 */ /* 0x000fc6000ffbe0ff */
[----:B------:R0:W-:Y:S04]  /*33d30*/  STL [R1+0x810], R29 ;  /* 0x0008101d01007387 */ /* 0x0001e80000100800 */
[----:B------:R-:W-:Y:S01]  /*33d40*/  STL [R1+0x818], R11 ;  /* 0x0008180b01007387 */ /* 0x000fe20000100800 */
[----:B------:R-:W-:Y:S02]  /*33d50*/  IADD3 R9, P6, R9, UR46, RZ ;  /* 0x0000002e09097c10 */ /* 0x000fe4000ffde0ff */
[----:B------:R-:W-:Y:S02]  /*33d60*/  IADD3.X R6, R6, UR9, RZ, P1, !PT ;  /* 0x0000000906067c10 */ /* 0x000fe40008ffe4ff */
[----:B------:R-:W-:Y:S01]  /*33d70*/  IADD3 R7, P1, R7, UR46, RZ ;  /* 0x0000002e07077c10 */ /* 0x000fe2000ff3e0ff */
[----:B0-----:R-:W2:Y:S04]  /*33d80*/  LDL.LU R29, [R1+0x7c0] ;  /* 0x0007c000011d7983 */ /* 0x001ea80000300800 */
[----:B------:R-:W-:Y:S01]  /*33d90*/  STL [R1+0x7ec], R8 ;  /* 0x0007ec0801007387 */ /* 0x000fe20000100800 */
[----:B------:R-:W-:-:S02]  /*33da0*/  IADD3.X R4, R4, UR9, RZ, P2, !PT ;  /* 0x0000000904047c10 */ /* 0x000fc400097fe4ff */
        /* <DEDUP_REMOVED lines=26> */
[----:B------:R-:W-:Y:S01]  /*33f50*/  IADD3 R26, P2, R26, UR46, RZ ;  /* 0x0000002e1a1a7c10 */ /* 0x000fe2000ff5e0ff */
[----:B------:R-:W-:Y:S01]  /*33f60*/  STL [R1+0x7b4], R17 ;  /* 0x0007b41101007387 */ /* 0x000fe20000100800 */
[----:B----4-:R-:W-:-:S03]  /*33f70*/  IADD3.X R27, R27, UR9, RZ, P3, !PT ;  /* 0x000000091b1b7c10 */ /* 0x010fc60009ffe4ff */
[----:B------:R-:W-:Y:S04]  /*33f80*/  STL [R1+0x7ac], R18 ;  /* 0x0007ac1201007387 */ /* 0x000fe80000100800 */
[----:B------:R-:W-:Y:S04]  /*33f90*/  STL [R1+0x7d0], R19 ;  /* 0x0007d01301007387 */ /* 0x000fe80000100800 */
[----:B------:R-:W4:Y:S04]  /*33fa0*/  LDL.LU R12, [R1+0x7b8] ;  /* 0x0007b800010c7983 */ /* 0x000f280000300800 */
[----:B------:R-:W-:Y:S04]  /*33fb0*/  STL [R1+0x7a4], R26 ;  /* 0x0007a41a01007387 */ /* 0x000fe80000100800 */
[----:B------:R-:W4:Y:S01]  /*33fc0*/  LDL.LU R13, [R1+0x78c] ;  /* 0x00078c00010d7983 */ /* 0x000f220000300800 */
[----:B------:R-:W-:-:S03]  /*33fd0*/  IADD3 R28, P3, R28, UR46, RZ ;  /* 0x0000002e1c1c7c10 */ /* 0x000fc6000ff7e0ff */
        /* <DEDUP_REMOVED lines=43> */
[----:B------:R-:W-:Y:S04]  /*34290*/  STL [R1+0x7b0], R14 ;  /* 0x0007b00e01007387 */ /* 0x000fe80000100800 */
[----:B------:R-:W-:Y:S01]  /*342a0*/  STL [R1+0xb04], R15 ;  /* 0x000b040f01007387 */ /* 0x000fe20000100800 */
[----:B------:R-:W-:Y:S02]  /*342b0*/  IADD3 R28, P3, R28, UR46, RZ ;  /* 0x0000002e1c1c7c10 */ /* 0x000fe4000ff7e0ff */
[----:B------:R-:W-:Y:S01]  /*342c0*/  IADD3 R11, P2, R11, UR46, RZ ;  /* 0x0000002e0b0b7c10 */ /* 0x000fe2000ff5e0ff */
        /* <DEDUP_REMOVED lines=36> */
[----:B------:R-:W-:-:S03]  /*34510*/  IADD3.X R26, R26, UR9, RZ, P6, !PT ;  /* 0x000000091a1a7c10 */ /* 0x000fc6000b7fe4ff */
[----:B0-----:R-:W2:Y:S04]  /*34520*/  LDL.LU R29, [R1+0x1334] ;  /* 0x00133400011d7983 */ /* 0x001ea80000300800 */
[----:B------:R-:W-:Y:S04]  /*34530*/  STL [R1+0x1354], R17 ;  /* 0x0013541101007387 */ /* 0x000fe80000100800 */
[----:B------:R-:W-:Y:S04]  /*34540*/  STL [R1+0x134c], R18 ;  /* 0x00134c1201007387 */ /* 0x000fe80000100800 */
[----:B------:R-:W-:Y:S01]  /*34550*/  STL [R1+0x1320], R19 ;  /* 0x0013201301007387 */ /* 0x000fe20000100800 */
[----:B---3--:R-:W-:-:S03]  /*34560*/  IADD3 R27, P6, R27, UR46, RZ ;  /* 0x0000002e1b1b7c10 */ /* 0x008fc6000ffde0ff */
[----:B------:R-:W3:Y:S04]  /*34570*/  LDL.LU R12, [R1+0x1308] ;  /* 0x00130800010c7983 */ /* 0x000ee80000300800 */
[----:B------:R-:W-:Y:S04]  /*34580*/  STL [R1+0x1344], R26 ;  /* 0x0013441a01007387 */ /* 0x000fe80000100800 */
[----:B------:R-:W3:Y:S04]  /*34590*/  LDL.LU R13, [R1+0x132c] ;  /* 0x00132c00010d7983 */ /* 0x000ee80000300800 */
[----:B------:R-:W-:Y:S04]  /*345a0*/  STL [R1+0x1318], R27 ;  /* 0x0013181b01007387 */ /* 0x000fe80000100800 */
        /* <DEDUP_REMOVED lines=34> */
[----:B------:R-:W-:Y:S01]  /*347d0*/  IADD3 R14, P3, R14, UR46, RZ ;  /* 0x0000002e0e0e7c10 */ /* 0x000fe2000ff7e0ff */
[----:B0-----:R-:W3:Y:S04]  /*347e0*/  LDL.LU R29, [R1+0x1298] ;  /* 0x00129800011d7983 */ /* 0x001ee80000300800 */
[----:B------:R-:W-:Y:S01]  /*347f0*/  STL [R1+0x1308], R12 ;  /* 0x0013080c01007387 */ /* 0x000fe20000100800 */
[----:B------:R-:W-:-:S02]  /*34800*/  IADD3.X R15, R15, UR9, RZ, P4, !PT ;  /* 0x000000090f0f7c10 */ /* 0x000fc4000a7fe4ff */
[----:B------:R-:W-:Y:S02]  /*34810*/  IADD3 R20, P4, R20, UR46, RZ ;  /* 0x0000002e14147c10 */ /* 0x000fe4000ff9e0ff */
[----:B------:R-:W-:Y:S01]  /*34820*/  IADD3.X R21, R21, UR9, RZ, P5, !PT ;  /* 0x0000000915157c10 */ /* 0x000fe2000affe4ff */
[----:B------:R-:W-:Y:S01]  /*34830*/  STL [R1+0x132c], R13 ;  /* 0x00132c0d01007387 */ /* 0x000fe20000100800 */
[----:B------:R-:W-:-:S03]  /*34840*/  IADD3 R10, P5, R10, UR46, RZ ;  /* 0x0000002e0a0a7c10 */ /* 0x000fc6000ffbe0ff */
[----:B------:R-:W-:Y:S04]  /*34850*/  STL [R1+0x1300], R14 ;  /* 0x0013000e01007387 */ /* 0x000fe80000100800 */
[----:B------:R-:W-:Y:S01]  /*34860*/  STL [R1+0x1324], R15 ;  /* 0x0013240f01007387 */ /* 0x000fe20000100800 */
[----:B------:R-:W-:Y:S02]  /*34870*/  IADD3.X R11, R11, UR9, RZ, P6, !PT ;  /* 0x000000090b0b7c10 */ /* 0x000fe4000b7fe4ff */
[----:B------:R-:W-:Y:S01]  /*34880*/  IADD3.X R0, R0, UR9, RZ, P1, !PT ;  /* 0x0000000900007c10 */ /* 0x000fe20008ffe4ff */
        /* <DEDUP_REMOVED lines=103> */
[----:B------:R-:W-:Y:S04]  /*34f00*/  STL [R1+0x1294], R8 ;  /* 0x0012940801007387 */ /* 0x000fe80000100800 */
[----:B------:R-:W-:Y:S01]  /*34f10*/  STL [R1+0x128c], R9 ;  /* 0x00128c0901007387 */ /* 0x000fe20000100800 */
[----:B------:R-:W-:-:S02]  /*34f20*/  IADD3 R4, P6, R4, UR46, RZ ;  /* 0x0000002e04047c10 */ /* 0x000fc4000ffde0ff */
        /* <DEDUP_REMOVED lines=26> */
[----:B------:R-:W-:Y:S04]  /*350d0*/  STL [R1+0x125c], R17 ;  /* 0x00125c1101007387 */ /* 0x000fe80000100800 */
[----:B------:R-:W-:Y:S04]  /*350e0*/  STL [R1+0x1254], R18 ;  /* 0x0012541201007387 */ /* 0x000fe80000100800 */
[----:B------:R-:W-:Y:S01]  /*350f0*/  STL [R1+0x1228], R19 ;  /* 0x0012281301007387 */ /* 0x000fe20000100800 */
[----:B----4-:R-:W-:-:S03]  /*35100*/  IADD3 R27, P1, R27, UR46, RZ ;  /* 0x0000002e1b1b7c10 */ /* 0x010fc6000ff3e0ff */
[----:B------:R-:W4:Y:S04]  /*35110*/  LDL.LU R12, [R1+0x1210] ;  /* 0x00121000010c7983 */ /* 0x000f280000300800 */
[----:B------:R-:W-:Y:S04]  /*35120*/  STL [R1+0x124c], R26 ;  /* 0x00124c1a01007387 */ /* 0x000fe80000100800 */
[----:B------:R-:W4:Y:S04]  /*35130*/  LDL.LU R13, [R1+0x1234] ;  /* 0x00123400010d7983 */ /* 0x000f280000300800 */
[----:B------:R-:W-:Y:S04]  /*35140*/  STL [R1+0x1220], R27 ;  /* 0x0012201b01007387 */ /* 0x000fe80000100800 */
[----:B------:R-:W4:Y:S01]  /*35150*/  LDL.LU R14, [R1+0x1208] ;  /* 0x00120800010e7983 */ /* 0x000f220000300800 */
[----:B------:R-:W-:-:S05]  /*35160*/  IADD3.X R28, R28, UR9, RZ, P2, !PT ;  /* 0x000000091c1c7c10 */ /* 0x000fca00097fe4ff */
        /* <DEDUP_REMOVED lines=85> */
[----:B------:R-:W-:Y:S04]  /*356c0*/  STL [R1+0x11d4], R19 ;  /* 0x0011d41301007387 */ /* 0x000fe80000100800 */
[----:B------:R-:W2:Y:S01]  /*356d0*/  LDL.LU R12, [R1+0x11bc] ;  /* 0x0011bc00010c7983 */ /* 0x000ea20000300800 */
[----:B---3--:R-:W-:-:S03]  /*356e0*/  IADD3.X R27, R27, UR9, RZ, P5, !PT ;  /* 0x000000091b1b7c10 */ /* 0x008fc6000affe4ff */
        /* <DEDUP_REMOVED lines=35> */
[----:B------:R-:W-:Y:S02]  /*35920*/  IADD3.X R12, R12, UR9, RZ, P1, !PT ;  /* 0x000000090c0c7c10 */ /* 0x000fe40008ffe4ff */
[----:B---3--:R-:W-:Y:S02]  /*35930*/  IADD3 R13, P1, R13, UR46, RZ ;  /* 0x0000002e0d0d7c10 */ /* 0x008fe4000ff3e0ff */
[----:B------:R-:W-:Y:S01]  /*35940*/  IADD3.X R14, R14, UR9, RZ, P2, !PT ;  /* 0x000000090e0e7c10 */ /* 0x000fe200097fe4ff */
[----:B0-----:R-:W3:Y:S04]  /*35950*/  LDL.LU R29, [R1+0x114c] ;  /* 0x00114c00011d7983 */ /* 0x001ee80000300800 */
[----:B------:R-:W-:Y:S04]  /*35960*/  STL [R1+0x11bc], R12 ;  /* 0x0011bc0c01007387 */ /* 0x000fe80000100800 */
[----:B------:R-:W-:Y:S01]  /*35970*/  STL [R1+0x1190], R13 ;  /* 0x0011900d01007387 */ /* 0x000fe20000100800 */
[----:B------:R-:W-:-:S02]  /*35980*/  IADD3 R15, P2, R15, UR46, RZ ;  /* 0x0000002e0f0f7c10 */ /* 0x000fc4000ff5e0ff */
[----:B------:R-:W-:Y:S02]  /*35990*/  IADD3.X R20, R20, UR9, RZ, P3, !PT ;  /* 0x0000000914147c10 */ /* 0x000fe40009ffe4ff */
[----:B------:R-:W-:Y:S02]  /*359a0*/  IADD3 R21, P3, R21, UR46, RZ ;  /* 0x0000002e15157c10 */ /* 0x000fe4000ff7e0ff */
[----:B------:R-:W-:Y:S01]  /*359b0*/  IADD3.X R10, R10, UR9, RZ, P4, !PT ;  /* 0x000000090a0a7c10 */ /* 0x000fe2000a7fe4ff */
[----:B------:R-:W-:Y:S01]  /*359c0*/  STL [R1+0x11b4], R14 ;  /* 0x0011b40e01007387 */ /* 0x000fe20000100800 */
[----:B------:R-:W-:-:S03]  /*359d0*/  IADD3.X R8, R8, UR9, RZ, P5, !PT ;  /* 0x0000000908087c10 */ /* 0x000fc6000affe4ff */
        /* <DEDUP_REMOVED lines=13> */
[----:B------:R-:W-:Y:S01]  /*35ab0*/  STL [R1+0x1194], R9 ;  /* 0x0011940901007387 */ /* 0x000fe20000100800 */
[----:B----4-:R-:W-:Y:S02]  /*35ac0*/  IADD3 R4, P1, R4, UR46, RZ ;  /* 0x0000002e04047c10 */ /* 0x010fe4000ff3e0ff */
        /* <DEDUP_REMOVED lines=90> */
[----:B------:R-:W-:Y:S04]  /*36070*/  STL [R1+0x10f8], R8 ;  /* 0x0010f80801007387 */ /* 0x000fe80000100800 */
[----:B------:R-:W-:Y:S01]  /*36080*/  STL [R1+0x10f0], R9 ;  /* 0x0010f00901007387 */ /* 0x000fe20000100800 */
[----:B------:R-:W-:-:S02]  /*36090*/  IADD3.X R4, R4, UR9, RZ, P5, !PT ;  /* 0x0000000904047c10 */ /* 0x000fc4000affe4ff */
        /* <DEDUP_REMOVED lines=26> */
[----:B------:R-:W-:Y:S04]  /*36240*/  STL [R1+0x10c0], R17 ;  /* 0x0010c01101007387 */ /* 0x000fe80000100800 */
[----:B------:R-:W-:Y:S01]  /*36250*/  STL [R1+0x10b8], R18 ;  /* 0x0010b81201007387 */ /* 0x000fe20000100800 */
[----:B----4-:R-:W-:-:S03]  /*36260*/  IADD3.X R27, R27, UR9, RZ, P6, !PT ;  /* 0x000000091b1b7c10 */ /* 0x010fc6000b7fe4ff */
[----:B------:R-:W-:Y:S04]  /*36270*/  STL [R1+0x10dc], R19 ;  /* 0x0010dc1301007387 */ /* 0x000fe80000100800 */
[----:B------:R-:W4:Y:S04]  /*36280*/  LDL.LU R12, [R1+0x10c4] ;  /* 0x0010c400010c7983 */ /* 0x000f280000300800 */
[----:B------:R-:W-:Y:S04]  /*36290*/  STL [R1+0x10b0], R26 ;  /* 0x0010b01a01007387 */ /* 0x000fe80000100800 */
[----:B------:R-:W4:Y:S04]  /*362a0*/  LDL.LU R13, [R1+0x1098] ;  /* 0x00109800010d7983 */ /* 0x000f280000300800 */
[----:B------:R-:W-:Y:S04]  /*362b0*/  STL [R1+0x10d4], R27 ;  /* 0x0010d41b01007387 */ /* 0x000fe80000100800 */
[----:B------:R-:W4:Y:S01]  /*362c0*/  LDL.LU R14, [R1+0x10bc] ;  /* 0x0010bc00010e7983 */ /* 0x000f220000300800 */
[----:B------:R-:W-:-:S05]  /*362d0*/  IADD3 R28, P6, R28, UR46, RZ ;  /* 0x0000002e1c1c7c10 */ /* 0x000fca000ffde0ff */
        /* <DEDUP_REMOVED lines=33> */
[----:B------:R-:W-:Y:S01]  /*364f0*/  IADD3.X R14, R14, UR9, RZ, P3, !PT ;  /* 0x000000090e0e7c10 */ /* 0x000fe20009ffe4ff */
[----:B------:R-:W-:Y:S01]  /*36500*/  STL [R1+0x10c4], R12 ;  /* 0x0010c40c01007387 */ /* 0x000fe20000100800 */
[----:B------:R-:W-:Y:S02]  /*36510*/  IADD3 R15, P3, R15, UR46, RZ ;  /* 0x0000002e0f0f7c10 */ /* 0x000fe4000ff7e0ff */
        /* <DEDUP_REMOVED lines=49> */
[----:B------:R-:W-:Y:S04]  /*36830*/  STL [R1+0x1038], R19 ;  /* 0x0010381301007387 */ /* 0x000fe80000100800 */
[----:B------:R-:W2:Y:S01]  /*36840*/  LDL.LU R12, [R1+0x1020] ;  /* 0x00102000010c7983 */ /* 0x000ea20000300800 */
[----:B---3--:R-:W-:-:S03]  /*36850*/  IADD3 R27, P3, R27, UR46, RZ ;  /* 0x0000002e1b1b7c10 */ /* 0x008fc6000ff7e0ff */
        /* <DEDUP_REMOVED lines=32> */
[----:B--2---:R-:W-:-:S02]  /*36a60*/  IADD3.X R29, R29, UR9, RZ, P5, !PT ;  /* 0x000000091d1d7c10 */ /* 0x004fc4000affe4ff */
[----:B------:R-:W-:-:S03]  /*36a70*/  IADD3 R12, P5, R12, UR46, RZ ;  /* 0x0000002e0c0c7c10 */ /* 0x000fc6000ffbe0ff */
[----:B------:R0:W-:Y:S04]  /*36a80*/  STL [R1+0x104c], R29 ;  /* 0x00104c1d01007387 */ /* 0x0001e80000100800 */
[----:B------:R-:W2:Y:S01]  /*36a90*/  LDL.LU R27, [R1+0xfdc] ;  /* 0x000fdc00011b7983 */ /* 0x000ea20000300800 */
[----:B---3--:R-:W-:Y:S02]  /*36aa0*/  IADD3.X R13, R13, UR9, RZ, P6, !PT ;  /* 0x000000090d0d7c10 */ /* 0x008fe4000b7fe4ff */
[----:B------:R-:W-:Y:S01]  /*36ab0*/  IADD3 R14, P6, R14, UR46, RZ ;  /* 0x0000002e0e0e7c10 */ /* 0x000fe2000ffde0ff */
[----:B0-----:R-:W3:Y:S04]  /*36ac0*/  LDL.LU R29, [R1+0xfb0] ;  /* 0x000fb000011d7983 */ /* 0x001ee80000300800 */
[----:B------:R-:W-:Y:S04]  /*36ad0*/  STL [R1+0x1020], R12 ;  /* 0x0010200c01007387 */ /* 0x000fe80000100800 */
[----:B------:R-:W-:Y:S01]  /*36ae0*/  STL [R1+0x1044], R13 ;  /* 0x0010440d01007387 */ /* 0x000fe20000100800 */
[----:B------:R-:W-:-:S02]  /*36af0*/  IADD3.X R15, R15, UR9, RZ, P1, !PT ;  /* 0x000000090f0f7c10 */ /* 0x000fc40008ffe4ff */
[----:B------:R-:W-:Y:S02]  /*36b00*/  IADD3 R20, P1, R20, UR46, RZ ;  /* 0x0000002e14147c10 */ /* 0x000fe4000ff3e0ff */
[----:B------:R-:W-:Y:S02]  /*36b10*/  IADD3.X R21, R21, UR9, RZ, P2, !PT ;  /* 0x0000000915157c10 */ /* 0x000fe400097fe4ff */
[----:B------:R-:W-:Y:S01]  /*36b20*/  IADD3 R10, P2, R10, UR46, RZ ;  /* 0x0000002e0a0a7c10 */ /* 0x000fe2000ff5e0ff */
[----:B------:R-:W-:Y:S04]  /*36b30*/  STL [R1+0x1018], R14 ;  /* 0x0010180e01007387 */ /* 0x000fe80000100800 */
[----:B------:R-:W-:Y:S01]  /*36b40*/  STL [R1+0x103c], R15 ;  /* 0x00103c0f01007387 */ /* 0x000fe20000100800 */
[----:B------:R-:W-:-:S03]  /*36b50*/  IADD3.X R11, R11, UR9, RZ, P3, !PT ;  /* 0x000000090b0b7c10 */ /* 0x000fc60009ffe4ff */
[----:B------:R-:W-:Y:S01]  /*36b60*/  STL [R1+0x1010], R20 ;  /* 0x0010101401007387 */ /* 0x000fe20000100800 */
[----:B------:R-:W-:-:S03]  /*36b70*/  IADD3.X R0, R0, UR9, RZ, P4, !PT ;  /* 0x0000000900007c10 */ /* 0x000fc6000a7fe4ff */
        /* <DEDUP_REMOVED lines=10> */
[----:B----4-:R-:W-:Y:S02]  /*36c20*/  IADD3.X R4, R4, UR9, RZ, P6, !PT ;  /* 0x0000000904047c10 */ /* 0x010fe4000b7fe4ff */
        /* <DEDUP_REMOVED lines=84> */
[----:B------:R-:W-:Y:S01]  /*37170*/  STL [R1+0xfb4], R10 ;  /* 0x000fb40a01007387 */ /* 0x000fe20000100800 */
[----:B------:R-:W-:-:S03]  /*37180*/  IADD3.X R9, R9, UR9, RZ, P2, !PT ;  /* 0x0000000909097c10 */ /* 0x000fc600097fe4ff */
[----:B------:R0:W-:Y:S04]  /*37190*/  STL [R1+0xf80], R29 ;  /* 0x000f801d01007387 */ /* 0x0001e80000100800 */
[----:B------:R-:W-:Y:S01]  /*371a0*/  STL [R1+0xf88], R11 ;  /* 0x000f880b01007387 */ /* 0x000fe20000100800 */
        /* <DEDUP_REMOVED lines=27> */
[----:B------:R1:W-:Y:S04]  /*37360*/  STL [R1+0xf50], R16 ;  /* 0x000f501001007387 */ /* 0x0003e80000100800 */
[----:B0-----:R-:W3:Y:S01]  /*37370*/  LDL.LU R0, [R1+0xf54] ;  /* 0x000f540001007983 */ /* 0x001ee20000300800 */
[----:B------:R-:W-:-:S02]  /*37380*/  IADD3.X R18, R18, UR9, RZ, P3, !PT ;  /* 0x0000000912127c10 */ /* 0x000fc40009ffe4ff */
[----:B------:R-:W-:Y:S02]  /*37390*/  IADD3 R19, P3, R19, UR46, RZ ;  /* 0x0000002e13137c10 */ /* 0x000fe4000ff7e0ff */
[----:B------:R-:W-:Y:S01]  /*373a0*/  IADD3.X R26, R26, UR9, RZ, P4, !PT ;  /* 0x000000091a1a7c10 */ /* 0x000fe2000a7fe4ff */
[----:B------:R0:W-:Y:S04]  /*373b0*/  STL [R1+0xf74], R17 ;  /* 0x000f741101007387 */ /* 0x0001e80000100800 */
[----:B------:R0:W-:Y:S04]  /*373c0*/  STL [R1+0xf6c], R18 ;  /* 0x000f6c1201007387 */ /* 0x0001e80000100800 */
[----:B------:R0:W-:Y:S01]  /*373d0*/  STL [R1+0xf40], R19 ;  /* 0x000f401301007387 */ /* 0x0001e20000100800 */
[----:B----4-:R-:W-:-:S03]  /*373e0*/  IADD3 R27, P4, R27, UR46, RZ ;  /* 0x0000002e1b1b7c10 */ /* 0x010fc6000ff9e0ff */
[----:B------:R-:W4:Y:S04]  /*373f0*/  LDL.LU R12, [R1+0xf28] ;  /* 0x000f2800010c7983 */ /* 0x000f280000300800 */
[----:B------:R0:W-:Y:S04]  /*37400*/  STL [R1+0xf64], R26 ;  /* 0x000f641a01007387 */ /* 0x0001e80000100800 */
[----:B------:R-:W4:Y:S04]  /*37410*/  LDL.LU R13, [R1+0xf4c] ;  /* 0x000f4c00010d7983 */ /* 0x000f280000300800 */
[----:B------:R0:W-:Y:S04]  /*37420*/  STL [R1+0xf38], R27 ;  /* 0x000f381b01007387 */ /* 0x0001e80000100800 */
        /* <DEDUP_REMOVED lines=13> */
[----:B--2---:R-:W-:-:S05]  /*37500*/  IADD3 R29, P5, R29, UR46, RZ ;  /* 0x0000002e1d1d7c10 */ /* 0x004fca000ffbe0ff */
        /* <DEDUP_REMOVED lines=8> */
[----:B-1----:R-:W4:Y:S04]  /*37590*/  LDL.LU R16, [R1+0xee8] ;  /* 0x000ee80001107983 */ /* 0x002f280000300800 */
[----:B0-----:R-:W4:Y:S04]  /*375a0*/  LDL.LU R17, [R1+0xefc] ;  /* 0x000efc0001117983 */ /* 0x001f280000300800 */
[----:B------:R-:W4:Y:S04]  /*375b0*/  LDL.LU R18, [R1+0xee4] ;  /* 0x000ee40001127983 */ /* 0x000f280000300800 */
[----:B------:R-:W4:Y:S04]  /*375c0*/  LDL.LU R19, [R1+0xef4] ;  /* 0x000ef40001137983 */ /* 0x000f280000300800 */
[----:B------:R-:W4:Y:S04]  /*375d0*/  LDL.LU R26, [R1+0xee0] ;  /* 0x000ee000011a7983 */ /* 0x000f280000300800 */
[----:B------:R-:W4:Y:S04]  /*375e0*/  LDL.LU R27, [R1+0xeec] ;  /* 0x000eec00011b7983 */ /* 0x000f280000300800 */
[----:B------:R-:W4:Y:S01]  /*375f0*/  LDL.LU R28, [R1+0xedc] ;  /* 0x000edc00011c7983 */ /* 0x000f220000300800 */
[----:B---3--:R-:W-:-:S05]  /*37600*/  IADD3.X R0, R0, UR9, RZ, P6, !PT ;  /* 0x0000000900007c10 */ /* 0x008fca000b7fe4ff */
[----:B------:R0:W-:Y:S04]  /*37610*/  STL [R1+0xf54], R0 ;  /* 0x000f540001007387 */ /* 0x0001e80000100800 */
[----:B--2---:R-:W2:Y:S04]  /*37620*/  LDL.LU R29, [R1+0x77c] ;  /* 0x00077c00011d7983 */ /* 0x004ea80000300800 */
        /* <DEDUP_REMOVED lines=12> */
[----:B------:R-:W-:Y:S04]  /*376f0*/  STL [R1+0xf44], R15 ;  /* 0x000f440f01007387 */ /* 0x000fe80000100800 */
[----:B------:R-:W-:Y:S04]  /*37700*/  STL [R1+0xf18], R20 ;  /* 0x000f181401007387 */ /* 0x000fe80000100800 */
[----:B------:R-:W-:Y:S04]  /*37710*/  STL [R1+0xf3c], R21 ;  /* 0x000f3c1501007387 */ /* 0x000fe80000100800 */
[----:B------:R-:W-:Y:S04]  /*37720*/  STL [R1+0xf10], R10 ;  /* 0x000f100a01007387 */ /* 0x000fe80000100800 */
[----:B------:R0:W-:Y:S02]  /*37730*/  STL [R1+0xf2c], R3 ;  /* 0x000f2c0301007387 */ /* 0x0001e40000100800 */
[----:B0-----:R-:W0:Y:S01]  /*37740*/  LDC R3, c[0x0][0x23c] ;  /* 0x00008f00ff037b82 */ /* 0x001e220000000800 */
[----:B------:R-:W-:-:S02]  /*37750*/  IADD3.X R11, R11, UR9, RZ, P4, !PT ;  /* 0x000000090b0b7c10 */ /* 0x000fc4000a7fe4ff */
[----:B------:R-:W-:Y:S02]  /*37760*/  IADD3 R8, P4, R8, UR46, RZ ;  /* 0x0000002e08087c10 */ /* 0x000fe4000ff9e0ff */
[----:B------:R-:W-:Y:S02]  /*37770*/  IADD3 R9, P5, R9, UR46, RZ ;  /* 0x0000002e09097c10 */ /* 0x000fe4000ffbe0ff */
[----:B------:R-:W-:Y:S02]  /*37780*/  IADD3.X R6, R6, UR9, RZ, P6, !PT ;  /* 0x0000000906067c10 */ /* 0x000fe4000b7fe4ff */
[----:B------:R-:W-:Y:S01]  /*37790*/  IADD3 R7, P6, R7, UR46, RZ ;  /* 0x0000002e07077c10 */ /* 0x000fe2000ffde0ff */
[----:B------:R-:W-:Y:S04]  /*377a0*/  STL [R1+0xf34], R11 ;  /* 0x000f340b01007387 */ /* 0x000fe80000100800 */
[----:B------:R-:W-:Y:S04]  /*377b0*/  STL [R1+0xf08], R8 ;  /* 0x000f080801007387 */ /* 0x000fe80000100800 */
[----:B------:R-:W-:Y:S04]  /*377c0*/  STL [R1+0xf00], R9 ;  /* 0x000f000901007387 */ /* 0x000fe80000100800 */
[----:B------:R-:W-:Y:S04]  /*377d0*/  STL [R1+0xf24], R6 ;  /* 0x000f240601007387 */ /* 0x000fe80000100800 */
[----:B------:R-:W-:Y:S01]  /*377e0*/  STL [R1+0xef8], R7 ;  /* 0x000ef80701007387 */ /* 0x000fe20000100800 */
[----:B0-----:R-:W-:Y:S01]  /*377f0*/  IMAD.SHL.U32 R3, R3, 0x80, RZ ;  /* 0x0000008003037824 */ /* 0x001fe200078e00ff */
[----:B------:R-:W-:-:S02]  /*37800*/  IADD3.X R4, R4, UR9, RZ, P1, !PT ;  /* 0x0000000904047c10 */ /* 0x000fc40008ffe4ff */
[----:B------:R-:W-:Y:S02]  /*37810*/  IADD3 R5, P1, R5, UR46, RZ ;  /* 0x0000002e05057c10 */ /* 0x000fe4000ff3e0ff */
[----:B------:R-:W-:Y:S02]  /*37820*/  IADD3.X R2, R2, UR9, RZ, P2, !PT ;  /* 0x0000000902027c10 */ /* 0x000fe400097fe4ff */
[----:B------:R-:W-:Y:S02]  /*37830*/  IADD3 R22, P2, R3, R22, RZ ;  /* 0x0000001603167210 */ /* 0x000fe40007f5e0ff */
[----:B------:R-:W-:Y:S01]  /*37840*/  IADD3.X R23, R23, UR9, RZ, P3, !PT ;  /* 0x0000000917177c10 */ /* 0x000fe20009ffe4ff */
[----:B------:R-:W-:Y:S01]  /*37850*/  STL [R1+0xf1c], R4 ;  /* 0x000f1c0401007387 */ /* 0x000fe20000100800 */
[----:B------:R-:W-:-:S03]  /*37860*/  IADD3 R24, P3, R3, R24, RZ ;  /* 0x0000001803187210 */ /* 0x000fc60007f7e0ff */
[----:B------:R-:W-:Y:S01]  /*37870*/  STL [R1+0xef0], R5 ;  /* 0x000ef00501007387 */ /* 0x000fe20000100800 */
[----:B------:R-:W-:-:S03]  /*37880*/  IADD3.X R25, R25, UR9, RZ, P4, !PT ;  /* 0x0000000919197c10 */ /* 0x000fc6000a7fe4ff */
[----:B------:R0:W-:Y:S01]  /*37890*/  STL [R1+0xf14], R2 ;  /* 0x000f140201007387 */ /* 0x0001e20000100800 */
[----:B------:R-:W-:-:S03]  /*378a0*/  IADD3 R16, P4, R3, R16, RZ ;  /* 0x0000001003107210 */ /* 0x000fc60007f9e0ff */
[----:B------:R-:W-:Y:S01]  /*378b0*/  STL [R1+0xafc], R22 ;  /* 0x000afc1601007387 */ /* 0x000fe20000100800 */
[----:B------:R-:W-:-:S03]  /*378c0*/  IADD3.X R17, R17, UR9, RZ, P5, !PT ;  /* 0x0000000911117c10 */ /* 0x000fc6000affe4ff */
[----:B------:R-:W-:Y:S01]  /*378d0*/  STL [R1+0xf0c], R23 ;  /* 0x000f0c1701007387 */ /* 0x000fe20000100800 */
[----:B------:R-:W-:-:S03]  /*378e0*/  IADD3 R18, P5, R3, R18, RZ ;  /* 0x0000001203127210 */ /* 0x000fc60007fbe0ff */
[----:B------:R-:W-:Y:S01]  /*378f0*/  STL [R1+0xb0c], R24 ;  /* 0x000b0c1801007387 */ /* 0x000fe20000100800 */
[----:B------:R-:W-:-:S03]  /*37900*/  IADD3.X R19, R19, UR9, RZ, P6, !PT ;  /* 0x0000000913137c10 */ /* 0x000fc6000b7fe4ff */
[----:B------:R-:W-:Y:S01]  /*37910*/  STL [R1+0xf04], R25 ;  /* 0x000f041901007387 */ /* 0x000fe20000100800 */
[----:B------:R-:W-:Y:S02]  /*37920*/  IADD3 R26, P6, R3, R26, RZ ;  /* 0x0000001a031a7210 */ /* 0x000fe40007fde0ff */
[----:B0-----:R-:W-:Y:S01]  /*37930*/  SHF.R.S32.HI R2, RZ, 0x1f, R3 ;  /* 0x0000001fff027819 */ /* 0x001fe20000011403 */
[----:B------:R-:W-:Y:S01]  /*37940*/  STL [R1+0xee8], R16 ;  /* 0x000ee81001007387 */ /* 0x000fe20000100800 */
[----:B------:R-:W-:-:S03]  /*37950*/  IADD3.X R27, R27, UR9, RZ, P1, !PT ;  /* 0x000000091b1b7c10 */ /* 0x000fc60008ffe4ff */
[----:B------:R-:W-:Y:S04]  /*37960*/  STL [R1+0xefc], R17 ;  /* 0x000efc1101007387 */ /* 0x000fe80000100800 */
[----:B------:R-:W-:Y:S01]  /*37970*/  STL [R1+0xee4], R18 ;  /* 0x000ee41201007387 */ /* 0x000fe20000100800 */
[----:B------:R-:W-:-:S03]  /*37980*/  IADD3 R28, P1, R3, R28, RZ ;  /* 0x0000001c031c7210 */ /* 0x000fc60007f3e0ff */
[----:B------:R-:W-:Y:S04]  /*37990*/  STL [R1+0xef4], R19 ;  /* 0x000ef41301007387 */ /* 0x000fe80000100800 */
[----:B------:R-:W-:Y:S04]  /*379a0*/  STL [R1+0xee0], R26 ;  /* 0x000ee01a01007387 */ /* 0x000fe80000100800 */
[----:B------:R-:W-:Y:S04]  /*379b0*/  STL [R1+0xeec], R27 ;  /* 0x000eec1b01007387 */ /* 0x000fe80000100800 */
[----:B------:R0:W-:Y:S04]  /*379c0*/  STL [R1+0x14f0], R3 ;  /* 0x0014f00301007387 */ /* 0x0001e80000100800 */
[----:B------:R-:W-:Y:S01]  /*379d0*/  STL [R1+0xedc], R28 ;  /* 0x000edc1c01007387 */ /* 0x000fe20000100800 */
[----:B--2---:R-:W-:Y:S01]  /*379e0*/  IMAD.X R29, R2, 0x1, R29, P2 ;  /* 0x00000001021d7824 */ /* 0x004fe200010e061d */
[----:B---3--:R-:W-:-:S02]  /*379f0*/  IADD3 R0, P2, R3, R0, RZ ;  /* 0x0000000003007210 */ /* 0x008fc40007f5e0ff */
[----:B0-----:R-:W2:Y:S04]  /*37a00*/  LDL.LU R3, [R1+0xae8] ;  /* 0x000ae80001037983 */ /* 0x001ea80000300800 */
[----:B------:R-:W-:Y:S04]  /*37a10*/  STL [R1+0x77c], R29 ;  /* 0x00077c1d01007387 */ /* 0x000fe80000100800 */
[----:B------:R-:W3:Y:S04]  /*37a20*/  LDL.LU R12, [R1+0xaf4] ;  /* 0x000af400010c7983 */ /* 0x000ee80000300800 */
[----:B------:R-:W-:Y:S04]  /*37a30*/  STL [R1+0xed8], R0 ;  /* 0x000ed80001007387 */ /* 0x000fe80000100800 */
[----:B---3--:R0:W-:Y:S04]  /*37a40*/  STL [R1+0x14e4], R12 ;  /* 0x0014e40c01007387 */ /* 0x0081e80000100800 */
[----:B0-----:R-:W3:Y:S04]  /*37a50*/  LDL.LU R12, [R1+0xecc] ;  /* 0x000ecc00010c7983 */ /* 0x001ee80000300800 */
[----:B---3--:R0:W-:Y:S04]  /*37a60*/  STL [R1+0x14e8], R12 ;  /* 0x0014e80c01007387 */ /* 0x0081e80000100800 */
[----:B0-----:R-:W3:Y:S01]  /*37a70*/  LDL.LU R12, [R1+0xaf8] ;  /* 0x000af800010c7983 */ /* 0x001ee20000300800 */
[----:B--2---:R-:W-:-:S03]  /*37a80*/  IMAD.X R3, R2, 0x1, R3, P3 ;  /* 0x0000000102037824 */ /* 0x004fc600018e0603 */
[----:B---3--:R0:W-:Y:S04]  /*37a90*/  STL [R1+0x14ec], R12 ;  /* 0x0014ec0c01007387 */ /* 0x0081e80000100800 */
[----:B0-----:R-:W2:Y:S04]  /*37aa0*/  LDL.LU R12, [R1+0xed4] ;  /* 0x000ed400010c7983 */ /* 0x001ea80000300800 */
[----:B------:R-:W3:Y:S04]  /*37ab0*/  LDL.LU R13, [R1+0xec4] ;  /* 0x000ec400010d7983 */ /* 0x000ee80000300800 */
[----:B------:R-:W4:Y:S04]  /*37ac0*/  LDL.LU R14, [R1+0xaf0] ;  /* 0x000af000010e7983 */ /* 0x000f280000300800 */
        /* <DEDUP_REMOVED lines=24> */
[----:B------:R0:W-:Y:S04]  /*37c50*/  STL [R1+0xae8], R3 ;  /* 0x000ae80301007387 */ /* 0x0001e80000100800 */
[----:B0-----:R-:W2:Y:S02]  /*37c60*/  LDL.LU R3, [R1+0x14f0] ;  /* 0x0014f00001037983 */ /* 0x001ea40000300800 */
[----:B--2---:R-:W-:-:S05]  /*37c70*/  IADD3 R12, P3, R3, R12, RZ ;  /* 0x0000000c030c7210 */ /* 0x004fca0007f7e0ff */
[----:B------:R0:W-:Y:S04]  /*37c80*/  STL [R1+0xed4], R12 ;  /* 0x000ed40c01007387 */ /* 0x0001e80000100800 */
[----:B0-----:R-:W2:Y:S02]  /*37c90*/  LDL.LU R12, [R1+0x14ec] ;  /* 0x0014ec00010c7983 */ /* 0x001ea40000300800 */
[----:B--2---:R-:W-:-:S05]  /*37ca0*/  IMAD.X R12, R2, 0x1, R12, P4 ;  /* 0x00000001020c7824 */ /* 0x004fca00020e060c */
[----:B------:R0:W-:Y:S04]  /*37cb0*/  STL [R1+0xaf8], R12 ;  /* 0x000af80c01007387 */ /* 0x0001e80000100800 */
[----:B0-----:R-:W2:Y:S02]  /*37cc0*/  LDL.LU R12, [R1+0x14e8] ;  /* 0x0014e800010c7983 */ /* 0x001ea40000300800 */
[----:B--2---:R-:W-:-:S05]  /*37cd0*/  IADD3 R12, P4, R3, R12, RZ ;  /* 0x0000000c030c7210 */ /* 0x004fca0007f9e0ff */
[----:B------:R0:W-:Y:S04]  /*37ce0*/  STL [R1+0xecc], R12 ;  /* 0x000ecc0c01007387 */ /* 0x0001e80000100800 */
[----:B0-----:R-:W2:Y:S01]  /*37cf0*/  LDL.LU R12, [R1+0x14e4] ;  /* 0x0014e400010c7983 */ /* 0x001ea20000300800 */
[C---:B----4-:R-:W-:Y:S01]  /*37d00*/  IMAD.X R14, R2.reuse, 0x1, R14, P6 ;  /* 0x00000001020e7824 */ /* 0x050fe200030e060e */
[C---:B---3--:R-:W-:Y:S01]  /*37d10*/  IADD3 R15, P6, R3.reuse, R15, RZ ;  /* 0x0000000f030f7210 */ /* 0x048fe20007fde0ff */
[C---:B------:R-:W-:Y:S01]  /*37d20*/  IMAD.X R20, R2.reuse, 0x1, R20, P1 ;  /* 0x0000000102147824 */ /* 0x040fe200008e0614 */
[C---:B------:R-:W-:Y:S01]  /*37d30*/  IADD3 R21, P1, R3.reuse, R21, RZ ;  /* 0x0000001503157210 */ /* 0x040fe20007f3e0ff */
        /* <DEDUP_REMOVED lines=15> */
[----:B------:R-:W-:Y:S01]  /*37e30*/  IADD3 R27, P4, R3, R27, RZ ;  /* 0x0000001b031b7210 */ /* 0x000fe20007f9e0ff */
[----:B------:R-:W-:-:S02]  /*37e40*/  IMAD.X R0, R2, 0x1, R0, P6 ;  /* 0x0000000102007824 */ /* 0x000fc400030e0600 */
[----:B--2---:R-:W-:Y:S01]  /*37e50*/  IMAD.X R12, R2, 0x1, R12, P5 ;  /* 0x00000001020c7824 */ /* 0x004fe200028e060c */
[----:B------:R-:W-:-:S04]  /*37e60*/  IADD3 R13, P5, R3, R13, RZ ;  /* 0x0000000d030d7210 */ /* 0x000fc80007fbe0ff */
        /* <DEDUP_REMOVED lines=8> */
[----:B------:R-:W-:-:S03]  /*37ef0*/  IMAD.X R4, R2, 0x1, R4, P5 ;  /* 0x0000000102047824 */ /* 0x000fc600028e0604 */
[----:B------:R-:W-:Y:S01]  /*37f00*/  STL [R1+0xed0], R8 ;  /* 0x000ed00801007387 */ /* 0x000fe20000100800 */
[----:B------:R-:W-:-:S03]  /*37f10*/  IADD3 R5, P5, R3, R5, RZ ;  /* 0x0000000503057210 */ /* 0x000fc60007fbe0ff */
        /* <DEDUP_REMOVED lines=17> */
[----:B------:R0:W-:Y:S04]  /*38030*/  STL [R1+0x14e0], R2 ;  /* 0x0014e00201007387 */ /* 0x0001e80000100800 */
[----:B------:R-:W-:Y:S04]  /*38040*/  STL [R1+0xe90], R28 ;  /* 0x000e901c01007387 */ /* 0x000fe80000100800 */
        /* <DEDUP_REMOVED lines=8> */
[----:B--2---:R-:W-:-:S03]  /*380d0*/  IADD3 R2, P6, R3, R2, RZ ;  /* 0x0000000203027210 */ /* 0x004fc60007fde0ff */
        /* <DEDUP_REMOVED lines=29> */
[----:B0-----:R-:W2:Y:S02]  /*382b0*/  LDL.LU R2, [R1+0x14e0] ;  /* 0x0014e00001027983 */ /* 0x001ea40000300800 */
[----:B--2---:R-:W-:-:S05]  /*382c0*/  IMAD.X R12, R2, 0x1, R12, P1 ;  /* 0x00000001020c7824 */ /* 0x004fca00008e060c */
[----:B------:R0:W-:Y:S04]  /*382d0*/  STL [R1+0xe80], R12 ;  /* 0x000e800c01007387 */ /* 0x0001e80000100800 */
[----:B0-----:R-:W2:Y:S02]  /*382e0*/  LDL.LU R12, [R1+0x14dc] ;  /* 0x0014dc00010c7983 */ /* 0x001ea40000300800 */
[----:B--2---:R-:W-:-:S05]  /*382f0*/  IADD3 R12, P1, R3, R12, RZ ;  /* 0x0000000c030c7210 */ /* 0x004fca0007f3e0ff */
[----:B------:R0:W-:Y:S04]  /*38300*/  STL [R1+0xe54], R12 ;  /* 0x000e540c01007387 */ /* 0x0001e80000100800 */
[----:B0-----:R-:W2:Y:S02]  /*38310*/  LDL.LU R12, [R1+0x14d8] ;  /* 0x0014d800010c7983 */ /* 0x001ea40000300800 */
[----:B--2---:R-:W-:-:S05]  /*38320*/  IMAD.X R12, R2, 0x1, R12, P2 ;  /* 0x00000001020c7824 */ /* 0x004fca00010e060c */
[----:B------:R0:W-:Y:S04]  /*38330*/  STL [R1+0xe78], R12 ;  /* 0x000e780c01007387 */ /* 0x0001e80000100800 */
[----:B0-----:R-:W2:Y:S01]  /*38340*/  LDL.LU R12, [R1+0x14d4] ;  /* 0x0014d400010c7983 */ /* 0x001ea20000300800 */
[C---:B---3--:R-:W-:Y:S01]  /*38350*/  IMAD.X R13, R2.reuse, 0x1, R13, P3 ;  /* 0x00000001020d7824 */ /* 0x048fe200018e060d */
[C---:B----4-:R-:W-:Y:S01]  /*38360*/  IADD3 R14, P3, R3.reuse, R14, RZ ;  /* 0x0000000e030e7210 */ /* 0x050fe20007f7e0ff */
        /* <DEDUP_REMOVED lines=18> */
[----:B------:R-:W-:Y:S01]  /*38490*/  IMAD.X R29, R2, 0x1, R29, P3 ;  /* 0x00000001021d7824 */ /* 0x000fe200018e061d */
[----:B------:R-:W-:-:S02]  /*384a0*/  IADD3 R0, P3, R3, R0, RZ ;  /* 0x0000000003007210 */ /* 0x000fc40007f7e0ff */
[----:B--2---:R-:W-:-:S05]  /*384b0*/  IADD3 R12, P2, R3, R12, RZ ;  /* 0x0000000c030c7210 */ /* 0x004fca0007f5e0ff */
        /* <DEDUP_REMOVED lines=22> */
[----:B------:R-:W-:Y:S04]  /*38620*/  STL [R1+0xe28], R17 ;  /* 0x000e281101007387 */ /* 0x000fe80000100800 */
[----:B------:R-:W-:Y:S01]  /*38630*/  STL [R1+0xdfc], R18 ;  /* 0x000dfc1201007387 */ /* 0x000fe20000100800 */
[----:B------:R-:W-:-:S03]  /*38640*/  IADD3 R28, P2, R3, R28, RZ ;  /* 0x0000001c031c7210 */ /* 0x000fc60007f5e0ff */
[----:B------:R-:W-:Y:S04]  /*38650*/  STL [R1+0xe20], R19 ;  /* 0x000e201301007387 */ /* 0x000fe80000100800 */
        /* <DEDUP_REMOVED lines=511> */
[----:B------:R0:W-:Y:S04]  /*3a650*/  STL [R1+0xba0], R0 ;  /* 0x000ba00001007387 */ /* 0x0001e80000100800 */
[----:B0-----:R-:W3:Y:S04]  /*3a660*/  LDL.LU R0, [R1+0xb64] ;  /* 0x000b640001007983 */ /* 0x001ee80000300800 */
        /* <DEDUP_REMOVED lines=63> */
[C---:B------:R-:W-:Y:S02]  /*3aa60*/  IMAD.X R26, R2.reuse, 0x1, R26, P6 ;  /* 0x00000001021a7824 */ /* 0x040fe400030e061a */
[C---:B------:R-:W-:Y:S02]  /*3aa70*/  IMAD.X R27, R2.reuse, 0x1, R27, P1 ;  /* 0x00000001021b7824 */ /* 0x040fe400008e061b */
[C---:B------:R-:W-:Y:S02]  /*3aa80*/  IMAD.X R29, R2.reuse, 0x1, R29, P3 ;  /* 0x00000001021d7824 */ /* 0x040fe400018e061d */
[----:B------:R-:W-:Y:S01]  /*3aa90*/  IMAD.X R28, R2, 0x1, R28, P2 ;  /* 0x00000001021c7824 */ /* 0x000fe200010e061c */
[----:B--2---:R-:W-:-:S05]  /*3aaa0*/  IADD3 R0, P5, R3, R0, RZ ;  /* 0x0000000003007210 */ /* 0x004fca0007fbe0ff */
[----:B------:R0:W-:Y:S01]  /*3aab0*/  STL [R1+0xb64], R0 ;  /* 0x000b640001007387 */ /* 0x0001e20000100800 */
[C---:B------:R-:W-:Y:S01]  /*3aac0*/  IMAD.X R6, R2.reuse, 0x1, R6, P5 ;  /* 0x0000000102067824 */ /* 0x040fe200028e0606 */
[----:B------:R-:W-:Y:S02]  /*3aad0*/  IADD3 R7, P5, R3, R7, RZ ;  /* 0x0000000703077210 */ /* 0x000fe40007fbe0ff */
[----:B0-----:R1:W5:Y:S04]  /*3aae0*/  LDL.LU R0, [R1+0x1470] ;  /* 0x0014700001007983 */ /* 0x0013680000300800 */
[----:B------:R1:W-:Y:S04]  /*3aaf0*/  STL [R1+0xb88], R12 ;  /* 0x000b880c01007387 */ /* 0x0003e80000100800 */
        /* <DEDUP_REMOVED lines=15> */
[----:B------:R1:W-:Y:S01]  /*3abf0*/  STL [R1+0xb48], R24 ;  /* 0x000b481801007387 */ /* 0x0003e20000100800 */
[----:B------:R-:W-:-:S03]  /*3ac00*/  IMAD.X R19, R2, 0x1, R19, P5 ;  /* 0x0000000102137824 */ /* 0x000fc600028e0613 */
        /* <DEDUP_REMOVED lines=9> */
[----:B------:R-:W-:Y:S05]  /*3aca0*/  @P0 BRA `(.L_x_1) ;  /* 0xfffffd48007c0947 */ /* 0x000fea000383ffff */
.L_x_0:
[----:B-1----:R-:W2:Y:S01]  /*3acb0*/  LDL.LU R17, [R1+0x3a0] ;  /* 0x0003a00001117983 */ /* 0x002ea20000300800 */
[----:B------:R-:W1:Y:S01]  /*3acc0*/  S2UR UR5, SR_CgaCtaId ;  /* 0x00000000000579c3 */ /* 0x000e620000008800 */
[----:B------:R-:W-:Y:S01]  /*3acd0*/  ULDC.64 UR24, c[0x0][0x228] ;  /* 0x00008a0000187ab9 */ /* 0x000fe20000000a00 */
[----:B------:R-:W-:Y:S01]  /*3ace0*/  UMOV UR4, 0x400 ;  /* 0x0000040000047882 */ /* 0x000fe20000000000 */
[----:B------:R-:W2:Y:S01]  /*3acf0*/  LDL.LU R16, [R1+0x3a4] ;  /* 0x0003a40001107983 */ /* 0x000ea20000300800 */
[----:B------:R-:W-:Y:S01]  /*3ad00*/  ULDC.64 UR6, c[0x0][0x228] ;  /* 0x00008a0000067ab9 */ /* 0x000fe20000000a00 */
[----:B------:R-:W-:Y:S01]  /*3ad10*/  ULDC.64 UR8, c[0x0][0x228] ;  /* 0x00008a0000087ab9 */ /* 0x000fe20000000a00 */
[----:B------:R-:W-:Y:S01]  /*3ad20*/  ULDC UR22, c[0x0][0x248] ;  /* 0x0000920000167ab9 */ /* 0x000fe20000000800 */
[----:B------:R-:W3:Y:S01]  /*3ad30*/  LDL.LU R15, [R1+0x3a8] ;  /* 0x0003a800010f7983 */ /* 0x000ee20000300800 */
[----:B------:R-:W-:Y:S01]  /*3ad40*/  ULDC.64 UR26, c[0x0][0x228] ;  /* 0x00008a00001a7ab9 */ /* 0x000fe20000000a00 */
[----:B------:R-:W-:Y:S01]  /*3ad50*/  ULDC.64 UR28, c[0x0][0x228] ;  /* 0x00008a00001c7ab9 */ /* 0x000fe20000000a00 */
[----:B------:R-:W-:Y:S01]  /*3ad60*/  ULDC.64 UR12, c[0x0][0x228] ;  /* 0x00008a00000c7ab9 */ /* 0x000fe20000000a00 */
[----:B0-----:R-:W3:Y:S01]  /*3ad70*/  LDL.LU R14, [R1+0x3ac] ;  /* 0x0003ac00010e7983 */ /* 0x001ee20000300800 */
[----:B------:R-:W-:Y:S01]  /*3ad80*/  ULDC.64 UR10, c[0x0][0x228] ;  /* 0x00008a00000a7ab9 */ /* 0x000fe20000000a00 */
[----:B------:R-:W-:Y:S01]  /*3ad90*/  ULDC.64 UR16, c[0x0][0x228] ;  /* 0x00008a0000107ab9 */ /* 0x000fe20000000a00 */
[----:B------:R-:W-:Y:S01]  /*3ada0*/  ULDC.64 UR14, c[0x0][0x228] ;  /* 0x00008a00000e7ab9 */ /* 0x000fe20000000a00 */
[----:B------:R-:W4:Y:S01]  /*3adb0*/  LDL.LU R13, [R1+0x390] ;  /* 0x00039000010d7983 */ /* 0x000f220000300800 */
[----:B------:R-:W-:Y:S01]  /*3adc0*/  ULDC.64 UR20, c[0x0][0x228] ;  /* 0x00008a0000147ab9 */ /* 0x000fe20000000a00 */
[----:B------:R-:W-:-:S02]  /*3add0*/  ULDC.64 UR18, c[0x0][0x228] ;  /* 0x00008a0000127ab9 */ /* 0x000fc40000000a00 */
        /* <DEDUP_REMOVED lines=11> */
[----:B------:R-:W-:Y:S01]  /*3ae90*/  BAR.SYNC.DEFER_BLOCKING 0x0 ;  /* 0x0000000000007b1d */ /* 0x000fe20000010000 */
[----:B--2---:R-:W-:-:S05]  /*3aea0*/  F2FP.SATFINITE.E5M2.F32.PACK_AB_MERGE_C R24, R16, R17, RZ ;  /* 0x000000111018723e */ /* 0x004fca00048060ff */
[----:B------:R-:W-:Y:S01]  /*3aeb0*/  STL [R1+0x14c0], R24 ;  /* 0x0014c01801007387 */ /* 0x000fe20000100800 */
[----:B---3-5:R-:W-:-:S05]  /*3aec0*/  F2FP.SATFINITE.E5M2.F32.PACK_AB_MERGE_C R0, R14, R15, RZ ;  /* 0x0000000f0e00723e */ /* 0x028fca00048060ff */
[----:B------:R0:W-:Y:S01]  /*3aed0*/  STL [R1+0x20], R0 ;  /* 0x0000200001007387 */ /* 0x0001e20000100800 */
[----:B----4-:R-:W-:-:S05]  /*3aee0*/  F2FP.SATFINITE.E5M2.F32.PACK_AB_MERGE_C R12, R12, R13, RZ ;  /* 0x0000000d0c0c723e */ /* 0x010fca00048060ff */
[----:B------:R-:W-:Y:S01]  /*3aef0*/  STL [R1+0x1c], R12 ;  /* 0x00001c0c01007387 */ /* 0x000fe20000100800 */
[----:B------:R-:W-:-:S05]  /*3af00*/  F2FP.SATFINITE.E5M2.F32.PACK_AB_MERGE_C R10, R10, R11, RZ ;  /* 0x0000000b0a0a723e */ /* 0x000fca00048060ff */
[----:B------:R-:W-:Y:S01]  /*3af10*/  STL [R1+0x30], R10 ;  /* 0x0000300a01007387 */ /* 0x000fe20000100800 */
[----:B0-----:R-:W-:-:S05]  /*3af20*/  F2FP.SATFINITE.E5M2.F32.PACK_AB_MERGE_C R0, R8, R9, RZ ;  /* 0x000000090800723e */ /* 0x001fca00048060ff */
[----:B------:R0:W-:Y:S01]  /*3af30*/  STL [R1+0x2c], R0 ;  /* 0x00002c0001007387 */ /* 0x0001e20000100800 */
[----:B------:R-:W-:-:S05]  /*3af40*/  F2FP.SATFINITE.E5M2.F32.PACK_AB_MERGE_C R6, R6, R7, RZ ;  /* 0x000000070606723e */ /* 0x000fca00048060ff */
[----:B------:R-:W-:Y:S01]  /*3af50*/  STL [R1+0x40], R6 ;  /* 0x0000400601007387 */ /* 0x000fe20000100800 */
[----:B------:R-:W-:-:S03]  /*3af60*/  F2FP.SATFINITE.E5M2.F32.PACK_AB_MERGE_C R4, R4, R5, RZ ;  /* 0x000000050404723e */ /* 0x000fc600048060ff */
[----:B------:R-:W2:Y:S04]  /*3af70*/  LDL.LU R24, [R1+0x2cc] ;  /* 0x0002cc0001187983 */ /* 0x000ea80000300800 */
[----:B------:R-:W-:Y:S01]  /*3af80*/  STL [R1+0x3c], R4 ;  /* 0x00003c0401007387 */ /* 0x000fe20000100800 */
[----:B0-----:R-:W-:-:S03]  /*3af90*/  F2FP.SATFINITE.E5M2.F32.PACK_AB_MERGE_C R0, R2, R3, RZ ;  /* 0x000000030200723e */ /* 0x001fc600048060ff */
[----:B--2---:R0:W-:Y:S04]  /*3afa0*/  STL [R1+0x153c], R24 ;  /* 0x00153c1801007387 */ /* 0x0041e80000100800 */
[----:B------:R-:W-:Y:S04]  /*3afb0*/  STL [R1+0x50], R0 ;  /* 0x0000500001007387 */ /* 0x000fe80000100800 */
[----:B0-----:R-:W2:Y:S04]  /*3afc0*/  LDL.LU R24, [R1+0x2c4] ;  /* 0x0002c40001187983 */ /* 0x001ea80000300800 */
[----:B--2---:R0:W-:Y:S04]  /*3afd0*/  STL [R1+0x1544], R24 ;  /* 0x0015441801007387 */ /* 0x0041e80000100800 */
        /* <DEDUP_REMOVED lines=23> */
[----:B------:R-:W3:Y:S04]  /*3b150*/  LDL.LU R0, [R1+0x2b0] ;  /* 0x0002b00001007983 */ /* 0x000ee80000300800 */
[----:B---3--:R0:W-:Y:S04]  /*3b160*/  STL [R1+0x1538], R0 ;  /* 0x0015380001007387 */ /* 0x0081e80000100800 */
[----:B0-----:R-:W3:Y:S04]  /*3b170*/  LDL.LU R0, [R1+0x2c8] ;  /* 0x0002c80001007983 */ /* 0x001ee80000300800 */
        /* <DEDUP_REMOVED lines=25> */
[----:B0-----:R-:W2:Y:S04]  /*3b310*/  LDL.LU R0, [R1+0x440] ;  /* 0x0004400001007983 */ /* 0x001ea80000300800 */
[----:B------:R-:W3:Y:S04]  /*3b320*/  LDL.LU R29, [R1+0x2b4] ;  /* 0x0002b400011d7983 */ /* 0x000ee80000300800 */
[----:B------:R-:W4:Y:S04]  /*3b330*/  LDL.LU R28, [R1+0x2b8] ;  /* 0x0002b800011c7983 */ /* 0x000f280000300800 */
        /* <DEDUP_REMOVED lines=24> */
[----:B------:R-:W3:Y:S01]  /*3b4c0*/  LDL.LU R2, [R1+0x28c] ;  /* 0x00028c0001027983 */ /* 0x000ee20000300800 */
[----:B--2---:R-:W-:-:S03]  /*3b4d0*/  F2FP.SATFINITE.E5M2.F32.PACK_AB_MERGE_C R24, R24, R0, RZ ;  /* 0x000000001818723e */ /* 0x004fc600048060ff */
[----:B------:R-:W2:Y:S04]  /*3b4e0*/  LDL.LU R0, [R1+0x15a0] ;  /* 0x0015a00001007983 */ /* 0x000ea80000300800 */
[----:B------:R0:W-:Y:S04]  /*3b4f0*/  STL [R1+0x4c], R24 ;  /* 0x00004c1801007387 */ /* 0x0001e80000100800 */
[----:B0-----:R-:W2:Y:S02]  /*3b500*/  LDL.LU R24, [R1+0x159c] ;  /* 0x00159c0001187983 */ /* 0x001ea40000300800 */
[----:B--2---:R-:W-:-:S02]  /*3b510*/  F2FP.SATFINITE.E5M2.F32.PACK_AB_MERGE_C R24, R24, R0, RZ ;  /* 0x000000001818723e */ /* 0x004fc400048060ff */
        /* <DEDUP_REMOVED lines=48> */
[----:B------:R-:W2:Y:S01]  /*3b820*/  LDL.LU R0, [R1+0x1538] ;  /* 0x0015380001007983 */ /* 0x000ea20000300800 */
[----:B----4-:R-:W-:-:S03]  /*3b830*/  F2FP.SATFINITE.E5M2.F32.PACK_AB_MERGE_C R27, R27, R28, RZ ;  /* 0x0000001c1b1b723e */ /* 0x010fc600048060ff */
[----:B------:R0:W-:Y:S01]  /*3b840*/  STL [R1+0x24], R24 ;  /* 0x0000241801007387 */ /* 0x0001e20000100800 */
[----:B---3--:R-:W-:Y:S02]  /*3b850*/  F2FP.SATFINITE.E5M2.F32.PACK_AB_MERGE_C R20, R20, R21, RZ ;  /* 0x000000151414723e */ /* 0x008fe400048060ff */
[----:B------:R-:W-:Y:S02]  /*3b860*/  F2FP.SATFINITE.E5M2.F32.PACK_AB_MERGE_C R18, R18, R19, RZ ;  /* 0x000000131212723e */ /* 0x000fe400048060ff */
[----:B0-----:R-:W-:Y:S02]  /*3b870*/  F2FP.SATFINITE.E5M2.F32.PACK_AB_MERGE_C R24, R25, R26, RZ ;  /* 0x0000001a1918723e */ /* 0x001fe400048060ff */
[----:B------:R-:W-:Y:S02]  /*3b880*/  F2FP.SATFINITE.E5M2.F32.PACK_AB_MERGE_C R14, R14, R15, RZ ;  /* 0x0000000f0e0e723e */ /* 0x000fe400048060ff */
[----:B------:R-:W-:Y:S02]  /*3b890*/  F2FP.SATFINITE.E5M2.F32.PACK_AB_MERGE_C R12, R12, R13, RZ ;  /* 0x0000000d0c0c723e */ /* 0x000fe400048060ff */
[----:B------:R-:W-:-:S02]  /*3b8a0*/  F2FP.SATFINITE.E5M2.F32.PACK_AB_MERGE_C R3, R3, R9, RZ ;  /* 0x000000090303723e */ /* 0x000fc400048060ff */
[----:B--2---:R-:W-:-:S05]  /*3b8b0*/  F2FP.SATFINITE.E5M2.F32.PACK_AB_MERGE_C R0, R29, R0, RZ ;  /* 0x000000001d00723e */ /* 0x004fca00048060ff */
[----:B------:R0:W-:Y:S04]  /*3b8c0*/  STL [R1+0x38], R0 ;  /* 0x0000380001007387 */ /* 0x0001e80000100800 */
[----:B------:R-:W-:Y:S01]  /*3b8d0*/  STL [R1+0x34], R27 ;  /* 0x0000341b01007387 */ /* 0x000fe20000100800 */
[----:B0-----:R-:W-:-:S03]  /*3b8e0*/  F2FP.SATFINITE.E5M2.F32.PACK_AB_MERGE_C R0, R22, R23, RZ ;  /* 0x000000171600723e */ /* 0x001fc600048060ff */
[----:B------:R-:W-:Y:S04]  /*3b8f0*/  STL [R1+0x48], R24 ;  /* 0x0000481801007387 */ /* 0x000fe80000100800 */
[----:B------:R0:W-:Y:S04]  /*3b900*/  STL [R1+0x44], R0 ;  /* 0x0000440001007387 */ /* 0x0001e80000100800 */
[----:B------:R-:W-:Y:S01]  /*3b910*/  STL [R1+0x5c], R20 ;  /* 0x00005c1401007387 */ /* 0x000fe20000100800 */
[----:B0-----:R-:W-:-:S03]  /*3b920*/  F2FP.SATFINITE.E5M2.F32.PACK_AB_MERGE_C R0, R16, R17, RZ ;  /* 0x000000111000723e */ /* 0x001fc600048060ff */
[----:B------:R0:W-:Y:S04]  /*3b930*/  STL [R1+0x54], R18 ;  /* 0x0000541201007387 */ /* 0x0001e80000100800 */
[----:B------:R2:W-:Y:S01]  /*3b940*/  STL [R1+0x9c], R0 ;  /* 0x00009c0001007387 */ /* 0x0005e20000100800 */
[----:B------:R-:W-:-:S03]  /*3b950*/  F2FP.SATFINITE.E5M2.F32.PACK_AB_MERGE_C R17, R5, R6, RZ ;  /* 0x000000060511723e */ /* 0x000fc600048060ff */
[----:B------:R-:W-:Y:S01]  /*3b960*/  STL [R1+0x94], R14 ;  /* 0x0000940e01007387 */ /* 0x000fe20000100800 */
[----:B0-----:R-:W-:Y:S02]  /*3b970*/  F2FP.SATFINITE.E5M2.F32.PACK_AB_MERGE_C R18, R7, R8, RZ ;  /* 0x000000080712723e */ /* 0x001fe400048060ff */
[----:B--2---:R-:W-:Y:S01]  /*3b980*/  F2FP.SATFINITE.E5M2.F32.PACK_AB_MERGE_C R0, R10, R11, RZ ;  /* 0x0000000b0a00723e */ /* 0x004fe200048060ff */
[----:B------:R-:W-:Y:S04]  /*3b990*/  STL [R1+0xc4], R12 ;  /* 0x0000c40c01007387 */ /* 0x000fe80000100800 */
[----:B------:R-:W-:Y:S04]  /*3b9a0*/  STL [R1+0x14c4], R3 ;  /* 0x0014c40301007387 */ /* 0x000fe80000100800 */
[----:B------:R0:W-:Y:S04]  /*3b9b0*/  STL [R1+0xc0], R0 ;  /* 0x0000c00001007387 */ /* 0x0001e80000100800 */
[----:B------:R2:W-:Y:S04]  /*3b9c0*/  STL [R1+0x14bc], R18 ;  /* 0x0014bc1201007387 */ /* 0x0005e80000100800 */
[----:B------:R-:W-:Y:S01]  /*3b9d0*/  STL [R1+0x14c8], R17 ;  /* 0x0014c81101007387 */ /* 0x000fe20000100800 */
[----:B0-----:R-:W-:-:S03]  /*3b9e0*/  F2FP.SATFINITE.E5M2.F32.PACK_AB_MERGE_C R0, R2, R4, RZ ;  /* 0x000000040200723e */ /* 0x001fc600048060ff */
[----:B--2---:R-:W2:Y:S04]  /*3b9f0*/  LDL.LU R18, [R1+0x270] ;  /* 0x0002700001127983 */ /* 0x004ea80000300800 */
[----:B------:R-:W2:Y:S04]  /*3ba00*/  LDL.LU R29, [R1+0x274] ;  /* 0x00027400011d7983 */ /* 0x000ea80000300800 */
[----:B------:R-:W-:Y:S04]  /*3ba10*/  STL [R1], R0 ;  /* 0x0000000001007387 */ /* 0x000fe80000100800 */
[----:B------:R-:W3:Y:S04]  /*3ba20*/  LDL.LU R16, [R1+0x1f4] ;  /* 0x0001f40001107983 */ /* 0x000ee80000300800 */
[----:B---3--:R0:W-:Y:S04]  /*3ba30*/  STL [R1+0x1530], R16 ;  /* 0x0015301001007387 */ /* 0x0081e80000100800 */
[----:B0-----:R-:W3:Y:S04]  /*3ba40*/  LDL.LU R16, [R1+0x27c] ;  /* 0x00027c0001107983 */ /* 0x001ee80000300800 */
[----:B------:R-:W4:Y:S04]  /*3ba50*/  LDL.LU R21, [R1+0x3f4] ;  /* 0x0003f40001157983 */ /* 0x000f280000300800 */
[----:B----4-:R0:W-:Y:S04]  /*3ba60*/  STL [R1+0x1524], R21 ;  /* 0x0015241501007387 */ /* 0x0101e80000100800 */
[----:B0-----:R-:W4:Y:S04]  /*3ba70*/  LDL.LU R21, [R1+0x1fc] ;  /* 0x0001fc0001157983 */ /* 0x001f280000300800 */
[----:B----4-:R0:W-:Y:S04]  /*3ba80*/  STL [R1+0x152c], R21 ;  /* 0x00152c1501007387 */ /* 0x0101e80000100800 */
[----:B0-----:R-:W4:Y:S04]  /*3ba90*/  LDL.LU R21, [R1+0x1f0] ;  /* 0x0001f00001157983 */ /* 0x001f280000300800 */
[----:B----4-:R0:W-:Y:S04]  /*3baa0*/  STL [R1+0x1534], R21 ;  /* 0x0015341501007387 */ /* 0x0101e80000100800 */
[----:B0-----:R-:W3:Y:S04]  /*3bab0*/  LDL.LU R21, [R1+0x278] ;  /* 0x0002780001157983 */ /* 0x001ee80000300800 */
[----:B------:R-:W4:Y:S04]  /*3bac0*/  LDL.LU R28, [R1+0x3fc] ;  /* 0x0003fc00011c7983 */ /* 0x000f280000300800 */
[----:B----4-:R0:W-:Y:S04]  /*3bad0*/  STL [R1+0x1520], R28 ;  /* 0x0015201c01007387 */ /* 0x0101e80000100800 */
[----:B0-----:R-:W4:Y:S04]  /*3bae0*/  LDL.LU R28, [R1+0x3f0] ;  /* 0x0003f000011c7983 */ /* 0x001f280000300800 */
[----:B----4-:R0:W-:Y:S04]  /*3baf0*/  STL [R1+0x1528], R28 ;  /* 0x0015281c01007387 */ /* 0x0101e80000100800 */
[----:B0-----:R-:W4:Y:S04]  /*3bb00*/  LDL.LU R28, [R1+0x1f8] ;  /* 0x0001f800011c7983 */ /* 0x001f280000300800 */
[----:B------:R-:W2:Y:S04]  /*3bb10*/  LDL.LU R20, [R1+0x3e4] ;  /* 0x0003e40001147983 */ /* 0x000ea80000300800 */
[----:B--2---:R0:W-:Y:S04]  /*3bb20*/  STL [R1+0x151c], R20 ;  /* 0x00151c1401007387 */ /* 0x0041e80000100800 */
[----:B0-----:R-:W2:Y:S04]  /*3bb30*/  LDL.LU R20, [R1+0x3f8] ;  /* 0x0003f80001147983 */ /* 0x001ea80000300800 */
[----:B------:R-:W3:Y:S04]  /*3bb40*/  LDL.LU R22, [R1+0x3ec] ;  /* 0x0003ec0001167983 */ /* 0x000ee80000300800 */
[----:B---3--:R0:W-:Y:S04]  /*3bb50*/  STL [R1+0x1518], R22 ;  /* 0x0015181601007387 */ /* 0x0081e80000100800 */
[----:B0-----:R-:W3:Y:S04]  /*3bb60*/  LDL.LU R22, [R1+0x3e0] ;  /* 0x0003e00001167983 */ /* 0x001ee80000300800 */
[----:B------:R-:W4:Y:S04]  /*3bb70*/  LDL.LU R19, [R1+0x3b4] ;  /* 0x0003b40001137983 */ /* 0x000f280000300800 */
[----:B----4-:R0:W-:Y:S04]  /*3bb80*/  STL [R1+0x1514], R19 ;  /* 0x0015141301007387 */ /* 0x0101e80000100800 */
[----:B0-----:R-:W4:Y:S04]  /*3bb90*/  LDL.LU R19, [R1+0x3e8] ;  /* 0x0003e80001137983 */ /* 0x001f280000300800 */
[----:B------:R-:W2:Y:S04]  /*3bba0*/  LDL.LU R26, [R1+0x1ec] ;  /* 0x0001ec00011a7983 */ /* 0x000ea80000300800 */
        /* <DEDUP_REMOVED lines=46> */
[----:B------:R-:W3:Y:S01]  /*3be90*/  LDL.LU R17, [R1+0x240] ;  /* 0x0002400001117983 */ /* 0x000ee20000300800 */
[----:B------:R-:W-:-:S03]  /*3bea0*/  F2FP.SATFINITE.E5M2.F32.PACK_AB_MERGE_C R16, R16, R21, RZ ;  /* 0x000000151010723e */ /* 0x000fc600048060ff */
[----:B---3--:R0:W-:Y:S04]  /*3beb0*/  STL [R1+0x14cc], R17 ;  /* 0x0014cc1101007387 */ /* 0x0081e80000100800 */
        /* <DEDUP_REMOVED lines=9> */
[----:B------:R0:W-:Y:S04]  /*3bf50*/  STL [R1+0x10], R16 ;  /* 0x0000101001007387 */ /* 0x0001e80000100800 */
[----:B0-----:R-:W4:Y:S02]  /*3bf60*/  LDL.LU R16, [R1+0x1530] ;  /* 0x0015300001107983 */ /* 0x001f240000300800 */
[----:B----4-:R-:W-:-:S02]  /*3bf70*/  F2FP.SATFINITE.E5M2.F32.PACK_AB_MERGE_C R16, R16, R21, RZ ;  /* 0x000000151010723e */ /* 0x010fc400048060ff */
[----:B------:R-:W4:Y:S02]  /*3bf80*/  LDL.LU R21, [R1+0x152c] ;  /* 0x00152c0001157983 */ /* 0x000f240000300800 */
[----:B----4-:R-:W-:Y:S02]  /*3bf90*/  F2FP.SATFINITE.E5M2.F32.PACK_AB_MERGE_C R21, R21, R28, RZ ;  /* 0x0000001c1515723e */ /* 0x010fe400048060ff */
[----:B------:R-:W4:Y:S04]  /*3bfa0*/  LDL.LU R28, [R1+0x1528] ;  /* 0x00152800011c7983 */ /* 0x000f280000300800 */
[----:B------:R0:W-:Y:S04]  /*3bfb0*/  STL [R1+0x4], R21 ;  /* 0x0000041501007387 */ /* 0x0001e80000100800 */
[----:B0-----:R-:W4:Y:S02]  /*3bfc0*/  LDL.LU R21, [R1+0x1524] ;  /* 0x0015240001157983 */ /* 0x001f240000300800 */
[----:B----4-:R-:W-:-:S02]  /*3bfd0*/  F2FP.SATFINITE.E5M2.F32.PACK_AB_MERGE_C R21, R21, R28, RZ ;  /* 0x0000001c1515723e */ /* 0x010fc400048060ff */
[----:B------:R-:W4:Y:S02]  /*3bfe0*/  LDL.LU R28, [R1+0x1520] ;  /* 0x00152000011c7983 */ /* 0x000f240000300800 */
[----:B----4-:R-:W-:Y:S02]  /*3bff0*/  F2FP.SATFINITE.E5M2.F32.PACK_AB_MERGE_C R28, R28, R20, RZ ;  /* 0x000000141c1c723e */ /* 0x010fe400048060ff */
[----:B------:R-:W4:Y:S02]  /*3c000*/  LDL.LU R20, [R1+0x151c] ;  /* 0x00151c0001147983 */ /* 0x000f240000300800 */
[----:B----4-:R-:W-:Y:S02]  /*3c010*/  F2FP.SATFINITE.E5M2.F32.PACK_AB_MERGE_C R20, R20, R22, RZ ;  /* 0x000000161414723e */ /* 0x010fe400048060ff */
[----:B------:R-:W4:Y:S02]  /*3c020*/  LDL.LU R22, [R1+0x1518] ;  /* 0x0015180001167983 */ /* 0x000f240000300800 */
[----:B----4-:R-:W-:-:S02]  /*3c030*/  F2FP.SATFINITE.E5M2.F32.PACK_AB_MERGE_C R22, R22, R19, RZ ;  /* 0x000000131616723e */ /* 0x010fc400048060ff */
[----:B------:R-:W4:Y:S02]  /*3c040*/  LDL.LU R19, [R1+0x1514] ;  /* 0x0015140001137983 */ /* 0x000f240000300800 */
[----:B----4-:R-:W-:Y:S02]  /*3c050*/  F2FP.SATFINITE.E5M2.F32.PACK_AB_MERGE_C R19, R19, R26, RZ ;  /* 0x0000001a1313723e */ /* 0x010fe400048060ff */
[----:B------:R-:W4:Y:S02]  /*3c060*/  LDL.LU R26, [R1+0x1510] ;  /* 0x00151000011a7983 */ /* 0x000f240000300800 */
[----:B----4-:R-:W-:Y:S02]  /*3c070*/  F2FP.SATFINITE.E5M2.F32.PACK_AB_MERGE_C R26, R26, R4, RZ ;  /* 0x000000041a1a723e */ /* 0x010fe400048060ff */
[----:B------:R-:W4:Y:S04]  /*3c080*/  LDL.LU R4, [R1+0x150c] ;  /* 0x00150c0001047983 */ /* 0x000f280000300800 */
[----:B------:R0:W-:Y:S04]  /*3c090*/  STL [R1+0x6c], R26 ;  /* 0x00006c1a01007387 */ /* 0x0001e80000100800 */
[----:B0-----:R-:W4:Y:S02]  /*3c0a0*/  LDL.LU R26, [R1+0x1508] ;  /* 0x00150800011a7983 */ /* 0x001f240000300800 */
[----:B----4-:R-:W-:-:S02]  /*3c0b0*/  F2FP.SATFINITE.E5M2.F32.PACK_AB_MERGE_C R26, R26, R4, RZ ;  /* 0x000000041a1a723e */ /* 0x010fc400048060ff */
[----:B------:R-:W4:Y:S04]  /*3c0c0*/  LDL.LU R4, [R1+0x1504] ;  /* 0x0015040001047983 */ /* 0x000f280000300800 */
[----:B------:R0:W-:Y:S04]  /*3c0d0*/  STL [R1+0x64], R26 ;  /* 0x0000641a01007387 */ /* 0x0001e80000100800 */
[----:B0-----:R-:W4:Y:S02]  /*3c0e0*/  LDL.LU R26, [R1+0x1500] ;  /* 0x00150000011a7983 */ /* 0x001f240000300800 */
[----:B----4-:R-:W-:-:S02]  /*3c0f0*/  F2FP.SATFINITE.E5M2.F32.PACK_AB_MERGE_C R26, R26, R4, RZ ;  /* 0x000000041a1a723e */ /* 0x010fc400048060ff */
[----:B------:R-:W4:Y:S04]  /*3c100*/  LDL.LU R4, [R1+0x14fc] ;  /* 0x0014fc0001047983 */ /* 0x000f280000300800 */
[----:B------:R0:W-:Y:S04]  /*3c110*/  STL [R1+0x90], R26 ;  /* 0x0000901a01007387 */ /* 0x0001e80000100800 */
[----:B0-----:R-:W3:Y:S01]  /*3c120*/  LDL R26, [R1+0x5b8] ;  /* 0x0005b800011a7983 */ /* 0x001ee20000100800 */
[----:B----4-:R-:W-:-:S03]  /*3c130*/  F2FP.SATFINITE.E5M2.F32.PACK_AB_MERGE_C R4, R4, R0, RZ ;  /* 0x000000000404723e */ /* 0x010fc600048060ff */
        /* <DEDUP_REMOVED lines=18> */
[----:B------:R-:W2:Y:S02]  /*3c260*/  LDL.LU R11, [R1+0x14d4] ;  /* 0x0014d400010b7983 */ /* 0x000ea40000300800 */
[----:B--2---:R-:W-:Y:S02]  /*3c270*/  F2FP.SATFINITE.E5M2.F32.PACK_AB_MERGE_C R11, R11, R13, RZ ;  /* 0x0000000d0b0b723e */ /* 0x004fe400048060ff */
[----:B------:R-:W2:Y:S01]  /*3c280*/  LDL.LU R13, [R1+0x14d0] ;  /* 0x0014d000010d7983 */ /* 0x000ea20000300800 */
[----:B---3--:R-:W-:Y:S02]  /*3c290*/  F2FP.SATFINITE.E5M2.F32.PACK_AB_MERGE_C R24, R24, R3, RZ ;  /* 0x000000031818723e */ /* 0x008fe400048060ff */
[----:B--2---:R-:W-:Y:S02]  /*3c2a0*/  F2FP.SATFINITE.E5M2.F32.PACK_AB_MERGE_C R13, R13, R17, RZ ;  /* 0x000000110d0d723e */ /* 0x004fe400048060ff */
[----:B------:R-:W2:Y:S01]  /*3c2b0*/  LDL.LU R17, [R1+0x14cc] ;  /* 0x0014cc0001117983 */ /* 0x000ea20000300800 */
[----:B------:R-:W-:-:S02]  /*3c2c0*/  F2FP.SATFINITE.E5M2.F32.PACK_AB_MERGE_C R29, R29, R18, RZ ;  /* 0x000000121d1d723e */ /* 0x000fc400048060ff */
[----:B------:R-:W0:Y:S01]  /*3c2d0*/  S2R R18, SR_TID.X ;  /* 0x0000000000127919 */ /* 0x000e220000002100 */
[----:B------:R-:W-:Y:S01]  /*3c2e0*/  F2FP.SATFINITE.E5M2.F32.PACK_AB_MERGE_C R15, R15, R23, RZ ;  /* 0x000000170f0f723e */ /* 0x000fe200048060ff */
[----:B------:R-:W-:Y:S01]  /*3c2f0*/  VIADD R23, R26, 0x3f ;  /* 0x0000003f1a177836 */ /* 0x000fe20000000000 */
[----:B------:R-:W-:Y:S02]  /*3c300*/  F2FP.SATFINITE.E5M2.F32.PACK_AB_MERGE_C R25, R25, R27, RZ ;  /* 0x0000001b1919723e */ /* 0x000fe400048060ff */
[----:B--2---:R-:W-:Y:S02]  /*3c310*/  F2FP.SATFINITE.E5M2.F32.PACK_AB_MERGE_C R14, R14, R17, RZ ;  /* 0x000000110e0e723e */ /* 0x004fe400048060ff */
[----:B------:R-:W2:Y:S04]  /*3c320*/  LDL.LU R17, [R1+0x14c8] ;  /* 0x0014c80001117983 */ /* 0x000ea80000300800 */
[----:B------:R-:W3:Y:S04]  /*3c330*/  LDL.LU R3, [R1+0x14c4] ;  /* 0x0014c40001037983 */ /* 0x000ee80000300800 */
[----:B------:R4:W-:Y:S04]  /*3c340*/  STL [R1+0x70], R24 ;  /* 0x0000701801007387 */ /* 0x0009e80000100800 */
[----:B----4-:R-:W4:Y:S01]  /*3c350*/  LDL.LU R24, [R1+0x14c0] ;  /* 0x0014c00001187983 */ /* 0x010f220000300800 */
[----:B------:R-:W-:Y:S01]  /*3c360*/  ISETP.GE.AND P0, PT, R23, UR25, PT ;  /* 0x0000001917007c0c */ /* 0x000fe2000bf06270 */
[----:B------:R-:W-:-:S02]  /*3c370*/  VIADD R23, R26, 0x1 ;  /* 0x000000011a177836 */ /* 0x000fc40000000000 */
[----:B------:R1:W-:Y:S01]  /*3c380*/  STL [R1+0x68], R25 ;  /* 0x0000681901007387 */ /* 0x0003e20000100800 */
[C---:B0-----:R-:W-:Y:S01]  /*3c390*/  IMAD.SHL.U32 R27, R18.reuse, 0x10, RZ ;  /* 0x00000010121b7824 */ /* 0x041fe200078e00ff */
[----:B-1----:R-:W-:Y:S01]  /*3c3a0*/  ULEA UR4, UR5, UR4, 0x18 ;  /* 0x0000000405047291 */ /* 0x002fe2000f8ec03f */
[----:B------:R-:W-:Y:S01]  /*3c3b0*/  ISETP.GE.AND P2, PT, R23, UR7, PT ;  /* 0x0000000717007c0c */ /* 0x000fe2000bf46270 */
[----:B------:R-:W-:Y:S02]  /*3c3c0*/  IMAD.SHL.U32 R25, R18, 0x20, RZ ;  /* 0x0000002012197824 */ /* 0x000fe400078e00ff */
[----:B------:R-:W-:-:S03]  /*3c3d0*/  LOP3.LUT R27, R27, 0xf0, RZ, 0xc0, !PT ;  /* 0x000000f01b1b7812 */ /* 0x000fc600078ec0ff */
[----:B------:R-:W-:Y:S01]  /*3c3e0*/  LOP3.LUT R25, R25, 0x200, RZ, 0xc0, !PT ;  /* 0x0000020019197812 */ /* 0x000fe200078ec0ff */
[----:B------:R-:W-:-:S05]  /*3c3f0*/  IMAD.SHL.U32 R18, R18, 0x8, RZ ;  /* 0x0000000812127824 */ /* 0x000fca00078e00ff */
[----:B------:R-:W-:Y:S02]  /*3c400*/  LOP3.LUT R18, R18, 0x100, RZ, 0xc0, !PT ;  /* 0x0000010012127812 */ /* 0x000fe400078ec0ff */
[----:B----4-:R-:W-:Y:S01]  /*3c410*/  LOP3.LUT R23, R24, 0xffff, RZ, 0xc0, !PT ;  /* 0x0000ffff18177812 */ /* 0x010fe200078ec0ff */
[----:B------:R-:W-:Y:S01]  /*3c420*/  IMAD.MOV.U32 R24, RZ, RZ, R26 ;  /* 0x000000ffff187224 */ /* 0x000fe200078e001a */
[----:B---3--:R-:W-:Y:S02]  /*3c430*/  LOP3.LUT R26, R3, 0xffff, RZ, 0xc0, !PT ;  /* 0x0000ffff031a7812 */ /* 0x008fe400078ec0ff */
[----:B------:R-:W-:Y:S01]  /*3c440*/  IADD3 R3, R25, UR4, R27 ;  /* 0x0000000419037c10 */ /* 0x000fe2000fffe01b */
[----:B------:R-:W-:Y:S01]  /*3c450*/  IMAD.MOV.U32 R27, RZ, RZ, R24 ;  /* 0x000000ffff1b7224 */ /* 0x000fe200078e0018 */
[----:B------:R-:W-:-:S03]  /*3c460*/  SHF.R.U32.HI R24, RZ, 0x8, R23 ;  /* 0x00000008ff187819 */ /* 0x000fc60000011617 */
[----:B------:R-:W-:Y:S01]  /*3c470*/  VIADD R27, R27, 0x2 ;  /* 0x000000021b1b7836 */ /* 0x000fe20000000000 */
[--C-:B------:R-:W-:Y:S01]  /*3c480*/  PRMT R23, R23, 0x3340, R26.reuse ;  /* 0x0000334017177816 */ /* 0x100fe2000000001a */
[----:B------:R-:W-:Y:S01]  /*3c490*/  IMAD.IADD R3, R18, 0x1, R3 ;  /* 0x0000000112037824 */ /* 0x000fe200078e0203 */
[----:B------:R-:W-:Y:S02]  /*3c4a0*/  SHF.R.U32.HI R25, RZ, 0x8, R26 ;  /* 0x00000008ff197819 */ /* 0x000fe4000001161a */
[----:B------:R-:W-:Y:S02]  /*3c4b0*/  ISETP.GE.AND P3, PT, R27, UR9, PT ;  /* 0x000000091b007c0c */ /* 0x000fe4000bf66270 */
[----:B------:R-:W3:Y:S04]  /*3c4c0*/  LDL.LU R27, [R1+0x8] ;  /* 0x00000800011b7983 */ /* 0x000ee80000300800 */
[----:B------:R-:W4:Y:S04]  /*3c4d0*/  LDL.LU R26, [R1+0x1c] ;  /* 0x00001c00011a7983 */ /* 0x000f280000300800 */
[----:B------:R0:W-:Y:S04]  /*3c4e0*/  STL [R1+0xec], R23 ;  /* 0x0000ec1701007387 */ /* 0x0001e80000100800 */
[----:B0-----:R-:W4:Y:S04]  /*3c4f0*/  LDL.LU R23, [R1+0xc] ;  /* 0x00000c0001177983 */ /* 0x001f280000300800 */
[----:B------:R-:W4:Y:S04]  /*3c500*/  LDL.LU R18, [R1+0x14bc] ;  /* 0x0014bc0001127983 */ /* 0x000f280000300800 */
[----:B------:R0:W-:Y:S04]  /*3c510*/  STL [R1+0x14b4], R3 ;  /* 0x0014b40301007387 */ /* 0x0001e80000100800 */
[----:B0-----:R-:W4:Y:S01]  /*3c520*/  LDL.LU R3, [R1+0x20] ;  /* 0x0000200001037983 */ /* 0x001f220000300800 */
[----:B------:R-:W-:-:S02]  /*3c530*/  LOP3.LUT R24, R24, 0xffff, RZ, 0xc0, !PT ;  /* 0x0000ffff18187812 */ /* 0x000fc400078ec0ff */
[----:B------:R-:W-:-:S04]  /*3c540*/  LOP3.LUT R25, R25, 0xffff, RZ, 0xc0, !PT ;  /* 0x0000ffff19197812 */ /* 0x000fc800078ec0ff */
[----:B------:R-:W-:Y:S02]  /*3c550*/  PRMT R25, R24, 0x3340, R25 ;  /* 0x0000334018197816 */ /* 0x000fe40000000019 */
[----:B------:R-:W-:-:S03]  /*3c560*/  LOP3.LUT R4, R4, 0xffff, RZ, 0xc0, !PT ;  /* 0x0000ffff04047812 */ /* 0x000fc600078ec0ff */
[----:B------:R3:W-:Y:S01]  /*3c570*/  STL [R1+0xac], R25 ;  /* 0x0000ac1901007387 */ /* 0x0007e20000100800 */
[----:B------:R-:W-:Y:S02]  /*3c580*/  LOP3.LUT R0, R0, 0xffff, RZ, 0xc0, !PT ;  /* 0x0000ffff00007812 */ /* 0x000fe400078ec0ff */
[----:B--2---:R-:W-:Y:S02]  /*3c590*/  LOP3.LUT R17, R17, 0xffff, RZ, 0xc0, !PT ;  /* 0x0000ffff11117812 */ /* 0x004fe400078ec0ff */
[----:B---3--:R-:W-:Y:S02]  /*3c5a0*/  LOP3.LUT R25, R27, 0xffff, RZ, 0xc0, !PT ;  /* 0x0000ffff1b197812 */ /* 0x008fe400078ec0ff */
[----:B----4-:R-:W-:Y:S02]  /*3c5b0*/  LOP3.LUT R26, R26, 0xffff, RZ, 0xc0, !PT ;  /* 0x0000ffff1a1a7812 */ /* 0x010fe400078ec0ff */
[----:B------:R-:W-:Y:S02]  /*3c5c0*/  LOP3.LUT R18, R18, 0xffff, RZ, 0xc0, !PT ;  /* 0x0000ffff12127812 */ /* 0x000fe400078ec0ff */
[----:B------:R-:W-:-:S02]  /*3c5d0*/  LOP3.LUT R23, R23, 0xffff, RZ, 0xc0, !PT ;  /* 0x0000ffff17177812 */ /* 0x000fc400078ec0ff */
[----:B------:R-:W-:-:S04]  /*3c5e0*/  LOP3.LUT R24, R3, 0xffff, RZ, 0xc0, !PT ;  /* 0x0000ffff03187812 */ /* 0x000fc800078ec0ff */
[----:B------:R-:W-:-:S05]  /*3c5f0*/  PRMT R3, R24, 0x3340, R18 ;  /* 0x0000334018037816 */ /* 0x000fca0000000012 */
[----:B------:R0:W-:Y:S01]  /*3c600*/  STL [R1+0xe8], R3 ;  /* 0x0000e80301007387 */ /* 0x0001e20000100800 */
[----:B------:R-:W-:Y:S02]  /*3c610*/  SHF.R.U32.HI R27, RZ, 0x8, R24 ;  /* 0x00000008ff1b7819 */ /* 0x000fe40000011618 */
[----:B0-----:R-:W-:-:S05]  /*3c620*/  PRMT R3, R23, 0x3340, R4 ;  /* 0x0000334017037816 */ /* 0x001fca0000000004 */
[----:B------:R0:W-:Y:S01]  /*3c630*/  STL [R1+0xe4], R3 ;  /* 0x0000e40301007387 */ /* 0x0001e20000100800 */
[----:B------:R-:W-:Y:S02]  /*3c640*/  SHF.R.U32.HI R24, RZ, 0x8, R18 ;  /* 0x00000008ff187819 */ /* 0x000fe40000011612 */
[----:B------:R-:W-:Y:S02]  /*3c650*/  SHF.R.U32.HI R18, RZ, 0x8, R23 ;  /* 0x00000008ff127819 */ /* 0x000fe40000011617 */
[----:B0-----:R-:W-:Y:S02]  /*3c660*/  PRMT R3, R25, 0x3340, R0 ;  /* 0x0000334019037816 */ /* 0x001fe40000000000 */
[----:B------:R-:W-:-:S03]  /*3c670*/  SHF.R.U32.HI R23, RZ, 0x8, R4 ;  /* 0x00000008ff177819 */ /* 0x000fc60000011604 */
[----:B------:R0:W-:Y:S01]  /*3c680*/  STL [R1+0x14b8], R3 ;  /* 0x0014b80301007387 */ /* 0x0001e20000100800 */
[----:B------:R-:W-:Y:S02]  /*3c690*/  SHF.R.U32.HI R4, RZ, 0x8, R25 ;  /* 0x00000008ff047819 */ /* 0x000fe40000011619 */
[----:B------:R-:W-:Y:S02]  /*3c6a0*/  LOP3.LUT R27, R27, 0xffff, RZ, 0xc0, !PT ;  /* 0x0000ffff1b1b7812 */ /* 0x000fe400078ec0ff */
[----:B------:R-:W-:Y:S02]  /*3c6b0*/  LOP3.LUT R24, R24, 0xffff, RZ, 0xc0, !PT ;  /* 0x0000ffff18187812 */ /* 0x000fe400078ec0ff */
[----:B------:R-:W-:Y:S02]  /*3c6c0*/  SHF.R.U32.HI R25, RZ, 0x8, R26 ;  /* 0x00000008ff197819 */ /* 0x000fe4000001161a */
[----:B0-----:R-:W-:Y:S02]  /*3c6d0*/  PRMT R3, R26, 0x3340, R17 ;  /* 0x000033401a037816 */ /* 0x001fe40000000011 */
[----:B------:R-:W2:Y:S01]  /*3c6e0*/  LDL.LU R26, [R1] ;  /* 0x00000000011a7983 */ /* 0x000ea20000300800 */
[----:B------:R-:W-:-:S03]  /*3c6f0*/  LOP3.LUT R18, R18, 0xffff, RZ, 0xc0, !PT ;  /* 0x0000ffff12127812 */ /* 0x000fc600078ec0ff */
[----:B------:R0:W-:Y:S01]  /*3c700*/  STL [R1+0xf4], R3 ;  /* 0x0000f40301007387 */ /* 0x0001e20000100800 */
[----:B------:R-:W-:Y:S02]  /*3c710*/  LOP3.LUT R23, R23, 0xffff, RZ, 0xc0, !PT ;  /* 0x0000ffff17177812 */ /* 0x000fe400078ec0ff */
[----:B0-----:R-:W-:Y:S02]  /*3c720*/  PRMT R3, R27, 0x3340, R24 ;  /* 0x000033401b037816 */ /* 0x001fe40000000018 */
[----:B------:R-:W3:Y:S04]  /*3c730*/  LDL.LU R27, [R1+0x18] ;  /* 0x00001800011b7983 */ /* 0x000ee80000300800 */
[----:B------:R-:W4:Y:S04]  /*3c740*/  LDL.LU R24, [R1+0x14] ;  /* 0x0000140001187983 */ /* 0x000f280000300800 */
[----:B------:R0:W-:Y:S02]  /*3c750*/  STL [R1+0x20], R3 ;  /* 0x0000200301007387 */ /* 0x0001e40000100800 */
[----:B0-----:R-:W-:-:S02]  /*3c760*/  PRMT R3, R18, 0x3340, R23 ;  /* 0x0000334012037816 */ /* 0x001fc40000000017 */
[----:B------:R-:W2:Y:S04]  /*3c770*/  LDL.LU R18, [R1+0x30] ;  /* 0x0000300001127983 */ /* 0x000ea80000300800 */
[----:B------:R-:W2:Y:S01]  /*3c780*/  LDL.LU R23, [R1+0x2c] ;  /* 0x00002c0001177983 */ /* 0x000ea20000300800 */
[----:B------:R-:W-:Y:S02]  /*3c790*/  SHF.R.U32.HI R0, RZ, 0x8, R0 ;  /* 0x00000008ff007819 */ /* 0x000fe40000011600 */
[----:B------:R-:W-:Y:S02]  /*3c7a0*/  LOP3.LUT R4, R4, 0xffff, RZ, 0xc0, !PT ;  /* 0x0000ffff04047812 */ /* 0x000fe400078ec0ff */
[----:B------:R-:W-:Y:S02]  /*3c7b0*/  LOP3.LUT R0, R0, 0xffff, RZ, 0xc0, !PT ;  /* 0x0000ffff00007812 */ /* 0x000fe400078ec0ff */
[----:B------:R-:W-:-:S02]  /*3c7c0*/  SHF.R.U32.HI R17, RZ, 0x8, R17 ;  /* 0x00000008ff117819 */ /* 0x000fc40000011611 */
[----:B------:R-:W-:Y:S02]  /*3c7d0*/  PRMT R0, R4, 0x3340, R0 ;  /* 0x0000334004007816 */ /* 0x000fe40000000000 */
[----:B------:R-:W-:Y:S02]  /*3c7e0*/  LOP3.LUT R25, R25, 0xffff, RZ, 0xc0, !PT ;  /* 0x0000ffff19197812 */ /* 0x000fe400078ec0ff */
[----:B------:R-:W-:Y:S01]  /*3c7f0*/  LOP3.LUT R17, R17, 0xffff, RZ, 0xc0, !PT ;  /* 0x0000ffff11117812 */ /* 0x000fe200078ec0ff */
[----:B------:R-:W-:Y:S03]  /*3c800*/  STL [R1+0xa4], R0 ;  /* 0x0000a40001007387 */ /* 0x000fe60000100800 */
[----:B------:R-:W-:Y:S02]  /*3c810*/  PRMT R4, R25, 0x3340, R17 ;  /* 0x0000334019047816 */ /* 0x000fe40000000011 */
[----:B------:R-:W-:-:S03]  /*3c820*/  LOP3.LUT R2, R2, 0xffff, RZ, 0xc0, !PT ;  /* 0x0000ffff02027812 */ /* 0x000fc600078ec0ff */
[----:B------:R3:W-:Y:S04]  /*3c830*/  STL [R1+0xa8], R4 ;  /* 0x0000a80401007387 */ /* 0x0007e80000100800 */
[----:B------:R-:W2:Y:S01]  /*3c840*/  LDL.LU R25, [R1+0x28] ;  /* 0x0000280001197983 */ /* 0x000ea20000300800 */
[----:B------:R-:W-:Y:S02]  /*3c850*/  LOP3.LUT R5, R5, 0xffff, RZ, 0xc0, !PT ;  /* 0x0000ffff05057812 */ /* 0x000fe400078ec0ff */
[----:B------:R-:W-:Y:S02]  /*3c860*/  LOP3.LUT R29, R29, 0xffff, RZ, 0xc0, !PT ;  /* 0x0000ffff1d1d7812 */ /* 0x000fe400078ec0ff */
[----:B---3--:R-:W-:Y:S02]  /*3c870*/  LOP3.LUT R4, R27, 0xffff, RZ, 0xc0, !PT ;  /* 0x0000ffff1b047812 */ /* 0x008fe400078ec0ff */
[----:B------:R-:W3:Y:S01]  /*3c880*/  LDL.LU R27, [R1+0x24] ;  /* 0x00002400011b7983 */ /* 0x000ee20000300800 */
[----:B----4-:R-:W-:-:S02]  /*3c890*/  LOP3.LUT R17, R24, 0xffff, RZ, 0xc0, !PT ;  /* 0x0000ffff18117812 */ /* 0x010fc400078ec0ff */
[----:B--2---:R-:W-:Y:S02]  /*3c8a0*/  LOP3.LUT R18, R18, 0xffff, RZ, 0xc0, !PT ;  /* 0x0000ffff12127812 */ /* 0x004fe400078ec0ff */
[----:B------:R-:W-:Y:S02]  /*3c8b0*/  LOP3.LUT R0, R23, 0xffff, RZ, 0xc0, !PT ;  /* 0x0000ffff17007812 */ /* 0x000fe400078ec0ff */
[----:B------:R-:W-:Y:S02]  /*3c8c0*/  LOP3.LUT R23, R26, 0xffff, RZ, 0xc0, !PT ;  /* 0x0000ffff1a177812 */ /* 0x000fe400078ec0ff */
[----:B------:R-:W-:Y:S01]  /*3c8d0*/  SHF.R.U32.HI R24, RZ, 0x8, R18 ;  /* 0x00000008ff187819 */ /* 0x000fe20000011612 */
[----:B------:R-:W2:Y:S01]  /*3c8e0*/  LDL.LU R26, [R1+0x10] ;  /* 0x00001000011a7983 */ /* 0x000ea20000300800 */
[----:B------:R-:W-:-:S05]  /*3c8f0*/  PRMT R18, R18, 0x3340, R23 ;  /* 0x0000334012127816 */ /* 0x000fca0000000017 */
[----:B------:R0:W-:Y:S02]  /*3c900*/  STL [R1+0xe0], R18 ;  /* 0x0000e01201007387 */ /* 0x0001e40000100800 */
[----:B0-----:R-:W-:Y:S02]  /*3c910*/  SHF.R.U32.HI R18, RZ, 0x8, R4 ;  /* 0x00000008ff127819 */ /* 0x001fe40000011604 */
[----:B------:R-:W-:-:S05]  /*3c920*/  PRMT R4, R4, 0x3340, R2 ;  /* 0x0000334004047816 */ /* 0x000fca0000000002 */
[----:B------:R0:W-:Y:S01]  /*3c930*/  STL [R1+0xdc], R4 ;  /* 0x0000dc0401007387 */ /* 0x0001e20000100800 */
[----:B------:R-:W-:Y:S02]  /*3c940*/  SHF.R.U32.HI R23, RZ, 0x8, R23 ;  /* 0x00000008ff177819 */ /* 0x000fe40000011617 */
[----:B0-----:R-:W-:Y:S02]  /*3c950*/  SHF.R.U32.HI R4, RZ, 0x8, R2 ;  /* 0x00000008ff047819 */ /* 0x001fe40000011602 */
[----:B------:R-:W-:Y:S02]  /*3c960*/  SHF.R.U32.HI R2, RZ, 0x8, R17 ;  /* 0x00000008ff027819 */ /* 0x000fe40000011611 */
[----:B------:R-:W-:Y:S02]  /*3c970*/  PRMT R17, R17, 0x3340, R5 ;  /* 0x0000334011117816 */ /* 0x000fe40000000005 */
[----:B------:R-:W-:-:S03]  /*3c980*/  LOP3.LUT R23, R23, 0xffff, RZ, 0xc0, !PT ;  /* 0x0000ffff17177812 */ /* 0x000fc600078ec0ff */
[----:B------:R0:W-:Y:S01]  /*3c990*/  STL [R1+0xd8], R17 ;  /* 0x0000d81101007387 */ /* 0x0001e20000100800 */
[----:B------:R-:W-:Y:S02]  /*3c9a0*/  LOP3.LUT R24, R24, 0xffff, RZ, 0xc0, !PT ;  /* 0x0000ffff18187812 */ /* 0x000fe400078ec0ff */
[----:B0-----:R-:W-:Y:S02]  /*3c9b0*/  SHF.R.U32.HI R17, RZ, 0x8, R0 ;  /* 0x00000008ff117819 */ /* 0x001fe40000011600 */
[----:B------:R-:W-:Y:S02]  /*3c9c0*/  PRMT R0, R0, 0x3340, R29 ;  /* 0x0000334000007816 */ /* 0x000fe4000000001d */
[----:B------:R-:W-:-:S03]  /*3c9d0*/  PRMT R24, R24, 0x3340, R23 ;  /* 0x0000334018187816 */ /* 0x000fc60000000017 */
[----:B------:R0:W-:Y:S04]  /*3c9e0*/  STL [R1+0xd4], R0 ;  /* 0x0000d40001007387 */ /* 0x0001e80000100800 */
[----:B0-----:R-:W4:Y:S04]  /*3c9f0*/  LDL.LU R0, [R1+0x3c] ;  /* 0x00003c0001007983 */ /* 0x001f280000300800 */
[----:B------:R-:W4:Y:S01]  /*3ca00*/  LDL.LU R23, [R1+0x40] ;  /* 0x0000400001177983 */ /* 0x000f220000300800 */
[----:B------:R-:W-:Y:S02]  /*3ca10*/  SHF.R.U32.HI R5, RZ, 0x8, R5 ;  /* 0x00000008ff057819 */ /* 0x000fe40000011605 */
[----:B------:R-:W-:-:S02]  /*3ca20*/  SHF.R.U32.HI R29, RZ, 0x8, R29 ;  /* 0x00000008ff1d7819 */ /* 0x000fc4000001161d */
[----:B------:R-:W-:Y:S02]  /*3ca30*/  LOP3.LUT R18, R18, 0xffff, RZ, 0xc0, !PT ;  /* 0x0000ffff12127812 */ /* 0x000fe400078ec0ff */
[----:B------:R-:W-:Y:S02]  /*3ca40*/  LOP3.LUT R4, R4, 0xffff, RZ, 0xc0, !PT ;  /* 0x0000ffff04047812 */ /* 0x000fe400078ec0ff */
[----:B------:R-:W-:Y:S02]  /*3ca50*/  LOP3.LUT R2, R2, 0xffff, RZ, 0xc0, !PT ;  /* 0x0000ffff02027812 */ /* 0x000fe400078ec0ff */
[----:B------:R-:W-:Y:S02]  /*3ca60*/  LOP3.LUT R5, R5, 0xffff, RZ, 0xc0, !PT ;  /* 0x0000ffff05057812 */ /* 0x000fe400078ec0ff */
[----:B------:R-:W-:Y:S02]  /*3ca70*/  LOP3.LUT R17, R17, 0xffff, RZ, 0xc0, !PT ;  /* 0x0000ffff11117812 */ /* 0x000fe400078ec0ff */
[----:B------:R-:W-:-:S02]  /*3ca80*/  LOP3.LUT R29, R29, 0xffff, RZ, 0xc0, !PT ;  /* 0x0000ffff1d1d7812 */ /* 0x000fc400078ec0ff */
[----:B------:R-:W-:Y:S02]  /*3ca90*/  PRMT R18, R18, 0x3340, R4 ;  /* 0x0000334012127816 */ /* 0x000fe40000000004 */
[----:B------:R-:W-:Y:S02]  /*3caa0*/  PRMT R5, R2, 0x3340, R5 ;  /* 0x0000334002057816 */ /* 0x000fe40000000005 */
[----:B------:R-:W-:Y:S01]  /*3cab0*/  PRMT R4, R17, 0x3340, R29 ;  /* 0x0000334011047816 */ /* 0x000fe2000000001d */
[----:B------:R0:W-:Y:S04]  /*3cac0*/  STL [R1+0x7c], R24 ;  /* 0x00007c1801007387 */ /* 0x0001e80000100800 */
[----:B------:R-:W-:Y:S04]  /*3cad0*/  STL [R1+0x78], R18 ;  /* 0x0000781201007387 */ /* 0x000fe80000100800 */
[----:B------:R-:W-:Y:S04]  /*3cae0*/  STL [R1+0x74], R5 ;  /* 0x0000740501007387 */ /* 0x000fe80000100800 */
[----:B------:R1:W-:Y:S04]  /*3caf0*/  STL [R1+0x1c], R4 ;  /* 0x00001c0401007387 */ /* 0x0003e80000100800 */
[----:B0-----:R-:W4:Y:S01]  /*3cb00*/  LDL.LU R24, [R1+0x50] ;  /* 0x0000500001187983 */ /* 0x001f220000300800 */
[----:B-1----:R-:W-:-:S02]  /*3cb10*/  LOP3.LUT R4, R25, 0xffff, RZ, 0xc0, !PT ;  /* 0x0000ffff19047812 */ /* 0x002fc400078ec0ff */
[----:B---3--:R-:W-:Y:S02]  /*3cb20*/  LOP3.LUT R5, R27, 0xffff, RZ, 0xc0, !PT ;  /* 0x0000ffff1b057812 */ /* 0x008fe400078ec0ff */
[----:B--2---:R-:W-:Y:S02]  /*3cb30*/  LOP3.LUT R17, R26, 0xffff, RZ, 0xc0, !PT ;  /* 0x0000ffff1a117812 */ /* 0x004fe400078ec0ff */
[----:B----4-:R-:W-:Y:S02]  /*3cb40*/  LOP3.LUT R2, R23, 0xffff, RZ, 0xc0, !PT ;  /* 0x0000ffff17027812 */ /* 0x010fe400078ec0ff */
[----:B------:R-:W2:Y:S04]  /*3cb50*/  LDL.LU R23, [R1+0x4c] ;  /* 0x00004c0001177983 */ /* 0x000ea80000300800 */
[----:B------:R-:W3:Y:S04]  /*3cb60*/  LDL.LU R25, [R1+0x38] ;  /* 0x0000380001197983 */ /* 0x000ee80000300800 */
[----:B------:R-:W4:Y:S04]  /*3cb70*/  LDL.LU R27, [R1+0x34] ;  /* 0x00003400011b7983 */ /* 0x000f280000300800 */
[----:B------:R-:W2:Y:S01]  /*3cb80*/  LDL.LU R26, [R1+0x4] ;  /* 0x00000400011a7983 */ /* 0x000ea20000300800 */
[----:B------:R-:W-:-:S02]  /*3cb90*/  PRMT R29, R2, 0x3340, R17 ;  /* 0x00003340021d7816 */ /* 0x000fc40000000011 */
[----:B------:R-:W-:-:S03]  /*3cba0*/  LOP3.LUT R6, R6, 0xffff, RZ, 0xc0, !PT ;  /* 0x0000ffff06067812 */ /* 0x000fc600078ec0ff */
[----:B------:R0:W-:Y:S01]  /*3cbb0*/  STL [R1+0xc8], R29 ;  /* 0x0000c81d01007387 */ /* 0x0001e20000100800 */
[----:B------:R-:W-:Y:S02]  /*3cbc0*/  LOP3.LUT R7, R7, 0xffff, RZ, 0xc0, !PT ;  /* 0x0000ffff07077812 */ /* 0x000fe400078ec0ff */
[----:B------:R-:W-:Y:S02]  /*3cbd0*/  LOP3.LUT R0, R0, 0xffff, RZ, 0xc0, !PT ;  /* 0x0000ffff00007812 */ /* 0x000fe400078ec0ff */
[----:B------:R-:W-:Y:S02]  /*3cbe0*/  LOP3.LUT R16, R16, 0xffff, RZ, 0xc0, !PT ;  /* 0x0000ffff10107812 */ /* 0x000fe400078ec0ff */
[----:B0-----:R-:W-:Y:S02]  /*3cbf0*/  PRMT R29, R4, 0x3340, R6 ;  /* 0x00003340041d7816 */ /* 0x001fe40000000006 */
[----:B------:R-:W-:Y:S02]  /*3cc00*/  SHF.R.U32.HI R18, RZ, 0x8, R2 ;  /* 0x00000008ff127819 */ /* 0x000fe40000011602 */
[----:B------:R-:W-:Y:S01]  /*3cc10*/  SHF.R.U32.HI R17, RZ, 0x8, R17 ;  /* 0x00000008ff117819 */ /* 0x000fe20000011611 */
[----:B------:R0:W-:Y:S01]  /*3cc20*/  STL [R1+0xb4], R29 ;  /* 0x0000b41d01007387 */ /* 0x0001e20000100800 */
[----:B------:R-:W-:-:S02]  /*3cc30*/  SHF.R.U32.HI R2, RZ, 0x8, R4 ;  /* 0x00000008ff027819 */ /* 0x000fc40000011604 */
[----:B------:R-:W-:Y:S02]  /*3cc40*/  SHF.R.U32.HI R4, RZ, 0x8, R5 ;  /* 0x00000008ff047819 */ /* 0x000fe40000011605 */
[----:B------:R-:W-:Y:S02]  /*3cc50*/  LOP3.LUT R18, R18, 0xffff, RZ, 0xc0, !PT ;  /* 0x0000ffff12127812 */ /* 0x000fe400078ec0ff */
[----:B------:R-:W-:Y:S02]  /*3cc60*/  LOP3.LUT R17, R17, 0xffff, RZ, 0xc0, !PT ;  /* 0x0000ffff11117812 */ /* 0x000fe400078ec0ff */
[----:B0-----:R-:W-:Y:S02]  /*3cc70*/  PRMT R29, R5, 0x3340, R7 ;  /* 0x00003340051d7816 */ /* 0x001fe40000000007 */
[----:B------:R-:W-:Y:S02]  /*3cc80*/  SHF.R.U32.HI R5, RZ, 0x8, R0 ;  /* 0x00000008ff057819 */ /* 0x000fe40000011600 */
[----:B------:R-:W-:-:S02]  /*3cc90*/  PRMT R0, R0, 0x3340, R16 ;  /* 0x0000334000007816 */ /* 0x000fc40000000010 */
[----:B------:R-:W-:Y:S02]  /*3cca0*/  SHF.R.U32.HI R7, RZ, 0x8, R7 ;  /* 0x00000008ff077819 */ /* 0x000fe40000011607 */
[----:B------:R-:W-:Y:S01]  /*3ccb0*/  SHF.R.U32.HI R16, RZ, 0x8, R16 ;  /* 0x00000008ff107819 */ /* 0x000fe20000011610 */
[----:B------:R-:W-:Y:S01]  /*3ccc0*/  STL [R1+0xb0], R29 ;  /* 0x0000b01d01007387 */ /* 0x000fe20000100800 */
[----:B------:R-:W-:Y:S02]  /*3ccd0*/  SHF.R.U32.HI R6, RZ, 0x8, R6 ;  /* 0x00000008ff067819 */ /* 0x000fe40000011606 */
[----:B------:R-:W-:Y:S01]  /*3cce0*/  PRMT R18, R18, 0x3340, R17 ;  /* 0x0000334012127816 */ /* 0x000fe20000000011 */
[----:B------:R0:W-:Y:S01]  /*3ccf0*/  STL [R1+0xcc], R0 ;  /* 0x0000cc0001007387 */ /* 0x0001e20000100800 */
[----:B------:R-:W-:Y:S02]  /*3cd00*/  LOP3.LUT R4, R4, 0xffff, RZ, 0xc0, !PT ;  /* 0x0000ffff04047812 */ /* 0x000fe400078ec0ff */
[----:B------:R-:W-:-:S02]  /*3cd10*/  LOP3.LUT R7, R7, 0xffff, RZ, 0xc0, !PT ;  /* 0x0000ffff07077812 */ /* 0x000fc400078ec0ff */
[----:B------:R-:W-:Y:S02]  /*3cd20*/  LOP3.LUT R5, R5, 0xffff, RZ, 0xc0, !PT ;  /* 0x0000ffff05057812 */ /* 0x000fe400078ec0ff */
[----:B------:R-:W-:Y:S02]  /*3cd30*/  LOP3.LUT R2, R2, 0xffff, RZ, 0xc0, !PT ;  /* 0x0000ffff02027812 */ /* 0x000fe400078ec0ff */
[----:B------:R-:W-:Y:S02]  /*3cd40*/  LOP3.LUT R6, R6, 0xffff, RZ, 0xc0, !PT ;  /* 0x0000ffff06067812 */ /* 0x000fe400078ec0ff */
[----:B0-----:R-:W-:Y:S01]  /*3cd50*/  LOP3.LUT R0, R16, 0xffff, RZ, 0xc0, !PT ;  /* 0x0000ffff10007812 */ /* 0x001fe200078ec0ff */
[----:B------:R0:W-:Y:S01]  /*3cd60*/  STL [R1+0x14b0], R18 ;  /* 0x0014b01201007387 */ /* 0x0001e20000100800 */
[----:B------:R-:W-:Y:S02]  /*3cd70*/  PRMT R16, R4, 0x3340, R7 ;  /* 0x0000334004107816 */ /* 0x000fe40000000007 */
[----:B------:R-:W-:Y:S01]  /*3cd80*/  PRMT R7, R5, 0x3340, R0 ;  /* 0x0000334005077816 */ /* 0x000fe20000000000 */
[----:B------:R-:W2:Y:S01]  /*3cd90*/  LDL.LU R29, [R1+0x60] ;  /* 0x00006000011d7983 */ /* 0x000ea20000300800 */
[----:B------:R-:W-:-:S02]  /*3cda0*/  PRMT R17, R2, 0x3340, R6 ;  /* 0x0000334002117816 */ /* 0x000fc40000000006 */
[----:B---3--:R-:W-:Y:S02]  /*3cdb0*/  LOP3.LUT R4, R25, 0xffff, RZ, 0xc0, !PT ;  /* 0x0000ffff19047812 */ /* 0x008fe400078ec0ff */
[----:B------:R-:W3:Y:S01]  /*3cdc0*/  LDL.LU R25, [R1+0x58] ;  /* 0x0000580001197983 */ /* 0x000ee20000300800 */
[----:B----4-:R-:W-:-:S03]  /*3cdd0*/  LOP3.LUT R5, R27, 0xffff, RZ, 0xc0, !PT ;  /* 0x0000ffff1b057812 */ /* 0x010fc600078ec0ff */
[----:B------:R-:W4:Y:S01]  /*3cde0*/  LDL.LU R27, [R1+0x48] ;  /* 0x00004800011b7983 */ /* 0x000f220000300800 */
[----:B--2---:R-:W-:-:S03]  /*3cdf0*/  LOP3.LUT R6, R26, 0xffff, RZ, 0xc0, !PT ;  /* 0x0000ffff1a067812 */ /* 0x004fc600078ec0ff */
[----:B------:R-:W2:Y:S01]  /*3ce00*/  LDL.LU R26, [R1+0x44] ;  /* 0x00004400011a7983 */ /* 0x000ea20000300800 */
[----:B------:R-:W-:Y:S02]  /*3ce10*/  LOP3.LUT R2, R24, 0xffff, RZ, 0xc0, !PT ;  /* 0x0000ffff18027812 */ /* 0x000fe400078ec0ff */
[----:B------:R-:W-:Y:S02]  /*3ce20*/  LOP3.LUT R8, R8, 0xffff, RZ, 0xc0, !PT ;  /* 0x0000ffff08087812 */ /* 0x000fe400078ec0ff */
[----:B0-----:R-:W-:Y:S02]  /*3ce30*/  PRMT R18, R2, 0x3340, R6 ;  /* 0x0000334002127816 */ /* 0x001fe40000000006 */
[----:B------:R-:W-:-:S03]  /*3ce40*/  LOP3.LUT R10, R10, 0xffff, RZ, 0xc0, !PT ;  /* 0x0000ffff0a0a7812 */ /* 0x000fc600078ec0ff */
[----:B------:R0:W-:Y:S01]  /*3ce50*/  STL [R1+0x8c], R18 ;  /* 0x00008c1201007387 */ /* 0x0001e20000100800 */
[----:B------:R-:W-:Y:S02]  /*3ce60*/  LOP3.LUT R0, R23, 0xffff, RZ, 0xc0, !PT ;  /* 0x0000ffff17007812 */ /* 0x000fe400078ec0ff */
[----:B------:R-:W-:Y:S02]  /*3ce70*/  LOP3.LUT R21, R21, 0xffff, RZ, 0xc0, !PT ;  /* 0x0000ffff15157812 */ /* 0x000fe400078ec0ff */
[----:B------:R-:W-:Y:S02]  /*3ce80*/  SHF.R.U32.HI R23, RZ, 0x8, R2 ;  /* 0x00000008ff177819 */ /* 0x000fe40000011602 */
[----:B0-----:R-:W-:Y:S02]  /*3ce90*/  PRMT R18, R4, 0x3340, R8 ;  /* 0x0000334004127816 */ /* 0x001fe40000000008 */
[----:B------:R-:W-:Y:S02]  /*3cea0*/  SHF.R.U32.HI R2, RZ, 0x8, R4 ;  /* 0x00000008ff027819 */ /* 0x000fe40000011604 */
[----:B------:R-:W-:Y:S01]  /*3ceb0*/  SHF.R.U32.HI R4, RZ, 0x8, R5 ;  /* 0x00000008ff047819 */ /* 0x000fe20000011605 */
[----:B------:R0:W-:Y:S01]  /*3cec0*/  STL [R1+0x88], R18 ;  /* 0x0000881201007387 */ /* 0x0001e20000100800 */
[----:B------:R-:W-:-:S02]  /*3ced0*/  SHF.R.U32.HI R8, RZ, 0x8, R8 ;  /* 0x00000008ff087819 */ /* 0x000fc40000011608 */
[----:B------:R-:W-:Y:S02]  /*3cee0*/  SHF.R.U32.HI R6, RZ, 0x8, R6 ;  /* 0x00000008ff067819 */ /* 0x000fe40000011606 */
[----:B0-----:R-:W-:Y:S02]  /*3cef0*/  PRMT R18, R5, 0x3340, R10 ;  /* 0x0000334005127816 */ /* 0x001fe4000000000a */
[----:B------:R-:W-:Y:S02]  /*3cf00*/  SHF.R.U32.HI R5, RZ, 0x8, R0 ;  /* 0x00000008ff057819 */ /* 0x000fe40000011600 */
[----:B------:R-:W-:Y:S02]  /*3cf10*/  PRMT R0, R0, 0x3340, R21 ;  /* 0x0000334000007816 */ /* 0x000fe40000000015 */
[----:B------:R-:W-:Y:S01]  /*3cf20*/  SHF.R.U32.HI R10, RZ, 0x8, R10 ;  /* 0x00000008ff0a7819 */ /* 0x000fe2000001160a */
[----:B------:R0:W-:Y:S01]  /*3cf30*/  STL [R1+0x84], R18 ;  /* 0x0000841201007387 */ /* 0x0001e20000100800 */
[----:B------:R-:W-:-:S02]  /*3cf40*/  LOP3.LUT R2, R2, 0xffff, RZ, 0xc0, !PT ;  /* 0x0000ffff02027812 */ /* 0x000fc400078ec0ff */
[----:B------:R-:W-:Y:S01]  /*3cf50*/  LOP3.LUT R10, R10, 0xffff, RZ, 0xc0, !PT ;  /* 0x0000ffff0a0a7812 */ /* 0x000fe200078ec0ff */
[----:B------:R1:W-:Y:S01]  /*3cf60*/  STL [R1+0x80], R0 ;  /* 0x0000800001007387 */ /* 0x0003e20000100800 */
[----:B------:R-:W-:Y:S02]  /*3cf70*/  LOP3.LUT R8, R8, 0xffff, RZ, 0xc0, !PT ;  /* 0x0000ffff08087812 */ /* 0x000fe400078ec0ff */
[----:B------:R-:W-:Y:S02]  /*3cf80*/  LOP3.LUT R23, R23, 0xffff, RZ, 0xc0, !PT ;  /* 0x0000ffff17177812 */ /* 0x000fe400078ec0ff */
[----:B------:R-:W-:Y:S01]  /*3cf90*/  LOP3.LUT R6, R6, 0xffff, RZ, 0xc0, !PT ;  /* 0x0000ffff06067812 */ /* 0x000fe200078ec0ff */
[----:B0-----:R-:W3:Y:S01]  /*3cfa0*/  LDL.LU R18, [R1+0xa0] ;  /* 0x0000a00001127983 */ /* 0x001ee20000300800 */
[----:B-1----:R-:W-:Y:S02]  /*3cfb0*/  LOP3.LUT R0, R4, 0xffff, RZ, 0xc0, !PT ;  /* 0x0000ffff04007812 */ /* 0x002fe400078ec0ff */
[----:B------:R-:W-:-:S02]  /*3cfc0*/  PRMT R2, R2, 0x3340, R8 ;  /* 0x0000334002027816 */ /* 0x000fc40000000008 */
[----:B------:R-:W-:Y:S02]  /*3cfd0*/  PRMT R0, R0, 0x3340, R10 ;  /* 0x0000334000007816 */ /* 0x000fe4000000000a */
[----:B------:R-:W-:Y:S02]  /*3cfe0*/  LOP3.LUT R10, R29, 0xffff, RZ, 0xc0, !PT ;  /* 0x0000ffff1d0a7812 */ /* 0x000fe400078ec0ff */
[----:B------:R-:W-:Y:S01]  /*3cff0*/  PRMT R4, R23, 0x3340, R6 ;  /* 0x0000334017047816 */ /* 0x000fe20000000006 */
[----:B------:R-:W3:Y:S01]  /*3d000*/  LDL.LU R29, [R1+0x98] ;  /* 0x00009800011d7983 */ /* 0x000ee20000300800 */
[----:B----4-:R-:W-:-:S03]  /*3d010*/  LOP3.LUT R8, R27, 0xffff, RZ, 0xc0, !PT ;  /* 0x0000ffff1b087812 */ /* 0x010fc600078ec0ff */
[----:B------:R-:W4:Y:S01]  /*3d020*/  LDL.LU R27, [R1+0x5c] ;  /* 0x00005c00011b7983 */ /* 0x000f220000300800 */
[----:B--2---:R-:W-:-:S03]  /*3d030*/  LOP3.LUT R6, R26, 0xffff, RZ, 0xc0, !PT ;  /* 0x0000ffff1a067812 */ /* 0x004fc600078ec0ff */
[----:B------:R-:W2:Y:S01]  /*3d040*/  LDL.LU R26, [R1+0x54] ;  /* 0x00005400011a7983 */ /* 0x000ea20000300800 */
[----:B------:R-:W-:Y:S02]  /*3d050*/  LOP3.LUT R28, R28, 0xffff, RZ, 0xc0, !PT ;  /* 0x0000ffff1c1c7812 */ /* 0x000fe400078ec0ff */
[----:B------:R-:W-:Y:S02]  /*3d060*/  LOP3.LUT R9, R9, 0xffff, RZ, 0xc0, !PT ;  /* 0x0000ffff09097812 */ /* 0x000fe400078ec0ff */
[----:B------:R-:W-:Y:S02]  /*3d070*/  PRMT R23, R10, 0x3340, R28 ;  /* 0x000033400a177816 */ /* 0x000fe4000000001c */
[----:B------:R-:W-:-:S03]  /*3d080*/  SHF.R.U32.HI R21, RZ, 0x8, R21 ;  /* 0x00000008ff157819 */ /* 0x000fc60000011615 */
[----:B------:R0:W-:Y:S01]  /*3d090*/  STL [R1+0x18], R23 ;  /* 0x0000181701007387 */ /* 0x0001e20000100800 */
[----:B------:R-:W-:Y:S02]  /*3d0a0*/  LOP3.LUT R12, R12, 0xffff, RZ, 0xc0, !PT ;  /* 0x0000ffff0c0c7812 */ /* 0x000fe400078ec0ff */
[----:B------:R-:W-:Y:S02]  /*3d0b0*/  LOP3.LUT R5, R5, 0xffff, RZ, 0xc0, !PT ;  /* 0x0000ffff05057812 */ /* 0x000fe400078ec0ff */
[----:B------:R-:W-:Y:S02]  /*3d0c0*/  LOP3.LUT R21, R21, 0xffff, RZ, 0xc0, !PT ;  /* 0x0000ffff15157812 */ /* 0x000fe400078ec0ff */
[----:B0-----:R-:W-:Y:S02]  /*3d0d0*/  PRMT R23, R8, 0x3340, R9 ;  /* 0x0000334008177816 */ /* 0x001fe40000000009 */
[----:B------:R-:W-:-:S03]  /*3d0e0*/  PRMT R24, R5, 0x3340, R21 ;  /* 0x0000334005187816 */ /* 0x000fc60000000015 */
[----:B------:R0:W-:Y:S01]  /*3d0f0*/  STL [R1+0x14], R23 ;  /* 0x0000141701007387 */ /* 0x0001e20000100800 */
[----:B---3--:R-:W-:Y:S02]  /*3d100*/  LOP3.LUT R5, R25, 0xffff, RZ, 0xc0, !PT ;  /* 0x0000ffff19057812 */ /* 0x008fe400078ec0ff */
        /* <DEDUP_REMOVED lines=8> */
[----:B------:R-:W-:Y:S02]  /*3d190*/  SHF.R.U32.HI R12, RZ, 0x8, R12 ;  /* 0x00000008ff0c7819 */ /* 0x000fe4000001160c */
[--C-:B0-----:R-:W-:Y:S02]  /*3d1a0*/  PRMT R23, R5, 0x3340, R20.reuse ;  /* 0x0000334005177816 */ /* 0x101fe40000000014 */
[----:B------:R-:W-:Y:S02]  /*3d1b0*/  SHF.R.U32.HI R20, RZ, 0x8, R20 ;  /* 0x00000008ff147819 */ /* 0x000fe40000011614 */
[----:B------:R-:W-:Y:S02]  /*3d1c0*/  LOP3.LUT R5, R21, 0xffff, RZ, 0xc0, !PT ;  /* 0x0000ffff15057812 */ /* 0x000fe400078ec0ff */
[----:B------:R-:W-:-:S02]  /*3d1d0*/  LOP3.LUT R10, R10, 0xffff, RZ, 0xc0, !PT ;  /* 0x0000ffff0a0a7812 */ /* 0x000fc400078ec0ff */
[----:B------:R-:W-:Y:S02]  /*3d1e0*/  LOP3.LUT R9, R9, 0xffff, RZ, 0xc0, !PT ;  /* 0x0000ffff09097812 */ /* 0x000fe400078ec0ff */
[----:B------:R-:W-:Y:S02]  /*3d1f0*/  LOP3.LUT R21, R6, 0xffff, RZ, 0xc0, !PT ;  /* 0x0000ffff06157812 */ /* 0x000fe400078ec0ff */
[----:B------:R-:W-:Y:S02]  /*3d200*/  LOP3.LUT R20, R20, 0xffff, RZ, 0xc0, !PT ;  /* 0x0000ffff14147812 */ /* 0x000fe400078ec0ff */
[----:B------:R-:W-:Y:S02]  /*3d210*/  LOP3.LUT R8, R8, 0xffff, RZ, 0xc0, !PT ;  /* 0x0000ffff08087812 */ /* 0x000fe400078ec0ff */
[----:B------:R-:W-:Y:S02]  /*3d220*/  LOP3.LUT R12, R12, 0xffff, RZ, 0xc0, !PT ;  /* 0x0000ffff0c0c7812 */ /* 0x000fe400078ec0ff */
[----:B------:R-:W-:-:S02]  /*3d230*/  SHF.R.U32.HI R28, RZ, 0x8, R28 ;  /* 0x00000008ff1c7819 */ /* 0x000fc4000001161c */
[----:B------:R-:W-:Y:S02]  /*3d240*/  PRMT R6, R10, 0x3340, R9 ;  /* 0x000033400a067816 */ /* 0x000fe40000000009 */
[----:B------:R-:W-:Y:S02]  /*3d250*/  PRMT R9, R21, 0x3340, R20 ;  /* 0x0000334015097816 */ /* 0x000fe40000000014 */
[----:B------:R-:W-:Y:S01]  /*3d260*/  PRMT R25, R8, 0x3340, R12 ;  /* 0x0000334008197816 */ /* 0x000fe2000000000c */
[----:B------:R0:W-:Y:S01]  /*3d270*/  STL [R1+0x60], R23 ;  /* 0x0000601701007387 */ /* 0x0001e20000100800 */
[----:B------:R-:W-:Y:S02]  /*3d280*/  LOP3.LUT R28, R28, 0xffff, RZ, 0xc0, !PT ;  /* 0x0000ffff1c1c7812 */ /* 0x000fe400078ec0ff */
[----:B------:R-:W-:Y:S02]  /*3d290*/  LOP3.LUT R12, R18, 0xffff, RZ, 0xc0, !PT ;  /* 0x0000ffff120c7812 */ /* 0x000fe400078ec0ff */
[----:B------:R-:W-:Y:S01]  /*3d2a0*/  LOP3.LUT R22, R22, 0xffff, RZ, 0xc0, !PT ;  /* 0x0000ffff16167812 */ /* 0x000fe200078ec0ff */
[----:B------:R2:W-:Y:S01]  /*3d2b0*/  STL [R1+0x2c], R9 ;  /* 0x00002c0901007387 */ /* 0x0005e20000100800 */
[----:B------:R-:W-:-:S02]  /*3d2c0*/  PRMT R5, R5, 0x3340, R28 ;  /* 0x0000334005057816 */ /* 0x000fc4000000001c */
[----:B------:R-:W-:Y:S01]  /*3d2d0*/  LOP3.LUT R11, R11, 0xffff, RZ, 0xc0, !PT ;  /* 0x0000ffff0b0b7812 */ /* 0x000fe200078ec0ff */
[----:B------:R-:W3:Y:S04]  /*3d2e0*/  LDL.LU R21, [R1+0x9c] ;  /* 0x00009c0001157983 */ /* 0x000ee80000300800 */
[----:B------:R-:W3:Y:S04]  /*3d2f0*/  LDL.LU R28, [R1+0x94] ;  /* 0x00009400011c7983 */ /* 0x000ee80000300800 */
[----:B0-----:R-:W3:Y:S04]  /*3d300*/  LDL.LU R23, [R1+0x6c] ;  /* 0x00006c0001177983 */ /* 0x001ee80000300800 */
[----:B------:R-:W3:Y:S01]  /*3d310*/  LDL.LU R18, [R1+0x64] ;  /* 0x0000640001127983 */ /* 0x000ee20000300800 */
[----:B------:R-:W-:-:S02]  /*3d320*/  LOP3.LUT R13, R13, 0xffff, RZ, 0xc0, !PT ;  /* 0x0000ffff0d0d7812 */ /* 0x000fc400078ec0ff */
[----:B------:R-:W-:Y:S02]  /*3d330*/  LOP3.LUT R8, R29, 0xffff, RZ, 0xc0, !PT ;  /* 0x0000ffff1d087812 */ /* 0x000fe400078ec0ff */
[----:B------:R-:W-:Y:S02]  /*3d340*/  LOP3.LUT R19, R19, 0xffff, RZ, 0xc0, !PT ;  /* 0x0000ffff13137812 */ /* 0x000fe400078ec0ff */
[----:B------:R-:W-:-:S04]  /*3d350*/  SHF.R.U32.HI R20, RZ, 0x8, R12 ;  /* 0x00000008ff147819 */ /* 0x000fc8000001160c */
[----:B------:R-:W-:Y:S02]  /*3d360*/  LOP3.LUT R20, R20, 0xffff, RZ, 0xc0, !PT ;  /* 0x0000ffff14147812 */ /* 0x000fe400078ec0ff */
[----:B----4-:R-:W-:Y:S02]  /*3d370*/  LOP3.LUT R10, R27, 0xffff, RZ, 0xc0, !PT ;  /* 0x0000ffff1b0a7812 */ /* 0x010fe400078ec0ff */
[----:B--2---:R-:W-:Y:S02]  /*3d380*/  LOP3.LUT R9, R26, 0xffff, RZ, 0xc0, !PT ;  /* 0x0000ffff1a097812 */ /* 0x004fe400078ec0ff */
[----:B------:R-:W-:-:S05]  /*3d390*/  PRMT R26, R12, 0x3340, R22 ;  /* 0x000033400c1a7816 */ /* 0x000fca0000000016 */
[----:B------:R0:W-:Y:S01]  /*3d3a0*/  STL [R1+0x5c], R26 ;  /* 0x00005c1a01007387 */ /* 0x0001e20000100800 */
[----:B------:R-:W-:Y:S02]  /*3d3b0*/  SHF.R.U32.HI R22, RZ, 0x8, R22 ;  /* 0x00000008ff167819 */ /* 0x000fe40000011616 */
[----:B0-----:R-:W-:-:S05]  /*3d3c0*/  PRMT R26, R10, 0x3340, R11 ;  /* 0x000033400a1a7816 */ /* 0x001fca000000000b */
[----:B------:R0:W-:Y:S01]  /*3d3d0*/  STL [R1+0x58], R26 ;  /* 0x0000581a01007387 */ /* 0x0001e20000100800 */
[----:B------:R-:W-:Y:S02]  /*3d3e0*/  SHF.R.U32.HI R12, RZ, 0x8, R10 ;  /* 0x00000008ff0c7819 */ /* 0x000fe4000001160a */
[----:B------:R-:W-:Y:S02]  /*3d3f0*/  LOP3.LUT R22, R22, 0xffff, RZ, 0xc0, !PT ;  /* 0x0000ffff16167812 */ /* 0x000fe400078ec0ff */
[----:B0-----:R-:W-:Y:S02]  /*3d400*/  PRMT R26, R9, 0x3340, R13 ;  /* 0x00003340091a7816 */ /* 0x001fe4000000000d */
[----:B------:R-:W-:-:S03]  /*3d410*/  SHF.R.U32.HI R10, RZ, 0x8, R9 ;  /* 0x00000008ff0a7819 */ /* 0x000fc60000011609 */
[----:B------:R0:W-:Y:S01]  /*3d420*/  STL [R1+0x54], R26 ;  /* 0x0000541a01007387 */ /* 0x0001e20000100800 */
[----:B------:R-:W-:Y:S02]  /*3d430*/  SHF.R.U32.HI R9, RZ, 0x8, R8 ;  /* 0x00000008ff097819 */ /* 0x000fe40000011608 */
[----:B0-----:R-:W-:Y:S02]  /*3d440*/  PRMT R26, R8, 0x3340, R19 ;  /* 0x00003340081a7816 */ /* 0x001fe40000000013 */
[----:B------:R-:W2:Y:S04]  /*3d450*/  LDL.LU R8, [R1+0xb8] ;  /* 0x0000b80001087983 */ /* 0x000ea80000300800 */
[----:B------:R0:W-:Y:S02]  /*3d460*/  STL [R1+0x50], R26 ;  /* 0x0000501a01007387 */ /* 0x0001e40000100800 */
[----:B0-----:R-:W-:-:S02]  /*3d470*/  PRMT R26, R20, 0x3340, R22 ;  /* 0x00003340141a7816 */ /* 0x001fc40000000016 */
[----:B------:R-:W4:Y:S01]  /*3d480*/  LDL.LU R22, [R1+0xbc] ;  /* 0x0000bc0001167983 */ /* 0x000f220000300800 */
[----:B------:R-:W-:Y:S02]  /*3d490*/  SHF.R.U32.HI R13, RZ, 0x8, R13 ;  /* 0x00000008ff0d7819 */ /* 0x000fe4000001160d */
[----:B------:R-:W-:Y:S02]  /*3d4a0*/  SHF.R.U32.HI R11, RZ, 0x8, R11 ;  /* 0x00000008ff0b7819 */ /* 0x000fe4000001160b */
[----:B------:R-:W-:Y:S02]  /*3d4b0*/  SHF.R.U32.HI R19, RZ, 0x8, R19 ;  /* 0x00000008ff137819 */ /* 0x000fe40000011613 */
[----:B------:R-:W-:Y:S02]  /*3d4c0*/  LOP3.LUT R10, R10, 0xffff, RZ, 0xc0, !PT ;  /* 0x0000ffff0a0a7812 */ /* 0x000fe400078ec0ff */
[----:B------:R-:W-:Y:S02]  /*3d4d0*/  LOP3.LUT R13, R13, 0xffff, RZ, 0xc0, !PT ;  /* 0x0000ffff0d0d7812 */ /* 0x000fe400078ec0ff */
[----:B------:R-:W-:-:S02]  /*3d4e0*/  LOP3.LUT R12, R12, 0xffff, RZ, 0xc0, !PT ;  /* 0x0000ffff0c0c7812 */ /* 0x000fc400078ec0ff */
[----:B------:R-:W-:Y:S02]  /*3d4f0*/  LOP3.LUT R11, R11, 0xffff, RZ, 0xc0, !PT ;  /* 0x0000ffff0b0b7812 */ /* 0x000fe400078ec0ff */
[----:B------:R-:W-:Y:S02]  /*3d500*/  LOP3.LUT R9, R9, 0xffff, RZ, 0xc0, !PT ;  /* 0x0000ffff09097812 */ /* 0x000fe400078ec0ff */
[----:B------:R-:W-:Y:S02]  /*3d510*/  LOP3.LUT R19, R19, 0xffff, RZ, 0xc0, !PT ;  /* 0x0000ffff13137812 */ /* 0x000fe400078ec0ff */
[----:B------:R-:W-:Y:S02]  /*3d520*/  PRMT R29, R10, 0x3340, R13 ;  /* 0x000033400a1d7816 */ /* 0x000fe4000000000d */
[----:B------:R-:W-:Y:S02]  /*3d530*/  PRMT R27, R12, 0x3340, R11 ;  /* 0x000033400c1b7816 */ /* 0x000fe4000000000b */
[----:B------:R-:W-:-:S02]  /*3d540*/  PRMT R9, R9, 0x3340, R19 ;  /* 0x0000334009097816 */ /* 0x000fc40000000013 */
[----:B---3--:R-:W-:-:S03]  /*3d550*/  LOP3.LUT R11, R23, 0xffff, RZ, 0xc0, !PT ;  /* 0x0000ffff170b7812 */ /* 0x008fc600078ec0ff */
[----:B------:R0:W-:Y:S01]  /*3d560*/  STL [R1+0x28], R9 ;  /* 0x0000280901007387 */ /* 0x0001e20000100800 */
[----:B------:R-:W-:-:S03]  /*3d570*/  LOP3.LUT R12, R14, 0xffff, RZ, 0xc0, !PT ;  /* 0x0000ffff0e0c7812 */ /* 0x000fc600078ec0ff */
[----:B------:R-:W3:Y:S01]  /*3d580*/  LDL.LU R20, [R1+0xc4] ;  /* 0x0000c40001147983 */ /* 0x000ee20000300800 */
[----:B------:R-:W-:Y:S02]  /*3d590*/  LOP3.LUT R15, R15, 0xffff, RZ, 0xc0, !PT ;  /* 0x0000ffff0f0f7812 */ /* 0x000fe400078ec0ff */
[----:B0-----:R-:W-:Y:S02]  /*3d5a0*/  LOP3.LUT R9, R21, 0xffff, RZ, 0xc0, !PT ;  /* 0x0000ffff15097812 */ /* 0x001fe400078ec0ff */
[----:B------:R-:W-:Y:S02]  /*3d5b0*/  SHF.R.U32.HI R14, RZ, 0x8, R11 ;  /* 0x00000008ff0e7819 */ /* 0x000fe4000001160b */
[----:B------:R-:W-:Y:S02]  /*3d5c0*/  LOP3.LUT R19, R18, 0xffff, RZ, 0xc0, !PT ;  /* 0x0000ffff12137812 */ /* 0x000fe400078ec0ff */
[----:B------:R-:W-:Y:S02]  /*3d5d0*/  LOP3.LUT R14, R14, 0xffff, RZ, 0xc0, !PT ;  /* 0x0000ffff0e0e7812 */ /* 0x000fe400078ec0ff */
[----:B--2---:R-:W-:-:S02]  /*3d5e0*/  LOP3.LUT R13, R8, 0xffff, RZ, 0xc0, !PT ;  /* 0x0000ffff080d7812 */ /* 0x004fc400078ec0ff */
[----:B------:R-:W-:Y:S02]  /*3d5f0*/  LOP3.LUT R8, R28, 0xffff, RZ, 0xc0, !PT ;  /* 0x0000ffff1c087812 */ /* 0x000fe400078ec0ff */
[----:B----4-:R-:W-:Y:S02]  /*3d600*/  LOP3.LUT R10, R22, 0xffff, RZ, 0xc0, !PT ;  /* 0x0000ffff160a7812 */ /* 0x010fe400078ec0ff */
[----:B------:R-:W2:Y:S02]  /*3d610*/  LDL.LU R22, [R1+0xc0] ;  /* 0x0000c00001167983 */ /* 0x000ea40000300800 */
[----:B------:R-:W-:Y:S02]  /*3d620*/  SHF.R.U32.HI R28, RZ, 0x8, R10 ;  /* 0x00000008ff1c7819 */ /* 0x000fe4000001160a */
[----:B------:R-:W-:Y:S02]  /*3d630*/  PRMT R10, R10, 0x3340, R11 ;  /* 0x000033400a0a7816 */ /* 0x000fe4000000000b */
[----:B------:R-:W-:-:S03]  /*3d640*/  SHF.R.U32.HI R11, RZ, 0x8, R9 ;  /* 0x00000008ff0b7819 */ /* 0x000fc60000011609 */
[----:B------:R0:W-:Y:S04]  /*3d650*/  STL [R1+0x48], R10 ;  /* 0x0000480a01007387 */ /* 0x0001e80000100800 */
[----:B------:R-:W4:Y:S04]  /*3d660*/  LDL.LU R21, [R1+0x90] ;  /* 0x0000900001157983 */ /* 0x000f280000300800 */
[----:B------:R-:W2:Y:S01]  /*3d670*/  LDL.LU R23, [R1+0x70] ;  /* 0x0000700001177983 */ /* 0x000ea20000300800 */
[----:B0-----:R-:W-:Y:S02]  /*3d680*/  PRMT R10, R9, 0x3340, R12 ;  /* 0x00003340090a7816 */ /* 0x001fe4000000000c */
[----:B------:R-:W-:Y:S01]  /*3d690*/  SHF.R.U32.HI R9, RZ, 0x8, R8 ;  /* 0x00000008ff097819 */ /* 0x000fe20000011608 */
[----:B------:R-:W2:Y:S01]  /*3d6a0*/  LDL.LU R18, [R1+0x68] ;  /* 0x0000680001127983 */ /* 0x000ea20000300800 */
[----:B------:R-:W-:-:S03]  /*3d6b0*/  PRMT R8, R8, 0x3340, R15 ;  /* 0x0000334008087816 */ /* 0x000fc6000000000f */
[----:B------:R0:W-:Y:S01]  /*3d6c0*/  STL [R1+0x44], R10 ;  /* 0x0000440a01007387 */ /* 0x0001e20000100800 */
[----:B------:R-:W-:Y:S02]  /*3d6d0*/  SHF.R.U32.HI R12, RZ, 0x8, R12 ;  /* 0x00000008ff0c7819 */ /* 0x000fe4000001160c */
[----:B------:R-:W-:Y:S02]  /*3d6e0*/  LOP3.LUT R11, R11, 0xffff, RZ, 0xc0, !PT ;  /* 0x0000ffff0b0b7812 */ /* 0x000fe400078ec0ff */
[----:B------:R-:W-:Y:S02]  /*3d6f0*/  LOP3.LUT R12, R12, 0xffff, RZ, 0xc0, !PT ;  /* 0x0000ffff0c0c7812 */ /* 0x000fe400078ec0ff */
[----:B0-----:R-:W-:Y:S02]  /*3d700*/  SHF.R.U32.HI R10, RZ, 0x8, R15 ;  /* 0x00000008ff0a7819 */ /* 0x001fe4000001160f */
[----:B------:R-:W2:Y:S04]  /*3d710*/  LDL.LU R15, [R1+0xd0] ;  /* 0x0000d000010f7983 */ /* 0x000ea80000300800 */
[----:B------:R0:W-:Y:S01]  /*3d720*/  STL [R1+0x40], R8 ;  /* 0x0000400801007387 */ /* 0x0001e20000100800 */
[----:B------:R-:W-:-:S02]  /*3d730*/  LOP3.LUT R28, R28, 0xffff, RZ, 0xc0, !PT ;  /* 0x0000ffff1c1c7812 */ /* 0x000fc400078ec0ff */
[----:B------:R-:W-:Y:S02]  /*3d740*/  PRMT R12, R11, 0x3340, R12 ;  /* 0x000033400b0c7816 */ /* 0x000fe4000000000c */
[----:B0-----:R-:W-:Y:S02]  /*3d750*/  SHF.R.U32.HI R8, RZ, 0x8, R13 ;  /* 0x00000008ff087819 */ /* 0x001fe4000001160d */
[----:B------:R-:W-:Y:S02]  /*3d760*/  PRMT R13, R13, 0x3340, R19 ;  /* 0x000033400d0d7816 */ /* 0x000fe40000000013 */
[----:B------:R-:W-:-:S03]  /*3d770*/  PRMT R28, R28, 0x3340, R14 ;  /* 0x000033401c1c7816 */ /* 0x000fc6000000000e */
[----:B------:R0:W-:Y:S01]  /*3d780*/  STL [R1+0x4c], R13 ;  /* 0x00004c0d01007387 */ /* 0x0001e20000100800 */
[----:B------:R-:W-:Y:S02]  /*3d790*/  LOP3.LUT R10, R10, 0xffff, RZ, 0xc0, !PT ;  /* 0x0000ffff0a0a7812 */ /* 0x000fe400078ec0ff */
[----:B------:R-:W-:Y:S02]  /*3d7a0*/  LOP3.LUT R9, R9, 0xffff, RZ, 0xc0, !PT ;  /* 0x0000ffff09097812 */ /* 0x000fe400078ec0ff */
[----:B0-----:R-:W-:Y:S02]  /*3d7b0*/  SHF.R.U32.HI R13, RZ, 0x8, R19 ;  /* 0x00000008ff0d7819 */ /* 0x001fe40000011613 */
[----:B------:R-:W2:Y:S04]  /*3d7c0*/  LDL.LU R19, [R1+0xe4] ;  /* 0x0000e40001137983 */ /* 0x000ea80000300800 */
[----:B------:R-:W2:Y:S04]  /*3d7d0*/  LDL.LU R14, [R1+0xe8] ;  /* 0x0000e800010e7983 */ /* 0x000ea80000300800 */
[----:B------:R-:W2:Y:S01]  /*3d7e0*/  LDL.LU R11, [R1+0xec] ;  /* 0x0000ec00010b7983 */ /* 0x000ea20000300800 */
[----:B------:R-:W-:-:S03]  /*3d7f0*/  PRMT R9, R9, 0x3340, R10 ;  /* 0x0000334009097816 */ /* 0x000fc6000000000a */
[----:B------:R0:W-:Y:S04]  /*3d800*/  STL [R1], R12 ;  /* 0x0000000c01007387 */ /* 0x0001e80000100800 */
[----:B0-----:R-:W2:Y:S04]  /*3d810*/  LDL.LU R12, [R1+0x20] ;  /* 0x00002000010c7983 */ /* 0x001ea80000300800 */
[----:B------:R-:W2:Y:S01]  /*3d820*/  LDL.LU R10, [R1+0xac] ;  /* 0x0000ac00010a7983 */ /* 0x000ea20000300800 */
[----:B------:R-:W-:Y:S02]  /*3d830*/  LOP3.LUT R8, R8, 0xffff, RZ, 0xc0, !PT ;  /* 0x0000ffff08087812 */ /* 0x000fe400078ec0ff */
[----:B------:R-:W-:-:S04]  /*3d840*/  LOP3.LUT R13, R13, 0xffff, RZ, 0xc0, !PT ;  /* 0x0000ffff0d0d7812 */ /* 0x000fc800078ec0ff */
[----:B------:R-:W-:Y:S01]  /*3d850*/  PRMT R13, R8, 0x3340, R13 ;  /* 0x00003340080d7816 */ /* 0x000fe2000000000d */
[----:B------:R-:W-:Y:S04]  /*3d860*/  STL [R1+0x8], R9 ;  /* 0x0000080901007387 */ /* 0x000fe80000100800 */
[----:B------:R3:W-:Y:S02]  /*3d870*/  STL [R1+0x24], R13 ;  /* 0x0000240d01007387 */ /* 0x0007e40000100800 */
[----:B---3--:R-:W-:Y:S02]  /*3d880*/  LOP3.LUT R13, R20, 0xffff, RZ, 0xc0, !PT ;  /* 0x0000ffff140d7812 */ /* 0x008fe400078ec0ff */
[----:B----4-:R-:W-:Y:S02]  /*3d890*/  LOP3.LUT R20, R21, 0xffff, RZ, 0xc0, !PT ;  /* 0x0000ffff15147812 */ /* 0x010fe400078ec0ff */
[----:B--2---:R-:W-:-:S02]  /*3d8a0*/  PRMT R9, R14, 0x5410, R12 ;  /* 0x000054100e097816 */ /* 0x004fc4000000000c */
[----:B------:R-:W-:Y:S02]  /*3d8b0*/  LOP3.LUT R12, R15, 0xffff, RZ, 0xc0, !PT ;  /* 0x0000ffff0f0c7812 */ /* 0x000fe400078ec0ff */
[----:B------:R-:W-:Y:S02]  /*3d8c0*/  PRMT R8, R11, 0x5410, R10 ;  /* 0x000054100b087816 */ /* 0x000fe4000000000a */
[----:B------:R-:W-:Y:S02]  /*3d8d0*/  PRMT R10, R19, 0x5410, R3 ;  /* 0x00005410130a7816 */ /* 0x000fe40000000003 */
[----:B------:R-:W-:Y:S01]  /*3d8e0*/  SHF.R.U32.HI R19, RZ, 0x8, R12 ;  /* 0x00000008ff137819 */ /* 0x000fe2000001160c */
[----:B------:R-:W2:Y:S01]  /*3d8f0*/  LDL.LU R3, [R1+0x14b8] ;  /* 0x0014b80001037983 */ /* 0x000ea20000300800 */
[----:B------:R-:W-:Y:S02]  /*3d900*/  LOP3.LUT R15, R18, 0xffff, RZ, 0xc0, !PT ;  /* 0x0000ffff120f7812 */ /* 0x000fe400078ec0ff */
[----:B------:R-:W-:Y:S01]  /*3d910*/  PRMT R12, R12, 0x3340, R20 ;  /* 0x000033400c0c7816 */ /* 0x000fe20000000014 */
[----:B------:R-:W3:Y:S01]  /*3d920*/  LDL.LU R18, [R1+0xa8] ;  /* 0x0000a80001127983 */ /* 0x000ee20000300800 */
[----:B------:R-:W-:-:S02]  /*3d930*/  LOP3.LUT R11, R22, 0xffff, RZ, 0xc0, !PT ;  /* 0x0000ffff160b7812 */ /* 0x000fc400078ec0ff */
[----:B------:R-:W-:Y:S01]  /*3d940*/  LOP3.LUT R14, R23, 0xffff, RZ, 0xc0, !PT ;  /* 0x0000ffff170e7812 */ /* 0x000fe200078ec0ff */
[----:B------:R-:W4:Y:S04]  /*3d950*/  LDL.LU R22, [R1+0xc8] ;  /* 0x0000c80001167983 */ /* 0x000f280000300800 */
[----:B------:R-:W4:Y:S04]  /*3d960*/  LDL.LU R21, [R1+0xb4] ;  /* 0x0000b40001157983 */ /* 0x000f280000300800 */
[----:B------:R-:W4:Y:S04]  /*3d970*/  LDL.LU R23, [R1+0xb0] ;  /* 0x0000b00001177983 */ /* 0x000f280000300800 */
[----:B------:R0:W-:Y:S02]  /*3d980*/  STL [R1+0x30], R12 ;  /* 0x0000300c01007387 */ /* 0x0001e40000100800 */
[----:B0-----:R-:W-:-:S02]  /*3d990*/  SHF.R.U32.HI R12, RZ, 0x8, R13 ;  /* 0x00000008ff0c7819 */ /* 0x001fc4000001160d */
[----:B------:R-:W-:-:S05]  /*3d9a0*/  PRMT R13, R13, 0x3340, R14 ;  /* 0x000033400d0d7816 */ /* 0x000fca000000000e */
[----:B------:R0:W-:Y:S02]  /*3d9b0*/  STL [R1+0x3c], R13 ;  /* 0x00003c0d01007387 */ /* 0x0001e40000100800 */
[----:B0-----:R-:W-:Y:S02]  /*3d9c0*/  SHF.R.U32.HI R13, RZ, 0x8, R14 ;  /* 0x00000008ff0d7819 */ /* 0x001fe4000001160e */
[----:B------:R-:W-:Y:S02]  /*3d9d0*/  SHF.R.U32.HI R14, RZ, 0x8, R11 ;  /* 0x00000008ff0e7819 */ /* 0x000fe4000001160b */
[----:B------:R-:W-:-:S05]  /*3d9e0*/  PRMT R11, R11, 0x3340, R15 ;  /* 0x000033400b0b7816 */ /* 0x000fca000000000f */
[----:B------:R0:W-:Y:S04]  /*3d9f0*/  STL [R1+0x38], R11 ;  /* 0x0000380b01007387 */ /* 0x0001e80000100800 */
[----:B0-----:R-:W2:Y:S01]  /*3da00*/  LDL.LU R11, [R1+0xa4] ;  /* 0x0000a400010b7983 */ /* 0x001ea20000300800 */
[----:B------:R-:W-:Y:S02]  /*3da10*/  SHF.R.U32.HI R20, RZ, 0x8, R20 ;  /* 0x00000008ff147819 */ /* 0x000fe40000011614 */
[----:B------:R-:W-:Y:S02]  /*3da20*/  LOP3.LUT R19, R19, 0xffff, RZ, 0xc0, !PT ;  /* 0x0000ffff13137812 */ /* 0x000fe400078ec0ff */
[----:B------:R-:W-:Y:S02]  /*3da30*/  LOP3.LUT R20, R20, 0xffff, RZ, 0xc0, !PT ;  /* 0x0000ffff14147812 */ /* 0x000fe400078ec0ff */
[----:B------:R-:W-:-:S02]  /*3da40*/  LOP3.LUT R12, R12, 0xffff, RZ, 0xc0, !PT ;  /* 0x0000ffff0c0c7812 */ /* 0x000fc400078ec0ff */
[----:B------:R-:W-:Y:S02]  /*3da50*/  PRMT R20, R19, 0x3340, R20 ;  /* 0x0000334013147816 */ /* 0x000fe40000000014 */
[----:B------:R-:W-:-:S04]  /*3da60*/  LOP3.LUT R13, R13, 0xffff, RZ, 0xc0, !PT ;  /* 0x0000ffff0d0d7812 */ /* 0x000fc800078ec0ff */
[----:B------:R-:W-:Y:S02]  /*3da70*/  PRMT R13, R12, 0x3340, R13 ;  /* 0x000033400c0d7816 */ /* 0x000fe4000000000d */
[----:B--2---:R-:W-:Y:S02]  /*3da80*/  PRMT R11, R3, 0x5410, R11 ;  /* 0x00005410030b7816 */ /* 0x004fe4000000000b */
[----:B------:R-:W2:Y:S04]  /*3da90*/  LDL.LU R3, [R1+0x14b4] ;  /* 0x0014b40001037983 */ /* 0x000ea80000300800 */
[----:B------:R-:W4:Y:S04]  /*3daa0*/  LDL.LU R19, [R1+0x1c] ;  /* 0x00001c0001137983 */ /* 0x000f280000300800 */
[----:B------:R0:W-:Y:S04]  /*3dab0*/  STL [R1+0x4], R20 ;  /* 0x0000041401007387 */ /* 0x0001e80000100800 */
[----:B0-----:R-:W4:Y:S04]  /*3dac0*/  LDL.LU R20, [R1+0xd4] ;  /* 0x0000d40001147983 */ /* 0x001f280000300800 */
[----:B------:R-:W3:Y:S01]  /*3dad0*/  LDL.LU R12, [R1+0xf4] ;  /* 0x0000f400010c7983 */ /* 0x000ee20000300800 */
[----:B------:R-:W-:-:S02]  /*3dae0*/  SHF.R.U32.HI R15, RZ, 0x8, R15 ;  /* 0x00000008ff0f7819 */ /* 0x000fc4000001160f */
[----:B------:R-:W-:Y:S02]  /*3daf0*/  LOP3.LUT R14, R14, 0xffff, RZ, 0xc0, !PT ;  /* 0x0000ffff0e0e7812 */ /* 0x000fe400078ec0ff */
[----:B------:R-:W-:Y:S01]  /*3db00*/  LOP3.LUT R15, R15, 0xffff, RZ, 0xc0, !PT ;  /* 0x0000ffff0f0f7812 */ /* 0x000fe200078ec0ff */
[----:B------:R0:W-:Y:S03]  /*3db10*/  STL [R1+0x20], R13 ;  /* 0x0000200d01007387 */ /* 0x0001e60000100800 */
[----:B------:R-:W-:Y:S01]  /*3db20*/  PRMT R15, R14, 0x3340, R15 ;  /* 0x000033400e0f7816 */ /* 0x000fe2000000000f */
[----:B0-----:R-:W4:Y:S04]  /*3db30*/  LDL.LU R13, [R1+0xe0] ;  /* 0x0000e000010d7983 */ /* 0x001f280000300800 */
[----:B------:R-:W4:Y:S04]  /*3db40*/  LDL.LU R14, [R1+0xdc] ;  /* 0x0000dc00010e7983 */ /* 0x000f280000300800 */
[----:B------:R0:W-:Y:S04]  /*3db50*/  STL [R1+0xc], R15 ;  /* 0x00000c0f01007387 */ /* 0x0001e80000100800 */
[----:B0-----:R-:W4:Y:S04]  /*3db60*/  LDL.LU R15, [R1+0xd8] ;  /* 0x0000d800010f7983 */ /* 0x001f280000300800 */
[----:B--2---:R0:W-:Y:S04]  /*3db70*/  STSM.16.M88.4 [R3], R8 ;  /* 0x0000000803007844 */ /* 0x0041e80000000200 */
[----:B0-----:R-:W4:Y:S04]  /*3db80*/  LDL.LU R8, [R1+0x7c] ;  /* 0x00007c0001087983 */ /* 0x001f280000300800 */
[----:B------:R-:W2:Y:S01]  /*3db90*/  LDL.LU R10, [R1+0x78] ;  /* 0x00007800010a7983 */ /* 0x000ea20000300800 */
[----:B---3--:R-:W-:-:S03]  /*3dba0*/  PRMT R12, R12, 0x5410, R18 ;  /* 0x000054100c0c7816 */ /* 0x008fc60000000012 */
[----:B------:R-:W3:Y:S04]  /*3dbb0*/  LDL.LU R11, [R1+0x74] ;  /* 0x00007400010b7983 */ /* 0x000ee80000300800 */
[----:B------:R-:W3:Y:S01]  /*3dbc0*/  LDL.LU R18, [R1+0x14b0] ;  /* 0x0014b00001127983 */ /* 0x000ee20000300800 */
[----:B------:R-:W0:Y:S02]  /*3dbd0*/  S2R R9, SR_TID.X ;  /* 0x0000000000097919 */ /* 0x000e240000002100 */
[----:B0-----:R-:W-:Y:S01]  /*3dbe0*/  LOP3.LUT R9, R9, 0x3f, RZ, 0xc0, !PT ;  /* 0x0000003f09097812 */ /* 0x001fe200078ec0ff */
[----:B------:R-:W-:Y:S01]  /*3dbf0*/  BAR.SYNC.DEFER_BLOCKING 0x0 ;  /* 0x0000000000007b1d */ /* 0x000fe20000010000 */
[----:B----4-:R-:W-:Y:S02]  /*3dc00*/  PRMT R13, R13, 0x5410, R8 ;  /* 0x000054100d0d7816 */ /* 0x010fe40000000008 */
[----:B------:R-:W-:-:S02]  /*3dc10*/  PRMT R8, R20, 0x5410, R19 ;  /* 0x0000541014087816 */ /* 0x000fc40000000013 */
[----:B------:R-:W-:Y:S01]  /*3dc20*/  LEA R19, R9, UR4, 0x4 ;  /* 0x0000000409137c11 */ /* 0x000fe2000f8e20ff */
[----:B------:R-:W-:Y:S01]  /*3dc30*/  ULDC UR4, c[0x0][0x244] ;  /* 0x0000910000047ab9 */ /* 0x000fe20000000800 */
[----:B--2---:R-:W-:Y:S02]  /*3dc40*/  PRMT R14, R14, 0x5410, R10 ;  /* 0x000054100e0e7816 */ /* 0x004fe4000000000a */
[----:B---3--:R-:W-:Y:S02]  /*3dc50*/  PRMT R15, R15, 0x5410, R11 ;  /* 0x000054100f0f7816 */ /* 0x008fe4000000000b */
[----:B------:R-:W-:Y:S02]  /*3dc60*/  PRMT R10, R21, 0x5410, R17 ;  /* 0x00005410150a7816 */ /* 0x000fe40000000011 */
[----:B------:R-:W-:Y:S02]  /*3dc70*/  PRMT R9, R22, 0x5410, R18 ;  /* 0x0000541016097816 */ /* 0x000fe40000000012 */
[----:B------:R-:W-:-:S02]  /*3dc80*/  PRMT R11, R23, 0x5410, R16 ;  /* 0x00005410170b7816 */ /* 0x000fc40000000010 */
[----:B------:R-:W0:Y:S04]  /*3dc90*/  LDS.128 R20, [R19] ;  /* 0x0000000013147984 */ /* 0x000e280000000c00 */
[----:B------:R-:W-:Y:S01]  /*3dca0*/  STL [R1+0x34], R19 ;  /* 0x0000341301007387 */ /* 0x000fe20000100800 */
[----:B------:R-:W-:Y:S06]  /*3dcb0*/  BAR.SYNC.DEFER_BLOCKING 0x0 ;  /* 0x0000000000007b1d */ /* 0x000fec0000010000 */
[----:B0-----:R0:W-:Y:S04]  /*3dcc0*/  STL.64 [R1+0x1498], R22 ;  /* 0x0014981601007387 */ /* 0x0011e80000100a00 */
[----:B0-----:R-:W2:Y:S04]  /*3dcd0*/  LDL.LU R22, [R1+0xcc] ;  /* 0x0000cc0001167983 */ /* 0x001ea80000300800 */
[----:B------:R-:W3:Y:S04]  /*3dce0*/  LDL R23, [R1+0x34] ;  /* 0x0000340001177983 */ /* 0x000ee80000100800 */
[----:B------:R0:W-:Y:S01]  /*3dcf0*/  STSM.16.M88.4 [R3], R12 ;  /* 0x0000000c03007844 */ /* 0x0001e20000000200 */
[----:B------:R-:W-:Y:S06]  /*3dd00*/  BAR.SYNC.DEFER_BLOCKING 0x0 ;  /* 0x0000000000007b1d */ /* 0x000fec0000010000 */
[----:B0-----:R-:W4:Y:S04]  /*3dd10*/  LDL.LU R12, [R1+0x80] ;  /* 0x00008000010c7983 */ /* 0x001f280000300800 */
[----:B------:R-:W4:Y:S04]  /*3dd20*/  LDL.LU R13, [R1+0x18] ;  /* 0x00001800010d7983 */ /* 0x000f280000300800 */
[----:B------:R-:W4:Y:S04]  /*3dd30*/  LDL.LU R14, [R1+0x14] ;  /* 0x00001400010e7983 */ /* 0x000f280000300800 */
[----:B------:R-:W4:Y:S04]  /*3dd40*/  LDL.LU R15, [R1+0x10] ;  /* 0x00001000010f7983 */ /* 0x000f280000300800 */
[----:B---3--:R-:W0:Y:S01]  /*3dd50*/  LDS.128 R16, [R23] ;  /* 0x0000000017107984 */ /* 0x008e220000000c00 */
[----:B------:R-:W-:Y:S06]  /*3dd60*/  BAR.SYNC.DEFER_BLOCKING 0x0 ;  /* 0x0000000000007b1d */ /* 0x000fec0000010000 */
[----:B------:R-:W-:Y:S04]  /*3dd70*/  STSM.16.M88.4 [R3], R8 ;  /* 0x0000000803007844 */ /* 0x000fe80000000200 */
[----:B0-----:R0:W-:Y:S04]  /*3dd80*/  STL.64 [R1+0x1490], R16 ;  /* 0x0014901001007387 */ /* 0x0011e80000100a00 */
[----:B0-----:R-:W3:Y:S04]  /*3dd90*/  LDL.LU R16, [R1+0x44] ;  /* 0x0000440001107983 */ /* 0x001ee80000300800 */
[----:B------:R0:W-:Y:S04]  /*3dda0*/  STL [R1+0x1488], R19 ;  /* 0x0014881301007387 */ /* 0x0001e80000100800 */
[----:B0-----:R-:W3:Y:S04]  /*3ddb0*/  LDL.LU R19, [R1] ;  /* 0x0000000001137983 */ /* 0x001ee80000300800 */
[----:B------:R-:W3:Y:S04]  /*3ddc0*/  LDL.LU R9, [R1+0x8c] ;  /* 0x00008c0001097983 */ /* 0x000ee80000300800 */
[----:B------:R-:W3:Y:S04]  /*3ddd0*/  LDL.LU R10, [R1+0x88] ;  /* 0x00008800010a7983 */ /* 0x000ee80000300800 */
[----:B------:R-:W3:Y:S01]  /*3dde0*/  LDL.LU R11, [R1+0x84] ;  /* 0x00008400010b7983 */ /* 0x000ee20000300800 */
[----:B--2---:R-:W-:-:S02]  /*3ddf0*/  PRMT R8, R22, 0x5410, R7 ;  /* 0x0000541016087816 */ /* 0x004fc40000000007 */
[----:B----4-:R-:W-:Y:S01]  /*3de00*/  PRMT R5, R13, 0x5410, R5 ;  /* 0x000054100d057816 */ /* 0x010fe20000000005 */
[----:B------:R-:W2:Y:S01]  /*3de10*/  LDL.LU R17, [R1+0x8] ;  /* 0x0000080001117983 */ /* 0x000ea20000300800 */
[----:B------:R-:W-:Y:S02]  /*3de20*/  PRMT R6, R14, 0x5410, R6 ;  /* 0x000054100e067816 */ /* 0x000fe40000000006 */
[----:B------:R-:W-:Y:S01]  /*3de30*/  PRMT R7, R15, 0x5410, R25 ;  /* 0x000054100f077816 */ /* 0x000fe20000000019 */
[----:B------:R-:W2:Y:S01]  /*3de40*/  LDL.LU R22, [R1+0x40] ;  /* 0x0000400001167983 */ /* 0x000ea20000300800 */
[----:B------:R-:W-:Y:S01]  /*3de50*/  BAR.SYNC.DEFER_BLOCKING 0x0 ;  /* 0x0000000000007b1d */ /* 0x000fe20000010000 */
[----:B---3--:R-:W-:Y:S02]  /*3de60*/  PRMT R9, R9, 0x5410, R4 ;  /* 0x0000541009097816 */ /* 0x008fe40000000004 */
[----:B------:R-:W-:-:S03]  /*3de70*/  PRMT R4, R12, 0x5410, R24 ;  /* 0x000054100c047816 */ /* 0x000fc60000000018 */
[----:B------:R-:W0:Y:S01]  /*3de80*/  LDS.128 R12, [R23] ;  /* 0x00000000170c7984 */ /* 0x000e220000000c00 */
[----:B------:R-:W-:Y:S02]  /*3de90*/  PRMT R10, R10, 0x5410, R2 ;  /* 0x000054100a0a7816 */ /* 0x000fe40000000002 */
[----:B------:R-:W-:Y:S01]  /*3dea0*/  PRMT R11, R11, 0x5410, R0 ;  /* 0x000054100b0b7816 */ /* 0x000fe20000000000 */
[----:B------:R-:W-:Y:S06]  /*3deb0*/  BAR.SYNC.DEFER_BLOCKING 0x0 ;  /* 0x0000000000007b1d */ /* 0x000fec0000010000 */
[----:B------:R-:W3:Y:S04]  /*3dec0*/  LDL.LU R24, [R1+0x50] ;  /* 0x0000500001187983 */ /* 0x000ee80000300800 */
[----:B------:R-:W4:Y:S04]  /*3ded0*/  LDL.LU R25, [R1+0x48] ;  /* 0x0000480001197983 */ /* 0x000f280000300800 */
[----:B------:R-:W4:Y:S04]  /*3dee0*/  LDL.LU R0, [R1+0x24] ;  /* 0x0000240001007983 */ /* 0x000f280000300800 */
[----:B------:R-:W4:Y:S04]  /*3def0*/  LDL.LU R2, [R1+0x4c] ;  /* 0x00004c0001027983 */ /* 0x000f280000300800 */
[----:B------:R1:W-:Y:S04]  /*3df00*/  STSM.16.M88.4 [R3], R8 ;  /* 0x0000000803007844 */ /* 0x0003e80000000200 */
[----:B0-----:R-:W-:Y:S04]  /*3df10*/  STL.64 [R1+0x10], R12 ;  /* 0x0000100c01007387 */ /* 0x001fe80000100a00 */
[----:B------:R-:W-:Y:S01]  /*3df20*/  STL.64 [R1+0x18], R14 ;  /* 0x0000180e01007387 */ /* 0x000fe20000100a00 */
[----:B------:R-:W-:Y:S06]  /*3df30*/  BAR.SYNC.DEFER_BLOCKING 0x0 ;  /* 0x0000000000007b1d */ /* 0x000fec0000010000 */
[----:B-1----:R-:W2:Y:S04]  /*3df40*/  LDL.LU R8, [R1+0x5c] ;  /* 0x00005c0001087983 */ /* 0x002ea80000300800 */
[----:B------:R-:W3:Y:S04]  /*3df50*/  LDL.LU R9, [R1+0x58] ;  /* 0x0000580001097983 */ /* 0x000ee80000300800 */
[----:B------:R-:W4:Y:S04]  /*3df60*/  LDL.LU R10, [R1+0x54] ;  /* 0x00005400010a7983 */ /* 0x000f280000300800 */
[----:B------:R-:W4:Y:S04]  /*3df70*/  LDL.LU R11, [R1+0x28] ;  /* 0x00002800010b7983 */ /* 0x000f280000300800 */
[----:B------:R-:W0:Y:S01]  /*3df80*/  LDS.128 R12, [R23] ;  /* 0x00000000170c7984 */ /* 0x000e220000000c00 */
[----:B------:R-:W-:Y:S06]  /*3df90*/  BAR.SYNC.DEFER_BLOCKING 0x0 ;  /* 0x0000000000007b1d */ /* 0x000fec0000010000 */
[----:B0-----:R0:W-:Y:S04]  /*3dfa0*/  STL [R1+0x1484], R12 ;  /* 0x0014840c01007387 */ /* 0x0011e80000100800 */
[----:B0-----:R-:W4:Y:S04]  /*3dfb0*/  LDL.LU R12, [R1+0x60] ;  /* 0x00006000010c7983 */ /* 0x001f280000300800 */
[----:B------:R0:W-:Y:S04]  /*3dfc0*/  STL [R1+0x1480], R13 ;  /* 0x0014800d01007387 */ /* 0x0001e80000100800 */
[----:B0-----:R-:W4:Y:S04]  /*3dfd0*/  LDL.LU R13, [R1+0x2c] ;  /* 0x00002c00010d7983 */ /* 0x001f280000300800 */
[----:B------:R-:W-:Y:S04]  /*3dfe0*/  STSM.16.M88.4 [R3], R4 ;  /* 0x0000000403007844 */ /* 0x000fe80000000200 */
[----:B------:R0:W-:Y:S04]  /*3dff0*/  STL [R1+0x147c], R14 ;  /* 0x00147c0e01007387 */ /* 0x0001e80000100800 */
[----:B------:R1:W-:Y:S04]  /*3e000*/  STL [R1+0x1478], R15 ;  /* 0x0014780f01007387 */ /* 0x0003e80000100800 */
[----:B0-----:R-:W4:Y:S01]  /*3e010*/  LDL.LU R14, [R1+0x4] ;  /* 0x00000400010e7983 */ /* 0x001f220000300800 */
[----:B------:R-:W-:Y:S01]  /*3e020*/  BAR.SYNC.DEFER_BLOCKING 0x0 ;  /* 0x0000000000007b1d */ /* 0x000fe20000010000 */
[----:B--2---:R-:W-:-:S02]  /*3e030*/  PRMT R5, R8, 0x5410, R26 ;  /* 0x0000541008057816 */ /* 0x004fc4000000001a */
[----:B---3--:R-:W-:Y:S02]  /*3e040*/  PRMT R6, R9, 0x5410, R27 ;  /* 0x0000541009067816 */ /* 0x008fe4000000001b */
[----:B----4-:R-:W-:Y:S02]  /*3e050*/  PRMT R7, R10, 0x5410, R29 ;  /* 0x000054100a077816 */ /* 0x010fe4000000001d */
[----:B------:R-:W-:Y:S02]  /*3e060*/  PRMT R24, R24, 0x5410, R11 ;  /* 0x0000541018187816 */ /* 0x000fe4000000000b */
[----:B------:R-:W0:Y:S01]  /*3e070*/  LDS.128 R8, [R23] ;  /* 0x0000000017087984 */ /* 0x000e220000000c00 */
[----:B------:R-:W-:Y:S02]  /*3e080*/  PRMT R26, R16, 0x5410, R19 ;  /* 0x00005410101a7816 */ /* 0x000fe40000000013 */
[----:B------:R-:W-:Y:S02]  /*3e090*/  PRMT R27, R22, 0x5410, R17 ;  /* 0x00005410161b7816 */ /* 0x000fe40000000011 */
[----:B------:R-:W-:Y:S01]  /*3e0a0*/  PRMT R4, R12, 0x5410, R13 ;  /* 0x000054100c047816 */ /* 0x000fe2000000000d */
[----:B------:R-:W-:Y:S06]  /*3e0b0*/  BAR.SYNC.DEFER_BLOCKING 0x0 ;  /* 0x0000000000007b1d */ /* 0x000fec0000010000 */
[----:B------:R-:W2:Y:S04]  /*3e0c0*/  LDL.LU R12, [R1+0x30] ;  /* 0x00003000010c7983 */ /* 0x000ea80000300800 */
[----:B------:R-:W3:Y:S04]  /*3e0d0*/  LDL.LU R19, [R1+0x20] ;  /* 0x0000200001137983 */ /* 0x000ee80000300800 */
[----:B------:R-:W3:Y:S04]  /*3e0e0*/  LDL.LU R16, [R1+0x3c] ;  /* 0x00003c0001107983 */ /* 0x000ee80000300800 */
[----:B------:R-:W4:Y:S04]  /*3e0f0*/  LDL.LU R17, [R1+0xc] ;  /* 0x00000c0001117983 */ /* 0x000f280000300800 */
[----:B------:R-:W4:Y:S04]  /*3e100*/  LDL.LU R22, [R1+0x38] ;  /* 0x0000380001167983 */ /* 0x000f280000300800 */
[----:B-1----:R-:W2:Y:S04]  /*3e110*/  LDL R15, [R1+0x768] ;  /* 0x00076800010f7983 */ /* 0x002ea80000100800 */
[----:B0-----:R0:W-:Y:S04]  /*3e120*/  STL [R1+0x1474], R11 ;  /* 0x0014740b01007387 */ /* 0x0011e80000100800 */
[----:B0-----:R-:W3:Y:S04]  /*3e130*/  LDL R11, [R1+0x764] ;  /* 0x00076400010b7983 */ /* 0x001ee80000100800 */
[----:B------:R-:W-:Y:S01]  /*3e140*/  STSM.16.M88.4 [R3], R4 ;  /* 0x0000000403007844 */ /* 0x000fe20000000200 */
[----:B------:R-:W-:Y:S01]  /*3e150*/  BAR.SYNC.DEFER_BLOCKING 0x0 ;  /* 0x0000000000007b1d */ /* 0x000fe20000010000 */
[----:B------:R-:W-:-:S05]  /*3e160*/  PRMT R25, R25, 0x5410, R28 ;  /* 0x0000541019197816 */ /* 0x000fca000000001c */
[----:B------:R-:W0:Y:S02]  /*3e170*/  LDS.128 R4, [R23] ;  /* 0x0000000017047984 */ /* 0x000e240000000c00 */
[----:B------:R-:W-:Y:S06]  /*3e180*/  BAR.SYNC.DEFER_BLOCKING 0x0 ;  /* 0x0000000000007b1d */ /* 0x000fec0000010000 */
[----:B------:R-:W-:Y:S02]  /*3e190*/  STSM.16.M88.4 [R3], R24 ;  /* 0x0000001803007844 */ /* 0x000fe40000000200 */
[----:B------:R-:W-:Y:S06]  /*3e1a0*/  BAR.SYNC.DEFER_BLOCKING 0x0 ;  /* 0x0000000000007b1d */ /* 0x000fec0000010000 */
[----:B0-----:R0:W-:Y:S04]  /*3e1b0*/  STL [R1+0x1470], R7 ;  /* 0x0014700701007387 */ /* 0x0011e80000100800 */
[----:B0-----:R-:W2:Y:S04]  /*3e1c0*/  LDL R7, [R1+0x5b8] ;  /* 0x0005b80001077983 */ /* 0x001ea80000100800 */
[----:B------:R-:W0:Y:S01]  /*3e1d0*/  LDS.128 R24, [R23] ;  /* 0x0000000017187984 */ /* 0x000e220000000c00 */
[----:B------:R-:W-:Y:S01]  /*3e1e0*/  PRMT R0, R2, 0x5410, R0 ;  /* 0x0000541002007816 */ /* 0x000fe20000000000 */
[----:B------:R-:W-:Y:S06]  /*3e1f0*/  BAR.SYNC.DEFER_BLOCKING 0x0 ;  /* 0x0000000000007b1d */ /* 0x000fec0000010000 */
[----:B---3--:R1:W-:Y:S01]  /*3e200*/  STL.64 [R1+0x14a8], R10 ;  /* 0x0014a80a01007387 */ /* 0x0083e20000100a00 */
[C---:B------:R-:W-:Y:S01]  /*3e210*/  ISETP.GE.AND P1, PT, R11.reuse, UR6, PT ;  /* 0x000000060b007c0c */ /* 0x040fe2000bf26270 */
[----:B------:R-:W-:Y:S01]  /*3e220*/  IMAD R2, R11, UR4, RZ ;  /* 0x000000040b027c24 */ /* 0x000fe2000f8e02ff */
[----:B------:R-:W-:Y:S01]  /*3e230*/  ULDC.64 UR6, c[0x0][0x220] ;  /* 0x0000880000067ab9 */ /* 0x000fe20000000a00 */
[----:B------:R3:W-:Y:S01]  /*3e240*/  STL.64 [R1+0x14a0], R8 ;  /* 0x0014a00801007387 */ /* 0x0007e20000100a00 */
[----:B-1----:R-:W-:-:S02]  /*3e250*/  PRMT R10, R16, 0x5410, R19 ;  /* 0x00005410100a7816 */ /* 0x002fc40000000013 */
[----:B----4-:R-:W-:Y:S01]  /*3e260*/  PRMT R11, R22, 0x5410, R17 ;  /* 0x00005410160b7816 */ /* 0x010fe20000000011 */
[----:B---3--:R-:W-:Y:S01]  /*3e270*/  IMAD.MOV.U32 R8, RZ, RZ, R0 ;  /* 0x000000ffff087224 */ /* 0x008fe200078e0000 */
[----:B--2---:R-:W-:-:S05]  /*3e280*/  PRMT R9, R12, 0x5410, R14 ;  /* 0x000054100c097816 */ /* 0x004fca000000000e */
[----:B------:R1:W-:Y:S04]  /*3e290*/  STSM.16.M88.4 [R3], R8 ;  /* 0x0000000803007844 */ /* 0x0003e80000000200 */
[----:B-1----:R-:W2:Y:S01]  /*3e2a0*/  LDL.LU.64 R10, [R1+0x14a8] ;  /* 0x0014a800010a7983 */ /* 0x002ea20000300a00 */
[----:B------:R-:W-:Y:S01]  /*3e2b0*/  BAR.SYNC.DEFER_BLOCKING 0x0 ;  /* 0x0000000000007b1d */ /* 0x000fe20000010000 */
[----:B------:R-:W-:-:S04]  /*3e2c0*/  IADD3 R0, P4, R2, UR6, RZ ;  /* 0x0000000602007c10 */ /* 0x000fc8000ff9e0ff */
[----:B------:R-:W-:Y:S01]  /*3e2d0*/  LEA.HI.X.SX32 R2, R2, UR7, 0x1, P4 ;  /* 0x0000000702027c11 */ /* 0x000fe2000a0f0eff */
[----:B------:R-:W-:Y:S01]  /*3e2e0*/  IMAD R14, R15, UR4, RZ ;  /* 0x000000040f0e7c24 */ /* 0x000fe2000f8e02ff */
[----:B------:R-:W-:Y:S01]  /*3e2f0*/  PRMT R16, R20, 0x7770, RZ ;  /* 0x0000777014107816 */ /* 0x000fe200000000ff */
[----:B------:R-:W-:Y:S01]  /*3e300*/  ULDC.64 UR4, c[0x0][0x228] ;  /* 0x00008a0000047ab9 */ /* 0x000fe20000000a00 */
[----:B------:R-:W3:Y:S02]  /*3e310*/  LDL.LU.64 R8, [R1+0x14a0] ;  /* 0x0014a00001087983 */ /* 0x000ee40000300a00 */
[----:B------:R-:W-:Y:S01]  /*3e320*/  IADD3 R3, P5, R14, UR6, RZ ;  /* 0x000000060e037c10 */ /* 0x000fe2000ffbe0ff */
[C---:B------:R-:W-:Y:S01]  /*3e330*/  IMAD R13, R7.reuse, UR22, RZ ;  /* 0x00000016070d7c24 */ /* 0x040fe2000f8e02ff */
[----:B------:R-:W-:-:S04]  /*3e340*/  ISETP.LT.AND P1, PT, R7, UR27, !P1 ;  /* 0x0000001b07007c0c */ /* 0x000fc8000cf21270 */
[----:B------:R-:W-:Y:S02]  /*3e350*/  SHF.R.S32.HI R12, RZ, 0x1f, R13 ;  /* 0x0000001fff0c7819 */ /* 0x000fe4000001140d */
[----:B------:R-:W-:-:S05]  /*3e360*/  IADD3 R28, P4, R13, R0, RZ ;  /* 0x000000000d1c7210 */ /* 0x000fca0007f9e0ff */
[----:B------:R-:W-:Y:S01]  /*3e370*/  IMAD.X R29, R12, 0x1, R2, P4 ;  /* 0x000000010c1d7824 */ /* 0x000fe200020e0602 */
[----:B------:R-:W-:Y:S01]  /*3e380*/  ISETP.GE.AND P4, PT, R15, UR8, PT ;  /* 0x000000080f007c0c */ /* 0x000fe2000bf86270 */
[----:B------:R-:W-:-:S03]  /*3e390*/  ULDC.64 UR8, c[0x0][0x228] ;  /* 0x00008a0000087ab9 */ /* 0x000fc60000000a00 */
[----:B------:R-:W-:Y:S01]  /*3e3a0*/  ISETP.LT.AND P4, PT, R7, UR29, !P4 ;  /* 0x0000001d07007c0c */ /* 0x000fe2000e781270 */
[----:B------:R1:W-:Y:S01]  /*3e3b0*/  @P1 STG.E.U8 desc[UR32][R28.64], R16 ;  /* 0x000000101c001986 */ /* 0x0003e2000c101120 */
[C---:B------:R-:W-:Y:S02]  /*3e3c0*/  IADD3 R22, P1, R13.reuse, R3, RZ ;  /* 0x000000030d167210 */ /* 0x040fe40007f3e0ff */
[----:B-1----:R-:W-:Y:S01]  /*3e3d0*/  LEA.HI.X.SX32 R28, R14, UR7, 0x1, P5 ;  /* 0x000000070e1c7c11 */ /* 0x002fe2000a8f0eff */
[----:B------:R-:W-:Y:S01]  /*3e3e0*/  VIADD R29, R13, UR22 ;  /* 0x000000160d1d7c36 */ /* 0x000fe20008000000 */
[----:B------:R-:W-:Y:S01]  /*3e3f0*/  PRMT R13, R20, 0x7771, RZ ;  /* 0x00007771140d7816 */ /* 0x000fe200000000ff */
[----:B------:R-:W-:Y:S02]  /*3e400*/  ULDC.64 UR6, c[0x0][0x228] ;  /* 0x00008a0000067ab9 */ /* 0x000fe40000000a00 */
[----:B------:R-:W-:Y:S01]  /*3e410*/  IMAD.X R23, R12, 0x1, R28, P1 ;  /* 0x000000010c177824 */ /* 0x000fe200008e061c */
[----:B------:R-:W-:-:S02]  /*3e420*/  SHF.R.S32.HI R19, RZ, 0x1f, R29 ;  /* 0x0000001fff137819 */ /* 0x000fc4000001141d */
[----:B------:R-:W-:Y:S02]  /*3e430*/  IADD3 R16, P6, R29, R0, RZ ;  /* 0x000000001d107210 */ /* 0x000fe40007fde0ff */
[----:B------:R1:W-:Y:S01]  /*3e440*/  @P4 STG.E.U8 desc[UR32][R22.64], R13 ;  /* 0x0000000d16004986 */ /* 0x0003e2000c101120 */
[----:B------:R-:W-:Y:S02]  /*3e450*/  ISETP.LT.AND P4, PT, R15, UR8, !P2 ;  /* 0x000000080f007c0c */ /* 0x000fe4000d781270 */
[----:B------:R-:W-:Y:S01]  /*3e460*/  IMAD.X R17, R19, 0x1, R2, P6 ;  /* 0x0000000113117824 */ /* 0x000fe200030e0602 */
[C---:B------:R-:W-:Y:S02]  /*3e470*/  PRMT R12, R20.reuse, 0x7772, RZ ;  /* 0x00007772140c7816 */ /* 0x040fe400000000ff */
[----:B------:R-:W-:Y:S01]  /*3e480*/  PRMT R20, R20, 0x7773, RZ ;  /* 0x0000777314147816 */ /* 0x000fe200000000ff */
[----:B-1----:R-:W-:Y:S02]  /*3e490*/  VIADD R13, R29, UR22 ;  /* 0x000000161d0d7c36 */ /* 0x002fe40008000000 */
[----:B------:R-:W-:Y:S01]  /*3e4a0*/  VIADD R14, R7, 0x3 ;  /* 0x00000003070e7836 */ /* 0x000fe20000000000 */
[----:B--2---:R-:W-:Y:S01]  /*3e4b0*/  ISETP.LT.AND P5, PT, R11, UR4, !P2 ;  /* 0x000000040b007c0c */ /* 0x004fe2000d7a1270 */
[----:B------:R-:W-:Y:S01]  /*3e4c0*/  ULDC UR4, c[0x0][0x22c] ;  /* 0x00008b0000047ab9 */ /* 0x000fe20000000800 */
[----:B------:R-:W-:-:S05]  /*3e4d0*/  IADD3 R22, P2, R29, R3, RZ ;  /* 0x000000031d167210 */ /* 0x000fca0007f5e0ff */
[----:B------:R-:W-:-:S06]  /*3e4e0*/  IMAD.X R23, R19, 0x1, R28, P2 ;  /* 0x0000000113177824 */ /* 0x000fcc00010e061c */
[----:B------:R1:W-:Y:S01]  /*3e4f0*/  @P5 STG.E.U8 desc[UR32][R16.64], R12 ;  /* 0x0000000c10005986 */ /* 0x0003e2000c101120 */
[----:B------:R-:W-:Y:S01]  /*3e500*/  ISETP.LT.AND P5, PT, R11, UR6, !P3 ;  /* 0x000000060b007c0c */ /* 0x000fe2000dfa1270 */
[----:B------:R-:W-:Y:S02]  /*3e510*/  ULDC UR6, c[0x0][0x228] ;  /* 0x00008a0000067ab9 */ /* 0x000fe40000000800 */
[----:B------:R2:W-:Y:S01]  /*3e520*/  @P4 STG.E.U8 desc[UR32][R22.64], R20 ;  /* 0x0000001416004986 */ /* 0x0005e2000c101120 */
[----:B------:R-:W-:Y:S02]  /*3e530*/  ISETP.LT.AND P4, PT, R15, UR12, !P3 ;  /* 0x0000000c0f007c0c */ /* 0x000fe4000df81270 */
[----:B------:R-:W-:Y:S02]  /*3e540*/  PRMT R29, R21, 0x7770, RZ ;  /* 0x00007770151d7816 */ /* 0x000fe400000000ff */
[----:B-1----:R-:W-:Y:S02]  /*3e550*/  SHF.R.S32.HI R12, RZ, 0x1f, R13 ;  /* 0x0000001fff0c7819 */ /* 0x002fe4000001140d */
[----:B------:R-:W-:-:S02]  /*3e560*/  IADD3 R16, P6, R13, R0, RZ ;  /* 0x000000000d107210 */ /* 0x000fc40007fde0ff */
[----:B--2---:R-:W-:-:S03]  /*3e570*/  IADD3 R22, P3, R13, R3, RZ ;  /* 0x000000030d167210 */ /* 0x004fc60007f7e0ff */
[C---:B------:R-:W-:Y:S02]  /*3e580*/  IMAD.X R17, R12.reuse, 0x1, R2, P6 ;  /* 0x000000010c117824 */ /* 0x040fe400030e0602 */
[----:B------:R-:W-:-:S03]  /*3e590*/  IMAD.X R23, R12, 0x1, R28, P3 ;  /* 0x000000010c177824 */ /* 0x000fc600018e061c */
[----:B------:R1:W-:Y:S02]  /*3e5a0*/  @P5 STG.E.U8 desc[UR32][R16.64], R29 ;  /* 0x0000001d10005986 */ /* 0x0003e4000c101120 */
[----:B-1----:R-:W-:Y:S01]  /*3e5b0*/  VIADD R29, R13, UR22 ;  /* 0x000000160d1d7c36 */ /* 0x002fe20008000000 */
[----:B------:R-:W-:-:S05]  /*3e5c0*/  PRMT R13, R21, 0x7771, RZ ;  /* 0x00007771150d7816 */ /* 0x000fca00000000ff */
[----:B------:R1:W-:Y:S04]  /*3e5d0*/  @P4 STG.E.U8 desc[UR32][R22.64], R13 ;  /* 0x0000000d16004986 */ /* 0x0003e8000c101120 */
[----:B-1----:R-:W2:Y:S01]  /*3e5e0*/  LDL.LU.64 R22, [R1+0x1498] ;  /* 0x0014980001167983 */ /* 0x002ea20000300a00 */
[----:B------:R-:W-:Y:S02]  /*3e5f0*/  ISETP.GE.AND P1, PT, R14, UR4, PT ;  /* 0x000000040e007c0c */ /* 0x000fe4000bf26270 */
[----:B------:R-:W-:Y:S02]  /*3e600*/  SHF.R.S32.HI R20, RZ, 0x1f, R29 ;  /* 0x0000001fff147819 */ /* 0x000fe4000001141d */
[----:B------:R-:W-:Y:S02]  /*3e610*/  IADD3 R16, P6, R29, R0, RZ ;  /* 0x000000001d107210 */ /* 0x000fe40007fde0ff */
[----:B------:R-:W-:-:S02]  /*3e620*/  PRMT R12, R21, 0x7772, RZ ;  /* 0x00007772150c7816 */ /* 0x000fc400000000ff */
[----:B------:R-:W-:Y:S01]  /*3e630*/  PRMT R13, R21, 0x7773, RZ ;  /* 0x00007773150d7816 */ /* 0x000fe200000000ff */
[----:B------:R-:W-:Y:S01]  /*3e640*/  VIADD R14, R7, 0x4 ;  /* 0x00000004070e7836 */ /* 0x000fe20000000000 */
[----:B------:R-:W-:Y:S01]  /*3e650*/  ISETP.LT.AND P5, PT, R11, UR10, !P1 ;  /* 0x0000000a0b007c0c */ /* 0x000fe2000cfa1270 */
[----:B------:R-:W-:Y:S01]  /*3e660*/  IMAD.X R17, R20, 0x1, R2, P6 ;  /* 0x0000000114117824 */ /* 0x000fe200030e0602 */
[----:B------:R-:W-:Y:S01]  /*3e670*/  ISETP.LT.AND P4, PT, R15, UR16, !P1 ;  /* 0x000000100f007c0c */ /* 0x000fe2000cf81270 */
[----:B------:R-:W-:-:S10]  /*3e680*/  ULDC UR4, c[0x0][0x22c] ;  /* 0x00008b0000047ab9 */ /* 0x000fd40000000800 */
[----:B------:R1:W-:Y:S02]  /*3e690*/  @P5 STG.E.U8 desc[UR32][R16.64], R12 ;  /* 0x0000000c10005986 */ /* 0x0003e4000c101120 */
[----:B-1----:R-:W-:-:S05]  /*3e6a0*/  IADD3 R16, P1, R29, R3, RZ ;  /* 0x000000031d107210 */ /* 0x002fca0007f3e0ff */
[----:B------:R-:W-:-:S05]  /*3e6b0*/  IMAD.X R17, R20, 0x1, R28, P1 ;  /* 0x0000000114117824 */ /* 0x000fca00008e061c */
[----:B------:R1:W-:Y:S04]  /*3e6c0*/  @P4 STG.E.U8 desc[UR32][R16.64], R13 ;  /* 0x0000000d10004986 */ /* 0x0003e8000c101120 */
[----:B-1----:R-:W4:Y:S01]  /*3e6d0*/  LDL.LU.64 R16, [R1+0x1490] ;  /* 0x0014900001107983 */ /* 0x002f220000300a00 */
[----:B------:R-:W-:Y:S01]  /*3e6e0*/  ISETP.GE.AND P2, PT, R14, UR4, PT ;  /* 0x000000040e007c0c */ /* 0x000fe2000bf46270 */
[----:B------:R-:W-:Y:S01]  /*3e6f0*/  VIADD R14, R7, 0x5 ;  /* 0x00000005070e7836 */ /* 0x000fe20000000000 */
[----:B------:R-:W-:Y:S01]  /*3e700*/  ULDC UR4, c[0x0][0x22c] ;  /* 0x00008b0000047ab9 */ /* 0x000fe20000000800 */
[----:B------:R-:W-:Y:S01]  /*3e710*/  VIADD R29, R29, UR22 ;  /* 0x000000161d1d7c36 */ /* 0x000fe20008000000 */
[----:B------:R-:W-:Y:S01]  /*3e720*/  ISETP.LT.AND P5, PT, R11, UR14, !P2 ;  /* 0x0000000e0b007c0c */ /* 0x000fe2000d7a1270 */
[----:B------:R-:W-:Y:S01]  /*3e730*/  VIADD R12, R7, 0x6 ;  /* 0x00000006070c7836 */ /* 0x000fe20000000000 */
[----:B------:R-:W-:Y:S01]  /*3e740*/  ISETP.GE.AND P3, PT, R14, UR4, PT ;  /* 0x000000040e007c0c */ /* 0x000fe2000bf66270 */
[----:B------:R-:W-:Y:S01]  /*3e750*/  ULDC UR4, c[0x0][0x22c] ;  /* 0x00008b0000047ab9 */ /* 0x000fe20000000800 */
[----:B------:R-:W-:-:S02]  /*3e760*/  SHF.R.S32.HI R14, RZ, 0x1f, R29 ;  /* 0x0000001fff0e7819 */ /* 0x000fc4000001141d */
[----:B------:R-:W-:Y:S02]  /*3e770*/  IADD3 R20, P6, R29, R0, RZ ;  /* 0x000000001d147210 */ /* 0x000fe40007fde0ff */
[----:B------:R-:W-:Y:S01]  /*3e780*/  ISETP.GE.AND P1, PT, R12, UR4, PT ;  /* 0x000000040c007c0c */ /* 0x000fe2000bf26270 */
[----:B------:R-:W-:Y:S02]  /*3e790*/  ULDC UR4, c[0x0][0x22c] ;  /* 0x00008b0000047ab9 */ /* 0x000fe40000000800 */
[----:B------:R-:W-:Y:S01]  /*3e7a0*/  IMAD.X R21, R14, 0x1, R2, P6 ;  /* 0x000000010e157824 */ /* 0x000fe200030e0602 */
[----:B------:R-:W-:Y:S01]  /*3e7b0*/  ISETP.LT.AND P4, PT, R15, UR20, !P2 ;  /* 0x000000140f007c0c */ /* 0x000fe2000d781270 */
[----:B------:R-:W-:Y:S01]  /*3e7c0*/  VIADD R19, R7, 0xa ;  /* 0x0000000a07137836 */ /* 0x000fe20000000000 */
[----:B--2---:R-:W-:-:S05]  /*3e7d0*/  PRMT R12, R22, 0x7770, RZ ;  /* 0x00007770160c7816 */ /* 0x004fca00000000ff */
[----:B------:R1:W-:Y:S01]  /*3e7e0*/  @P5 STG.E.U8 desc[UR32][R20.64], R12 ;  /* 0x0000000c14005986 */ /* 0x0003e2000c101120 */
[----:B------:R-:W-:Y:S02]  /*3e7f0*/  ISETP.LT.AND P5, PT, R11, UR18, !P3 ;  /* 0x000000120b007c0c */ /* 0x000fe4000dfa1270 */
[----:B-1----:R-:W-:Y:S01]  /*3e800*/  IADD3 R12, P2, R29, R3, RZ ;  /* 0x000000031d0c7210 */ /* 0x002fe20007f5e0ff */
[----:B------:R-:W-:Y:S02]  /*3e810*/  VIADD R20, R7, 0x7 ;  /* 0x0000000707147836 */ /* 0x000fe40000000000 */
[----:B------:R-:W-:Y:S01]  /*3e820*/  VIADD R29, R29, UR22 ;  /* 0x000000161d1d7c36 */ /* 0x000fe20008000000 */
[----:B------:R-:W-:Y:S01]  /*3e830*/  PRMT R21, R22, 0x7771, RZ ;  /* 0x0000777116157816 */ /* 0x000fe200000000ff */
[----:B------:R-:W-:Y:S01]  /*3e840*/  IMAD.X R13, R14, 0x1, R28, P2 ;  /* 0x000000010e0d7824 */ /* 0x000fe200010e061c */
[----:B------:R-:W-:Y:S01]  /*3e850*/  ISETP.GE.AND P2, PT, R20, UR4, PT ;  /* 0x0000000414007c0c */ /* 0x000fe2000bf46270 */
[----:B------:R-:W-:Y:S01]  /*3e860*/  ULDC UR4, c[0x0][0x22c] ;  /* 0x00008b0000047ab9 */ /* 0x000fe20000000800 */
[----:B------:R-:W-:-:S02]  /*3e870*/  SHF.R.S32.HI R14, RZ, 0x1f, R29 ;  /* 0x0000001fff0e7819 */ /* 0x000fc4000001141d */
[----:B------:R-:W-:Y:S01]  /*3e880*/  IADD3 R20, P6, R29, R0, RZ ;  /* 0x000000001d147210 */ /* 0x000fe20007fde0ff */
[----:B------:R1:W-:Y:S01]  /*3e890*/  @P4 STG.E.U8 desc[UR32][R12.64], R21 ;  /* 0x000000150c004986 */ /* 0x0003e2000c101120 */
[----:B------:R-:W-:-:S03]  /*3e8a0*/  ISETP.LT.AND P4, PT, R15, UR24, !P3 ;  /* 0x000000180f007c0c */ /* 0x000fc6000df81270 */
[----:B-1----:R-:W-:Y:S01]  /*3e8b0*/  IMAD.X R21, R14, 0x1, R2, P6 ;  /* 0x000000010e157824 */ /* 0x002fe200030e0602 */
[----:B------:R-:W-:Y:S01]  /*3e8c0*/  PRMT R12, R22, 0x7772, RZ ;  /* 0x00007772160c7816 */ /* 0x000fe200000000ff */
[----:B------:R-:W-:-:S04]  /*3e8d0*/  VIADD R13, R7, 0x8 ;  /* 0x00000008070d7836 */ /* 0x000fc80000000000 */
[----:B------:R1:W-:Y:S01]  /*3e8e0*/  @P5 STG.E.U8 desc[UR32][R20.64], R12 ;  /* 0x0000000c14005986 */ /* 0x0003e2000c101120 */
[----:B------:R-:W-:Y:S01]  /*3e8f0*/  ISETP.GE.AND P3, PT, R13, UR4, PT ;  /* 0x000000040d007c0c */ /* 0x000fe2000bf66270 */
[----:B------:R-:W-:Y:S01]  /*3e900*/  ULDC UR4, c[0x0][0x22c] ;  /* 0x00008b0000047ab9 */ /* 0x000fe20000000800 */
[----:B------:R-:W-:Y:S02]  /*3e910*/  ISETP.LT.AND P5, PT, R11, UR26, !P1 ;  /* 0x0000001a0b007c0c */ /* 0x000fe4000cfa1270 */
[----:B------:R-:W-:Y:S02]  /*3e920*/  PRMT R22, R22, 0x7773, RZ ;  /* 0x0000777316167816 */ /* 0x000fe400000000ff */
[C---:B-1----:R-:W-:Y:S01]  /*3e930*/  IADD3 R12, P6, R29.reuse, R3, RZ ;  /* 0x000000031d0c7210 */ /* 0x042fe20007fde0ff */
[----:B------:R-:W-:Y:S02]  /*3e940*/  VIADD R29, R29, UR22 ;  /* 0x000000161d1d7c36 */ /* 0x000fe40008000000 */
[----:B------:R-:W-:-:S02]  /*3e950*/  VIADD R21, R7, 0x9 ;  /* 0x0000000907157836 */ /* 0x000fc40000000000 */
[----:B------:R-:W-:Y:S01]  /*3e960*/  IMAD.X R13, R14, 0x1, R28, P6 ;  /* 0x000000010e0d7824 */ /* 0x000fe200030e061c */
[----:B------:R-:W-:Y:S02]  /*3e970*/  SHF.R.S32.HI R14, RZ, 0x1f, R29 ;  /* 0x0000001fff0e7819 */ /* 0x000fe4000001141d */
[----:B------:R-:W-:Y:S02]  /*3e980*/  IADD3 R20, P6, R29, R0, RZ ;  /* 0x000000001d147210 */ /* 0x000fe40007fde0ff */
[----:B------:R1:W-:Y:S01]  /*3e990*/  @P4 STG.E.U8 desc[UR32][R12.64], R22 ;  /* 0x000000160c004986 */ /* 0x0003e2000c101120 */
[----:B------:R-:W-:Y:S01]  /*3e9a0*/  ISETP.GE.AND P4, PT, R21, UR4, PT ;  /* 0x0000000415007c0c */ /* 0x000fe2000bf86270 */
[----:B------:R-:W-:Y:S01]  /*3e9b0*/  ULDC UR4, c[0x0][0x228] ;  /* 0x00008a0000047ab9 */ /* 0x000fe20000000800 */
[----:B------:R-:W-:Y:S01]  /*3e9c0*/  IMAD.X R21, R14, 0x1, R2, P6 ;  /* 0x000000010e157824 */ /* 0x000fe200030e0602 */
[----:B------:R-:W-:Y:S02]  /*3e9d0*/  ISETP.LT.AND P1, PT, R15, UR28, !P1 ;  /* 0x0000001c0f007c0c */ /* 0x000fe4000cf21270 */
[----:B-1----:R-:W-:-:S02]  /*3e9e0*/  PRMT R22, R23, 0x7770, RZ ;  /* 0x0000777017167816 */ /* 0x002fc400000000ff */
[----:B------:R-:W-:-:S03]  /*3e9f0*/  IADD3 R12, P6, R29, R3, RZ ;  /* 0x000000031d0c7210 */ /* 0x000fc60007fde0ff */
[----:B------:R1:W-:Y:S01]  /*3ea00*/  @P5 STG.E.U8 desc[UR32][R20.64], R22 ;  /* 0x0000001614005986 */ /* 0x0003e2000c101120 */
[----:B------:R-:W-:Y:S01]  /*3ea10*/  ISETP.LT.AND P5, PT, R11, UR4, !P2 ;  /* 0x000000040b007c0c */ /* 0x000fe2000d7a1270 */
[----:B------:R-:W-:Y:S01]  /*3ea20*/  IMAD.X R13, R14, 0x1, R28, P6 ;  /* 0x000000010e0d7824 */ /* 0x000fe200030e061c */
[----:B------:R-:W-:Y:S01]  /*3ea30*/  PRMT R14, R23, 0x7773, RZ ;  /* 0x00007773170e7816 */ /* 0x000fe200000000ff */
[----:B------:R-:W-:Y:S01]  /*3ea40*/  ULDC UR4, c[0x0][0x228] ;  /* 0x00008a0000047ab9 */ /* 0x000fe20000000800 */
[----:B-1----:R-:W-:Y:S01]  /*3ea50*/  VIADD R22, R29, UR22 ;  /* 0x000000161d167c36 */ /* 0x002fe20008000000 */
[C---:B------:R-:W-:Y:S02]  /*3ea60*/  PRMT R21, R23.reuse, 0x7771, RZ ;  /* 0x0000777117157816 */ /* 0x040fe400000000ff */
[----:B------:R-:W-:Y:S02]  /*3ea70*/  PRMT R29, R23, 0x7772, RZ ;  /* 0x00007772171d7816 */ /* 0x000fe400000000ff */
[----:B------:R-:W-:-:S02]  /*3ea80*/  SHF.R.S32.HI R23, RZ, 0x1f, R22 ;  /* 0x0000001fff177819 */ /* 0x000fc40000011416 */
[C---:B------:R-:W-:Y:S01]  /*3ea90*/  IADD3 R20, P6, R22.reuse, R0, RZ ;  /* 0x0000000016147210 */ /* 0x040fe20007fde0ff */
[----:B------:R1:W-:Y:S01]  /*3eaa0*/  @P1 STG.E.U8 desc[UR32][R12.64], R21 ;  /* 0x000000150c001986 */ /* 0x0003e2000c101120 */
[----:B------:R-:W-:Y:S01]  /*3eab0*/  ISETP.LT.AND P2, PT, R15, UR4, !P2 ;  /* 0x000000040f007c0c */ /* 0x000fe2000d741270 */
[----:B------:R-:W-:Y:S02]  /*3eac0*/  ULDC UR4, c[0x0][0x22c] ;  /* 0x00008b0000047ab9 */ /* 0x000fe40000000800 */
[----:B-1----:R-:W-:Y:S02]  /*3ead0*/  IMAD.X R21, R23, 0x1, R2, P6 ;  /* 0x0000000117157824 */ /* 0x002fe400030e0602 */
[C---:B------:R-:W-:Y:S01]  /*3eae0*/  VIADD R13, R22.reuse, UR22 ;  /* 0x00000016160d7c36 */ /* 0x040fe20008000000 */
[----:B------:R-:W-:Y:S01]  /*3eaf0*/  ISETP.LT.AND P6, PT, R11, UR6, !P3 ;  /* 0x000000060b007c0c */ /* 0x000fe2000dfc1270 */
[----:B------:R-:W-:Y:S01]  /*3eb00*/  ULDC UR6, c[0x0][0x228] ;  /* 0x00008a0000067ab9 */ /* 0x000fe20000000800 */
[----:B------:R1:W-:Y:S01]  /*3eb10*/  @P5 STG.E.U8 desc[UR32][R20.64], R29 ;  /* 0x0000001d14005986 */ /* 0x0003e2000c101120 */
[----:B------:R-:W-:-:S02]  /*3eb20*/  IADD3 R22, P1, R22, R3, RZ ;  /* 0x0000000316167210 */ /* 0x000fc40007f3e0ff */
[----:B------:R-:W-:-:S03]  /*3eb30*/  SHF.R.S32.HI R12, RZ, 0x1f, R13 ;  /* 0x0000001fff0c7819 */ /* 0x000fc6000001140d */
[----:B------:R-:W-:Y:S01]  /*3eb40*/  IMAD.X R23, R23, 0x1, R28, P1 ;  /* 0x0000000117177824 */ /* 0x000fe200008e061c */
[----:B-1----:R-:W-:Y:S02]  /*3eb50*/  IADD3 R20, P5, R13, R0, RZ ;  /* 0x000000000d147210 */ /* 0x002fe40007fbe0ff */
[----:B----4-:R-:W-:-:S03]  /*3eb60*/  PRMT R29, R16, 0x7770, RZ ;  /* 0x00007770101d7816 */ /* 0x010fc600000000ff */
[----:B------:R-:W-:Y:S01]  /*3eb70*/  IMAD.X R21, R12, 0x1, R2, P5 ;  /* 0x000000010c157824 */ /* 0x000fe200028e0602 */
[----:B------:R-:W-:Y:S01]  /*3eb80*/  ISETP.GE.AND P1, PT, R19, UR4, PT ;  /* 0x0000000413007c0c */ /* 0x000fe2000bf26270 */
[----:B------:R1:W-:Y:S01]  /*3eb90*/  @P2 STG.E.U8 desc[UR32][R22.64], R14 ;  /* 0x0000000e16002986 */ /* 0x0003e2000c101120 */
[----:B------:R-:W-:Y:S02]  /*3eba0*/  ULDC UR4, c[0x0][0x228] ;  /* 0x00008a0000047ab9 */ /* 0x000fe40000000800 */
[----:B------:R-:W-:Y:S01]  /*3ebb0*/  ISETP.LT.AND P3, PT, R15, UR4, !P3 ;  /* 0x000000040f007c0c */ /* 0x000fe2000df61270 */
[----:B------:R2:W-:Y:S01]  /*3ebc0*/  @P6 STG.E.U8 desc[UR32][R20.64], R29 ;  /* 0x0000001d14006986 */ /* 0x0005e2000c101120 */
[----:B------:R-:W-:Y:S01]  /*3ebd0*/  ISETP.LT.AND P5, PT, R11, UR6, !P4 ;  /* 0x000000060b007c0c */ /* 0x000fe2000e7a1270 */
[----:B------:R-:W-:Y:S01]  /*3ebe0*/  ULDC UR4, c[0x0][0x22c] ;  /* 0x00008b0000047ab9 */ /* 0x000fe20000000800 */
[----:B------:R-:W-:Y:S01]  /*3ebf0*/  ULDC UR6, c[0x0][0x228] ;  /* 0x00008a0000067ab9 */ /* 0x000fe20000000800 */
[C---:B-1----:R-:W-:Y:S01]  /*3ec00*/  IADD3 R22, P2, R13.reuse, R3, RZ ;  /* 0x000000030d167210 */ /* 0x042fe20007f5e0ff */
[----:B--2---:R-:W-:-:S02]  /*3ec10*/  VIADD R29, R13, UR22 ;  /* 0x000000160d1d7c36 */ /* 0x004fc40008000000 */
[----:B------:R-:W-:-:S03]  /*3ec20*/  VIADD R14, R7, 0xb ;  /* 0x0000000b070e7836 */ /* 0x000fc60000000000 */
[----:B------:R-:W-:Y:S02]  /*3ec30*/  SHF.R.S32.HI R19, RZ, 0x1f, R29 ;  /* 0x0000001fff137819 */ /* 0x000fe4000001141d */
[----:B------:R-:W-:Y:S01]  /*3ec40*/  IADD3 R20, P6, R29, R0, RZ ;  /* 0x000000001d147210 */ /* 0x000fe20007fde0ff */
[----:B------:R-:W-:Y:S01]  /*3ec50*/  IMAD.X R23, R12, 0x1, R28, P2 ;  /* 0x000000010c177824 */ /* 0x000fe200010e061c */
[C---:B------:R-:W-:Y:S02]  /*3ec60*/  PRMT R13, R16.reuse, 0x7771, RZ ;  /* 0x00007771100d7816 */ /* 0x040fe400000000ff */
[----:B------:R-:W-:Y:S01]  /*3ec70*/  PRMT R12, R16, 0x7772, RZ ;  /* 0x00007772100c7816 */ /* 0x000fe200000000ff */
[----:B------:R-:W-:Y:S01]  /*3ec80*/  IMAD.X R21, R19, 0x1, R2, P6 ;  /* 0x0000000113157824 */ /* 0x000fe200030e0602 */
[----:B------:R-:W-:Y:S01]  /*3ec90*/  ISETP.GE.AND P2, PT, R14, UR4, PT ;  /* 0x000000040e007c0c */ /* 0x000fe2000bf46270 */
[----:B------:R-:W-:Y:S01]  /*3eca0*/  ULDC UR4, c[0x0][0x228] ;  /* 0x00008a0000047ab9 */ /* 0x000fe20000000800 */
[----:B------:R1:W-:Y:S01]  /*3ecb0*/  @P3 STG.E.U8 desc[UR32][R22.64], R13 ;  /* 0x0000000d16003986 */ /* 0x0003e2000c101120 */
[----:B------:R-:W-:Y:S01]  /*3ecc0*/  ISETP.LT.AND P4, PT, R15, UR4, !P4 ;  /* 0x000000040f007c0c */ /* 0x000fe2000e781270 */
[----:B------:R-:W-:Y:S01]  /*3ecd0*/  VIADD R14, R7, 0xc ;  /* 0x0000000c070e7836 */ /* 0x000fe20000000000 */
[----:B------:R-:W-:Y:S01]  /*3ece0*/  PRMT R16, R16, 0x7773, RZ ;  /* 0x0000777310107816 */ /* 0x000fe200000000ff */
[----:B------:R2:W-:Y:S01]  /*3ecf0*/  @P5 STG.E.U8 desc[UR32][R20.64], R12 ;  /* 0x0000000c14005986 */ /* 0x0005e2000c101120 */
[----:B------:R-:W-:Y:S01]  /*3ed00*/  ISETP.LT.AND P5, PT, R11, UR6, !P1 ;  /* 0x000000060b007c0c */ /* 0x000fe2000cfa1270 */
[----:B------:R-:W-:Y:S01]  /*3ed10*/  ULDC UR4, c[0x0][0x22c] ;  /* 0x00008b0000047ab9 */ /* 0x000fe20000000800 */
[----:B------:R-:W-:Y:S01]  /*3ed20*/  ULDC UR6, c[0x0][0x228] ;  /* 0x00008a0000067ab9 */ /* 0x000fe20000000800 */
[C---:B-1----:R-:W-:Y:S01]  /*3ed30*/  VIADD R13, R29.reuse, UR22 ;  /* 0x000000161d0d7c36 */ /* 0x042fe20008000000 */
[----:B------:R-:W-:-:S04]  /*3ed40*/  IADD3 R22, P3, R29, R3, RZ ;  /* 0x000000031d167210 */ /* 0x000fc80007f7e0ff */
[----:B--2---:R-:W-:Y:S02]  /*3ed50*/  SHF.R.S32.HI R12, RZ, 0x1f, R13 ;  /* 0x0000001fff0c7819 */ /* 0x004fe4000001140d */
[----:B------:R-:W-:Y:S01]  /*3ed60*/  IADD3 R20, P6, R13, R0, RZ ;  /* 0x000000000d147210 */ /* 0x000fe20007fde0ff */
[----:B------:R-:W-:Y:S01]  /*3ed70*/  IMAD.X R23, R19, 0x1, R28, P3 ;  /* 0x0000000113177824 */ /* 0x000fe200018e061c */
[----:B------:R-:W-:Y:S01]  /*3ed80*/  PRMT R29, R17, 0x7770, RZ ;  /* 0x00007770111d7816 */ /* 0x000fe200000000ff */
[----:B------:R-:W2:Y:S01]  /*3ed90*/  LDL.LU R19, [R1+0x1488] ;  /* 0x0014880001137983 */ /* 0x000ea20000300800 */
[----:B------:R-:W-:Y:S01]  /*3eda0*/  ISETP.GE.AND P3, PT, R14, UR4, PT ;  /* 0x000000040e007c0c */ /* 0x000fe2000bf66270 */
[----:B------:R-:W-:Y:S01]  /*3edb0*/  IMAD.X R21, R12, 0x1, R2, P6 ;  /* 0x000000010c157824 */ /* 0x000fe200030e0602 */
[----:B------:R-:W-:Y:S01]  /*3edc0*/  ULDC UR4, c[0x0][0x228] ;  /* 0x00008a0000047ab9 */ /* 0x000fe20000000800 */
[----:B------:R1:W-:Y:S01]  /*3edd0*/  @P4 STG.E.U8 desc[UR32][R22.64], R16 ;  /* 0x0000001016004986 */ /* 0x0003e2000c101120 */
[----:B------:R-:W-:Y:S01]  /*3ede0*/  ISETP.LT.AND P4, PT, R15, UR4, !P1 ;  /* 0x000000040f007c0c */ /* 0x000fe2000cf81270 */
[----:B------:R-:W-:Y:S01]  /*3edf0*/  VIADD R14, R7, 0xd ;  /* 0x0000000d070e7836 */ /* 0x000fe20000000000 */
[----:B------:R-:W-:Y:S01]  /*3ee00*/  ULDC UR4, c[0x0][0x22c] ;  /* 0x00008b0000047ab9 */ /* 0x000fe20000000800 */
[----:B------:R4:W-:Y:S01]  /*3ee10*/  @P5 STG.E.U8 desc[UR32][R20.64], R29 ;  /* 0x0000001d14005986 */ /* 0x0009e2000c101120 */
[----:B------:R-:W-:Y:S01]  /*3ee20*/  ISETP.LT.AND P5, PT, R11, UR6, !P2 ;  /* 0x000000060b007c0c */ /* 0x000fe2000d7a1270 */
[----:B------:R-:W-:Y:S01]  /*3ee30*/  ULDC UR6, c[0x0][0x228] ;  /* 0x00008a0000067ab9 */ /* 0x000fe20000000800 */
[C---:B-1----:R-:W-:Y:S01]  /*3ee40*/  VIADD R16, R13.reuse, UR22 ;  /* 0x000000160d107c36 */ /* 0x042fe20008000000 */
[----:B------:R-:W-:-:S04]  /*3ee50*/  IADD3 R22, P1, R13, R3, RZ ;  /* 0x000000030d167210 */ /* 0x000fc80007f3e0ff */
[----:B----4-:R-:W-:Y:S02]  /*3ee60*/  SHF.R.S32.HI R29, RZ, 0x1f, R16 ;  /* 0x0000001fff1d7819 */ /* 0x010fe40000011410 */
        /* <DEDUP_REMOVED lines=9> */
[----:B------:R-:W-:-:S02]  /*3ef00*/  ULDC UR4, c[0x0][0x22c] ;  /* 0x00008b0000047ab9 */ /* 0x000fc40000000800 */
[----:B------:R4:W-:Y:S01]  /*3ef10*/  @P5 STG.E.U8 desc[UR32][R20.64], R12 ;  /* 0x0000000c14005986 */ /* 0x0009e2000c101120 */
[----:B------:R-:W-:Y:S01]  /*3ef20*/  ISETP.LT.AND P5, PT, R11, UR6, !P3 ;  /* 0x000000060b007c0c */ /* 0x000fe2000dfa1270 */
[----:B------:R-:W-:Y:S01]  /*3ef30*/  ULDC UR6, c[0x0][0x228] ;  /* 0x00008a0000067ab9 */ /* 0x000fe20000000800 */
[C---:B-1----:R-:W-:Y:S01]  /*3ef40*/  VIADD R22, R16.reuse, UR22 ;  /* 0x0000001610167c36 */ /* 0x042fe20008000000 */
[----:B----4-:R-:W-:Y:S01]  /*3ef50*/  IADD3 R20, P2, R16, R3, RZ ;  /* 0x0000000310147210 */ /* 0x010fe20007f5e0ff */
[----:B------:R-:W-:-:S03]  /*3ef60*/  VIADD R13, R7, 0xe ;  /* 0x0000000e070d7836 */ /* 0x000fc60000000000 */
[----:B------:R-:W-:Y:S02]  /*3ef70*/  SHF.R.S32.HI R23, RZ, 0x1f, R22 ;  /* 0x0000001fff177819 */ /* 0x000fe40000011416 */
[----:B------:R-:W-:Y:S01]  /*3ef80*/  IADD3 R16, P6, R22, R0, RZ ;  /* 0x0000000016107210 */ /* 0x000fe20007fde0ff */
[----:B------:R-:W-:Y:S01]  /*3ef90*/  IMAD.X R21, R29, 0x1, R28, P2 ;  /* 0x000000011d157824 */ /* 0x000fe200010e061c */
[----:B------:R-:W-:Y:S02]  /*3efa0*/  PRMT R29, R17, 0x7773, RZ ;  /* 0x00007773111d7816 */ /* 0x000fe400000000ff */
[----:B------:R-:W-:Y:S01]  /*3efb0*/  ISETP.GE.AND P2, PT, R13, UR4, PT ;  /* 0x000000040d007c0c */ /* 0x000fe2000bf46270 */
[----:B------:R-:W-:Y:S01]  /*3efc0*/  IMAD.X R17, R23, 0x1, R2, P6 ;  /* 0x0000000117117824 */ /* 0x000fe200030e0602 */
[----:B------:R-:W-:Y:S01]  /*3efd0*/  PRMT R12, R18, 0x7770, RZ ;  /* 0x00007770120c7816 */ /* 0x000fe200000000ff */
[----:B------:R-:W-:Y:S01]  /*3efe0*/  ULDC UR4, c[0x0][0x228] ;  /* 0x00008a0000047ab9 */ /* 0x000fe20000000800 */
[----:B------:R1:W-:Y:S01]  /*3eff0*/  @P4 STG.E.U8 desc[UR32][R20.64], R29 ;  /* 0x0000001d14004986 */ /* 0x0003e2000c101120 */
[----:B------:R-:W-:Y:S01]  /*3f000*/  ISETP.LT.AND P4, PT, R15, UR4, !P3 ;  /* 0x000000040f007c0c */ /* 0x000fe2000df81270 */
[----:B------:R-:W-:-:S02]  /*3f010*/  ULDC UR4, c[0x0][0x22c] ;  /* 0x00008b0000047ab9 */ /* 0x000fc40000000800 */
[----:B------:R4:W-:Y:S01]  /*3f020*/  @P5 STG.E.U8 desc[UR32][R16.64], R12 ;  /* 0x0000000c10005986 */ /* 0x0009e2000c101120 */
[----:B------:R-:W-:Y:S01]  /*3f030*/  ISETP.LT.AND P5, PT, R11, UR6, !P1 ;  /* 0x000000060b007c0c */ /* 0x000fe2000cfa1270 */
[----:B------:R-:W-:Y:S01]  /*3f040*/  ULDC UR6, c[0x0][0x228] ;  /* 0x00008a0000067ab9 */ /* 0x000fe20000000800 */
[C---:B-1----:R-:W-:Y:S01]  /*3f050*/  IADD3 R20, P3, R22.reuse, R3, RZ ;  /* 0x0000000316147210 */ /* 0x042fe20007f7e0ff */
[----:B------:R-:W-:Y:S02]  /*3f060*/  VIADD R22, R22, UR22 ;  /* 0x0000001616167c36 */ /* 0x000fe40008000000 */
[----:B----4-:R-:W-:Y:S02]  /*3f070*/  VIADD R17, R7, 0xf ;  /* 0x0000000f07117836 */ /* 0x010fe40000000000 */
[----:B------:R-:W-:Y:S01]  /*3f080*/  IMAD.X R21, R23, 0x1, R28, P3 ;  /* 0x0000000117157824 */ /* 0x000fe200018e061c */
[----:B------:R-:W-:Y:S02]  /*3f090*/  SHF.R.S32.HI R23, RZ, 0x1f, R22 ;  /* 0x0000001fff177819 */ /* 0x000fe40000011416 */
[----:B------:R-:W-:-:S02]  /*3f0a0*/  IADD3 R16, P6, R22, R0, RZ ;  /* 0x0000000016107210 */ /* 0x000fc40007fde0ff */
[----:B------:R-:W-:Y:S01]  /*3f0b0*/  ISETP.GE.AND P3, PT, R17, UR4, PT ;  /* 0x0000000411007c0c */ /* 0x000fe2000bf66270 */
[----:B------:R-:W-:Y:S01]  /*3f0c0*/  ULDC UR4, c[0x0][0x228] ;  /* 0x00008a0000047ab9 */ /* 0x000fe20000000800 */
[C---:B------:R-:W-:Y:S01]  /*3f0d0*/  PRMT R29, R18.reuse, 0x7771, RZ ;  /* 0x00007771121d7816 */ /* 0x040fe200000000ff */
[----:B------:R-:W-:Y:S01]  /*3f0e0*/  IMAD.X R17, R23, 0x1, R2, P6 ;  /* 0x0000000117117824 */ /* 0x000fe200030e0602 */
[----:B------:R-:W-:-:S03]  /*3f0f0*/  PRMT R12, R18, 0x7772, RZ ;  /* 0x00007772120c7816 */ /* 0x000fc600000000ff */
[----:B------:R-:W-:Y:S04]  /*3f100*/  @P4 STG.E.U8 desc[UR32][R20.64], R29 ;  /* 0x0000001d14004986 */ /* 0x000fe8000c101120 */
[----:B------:R1:W-:Y:S04]  /*3f110*/  @P5 STG.E.U8 desc[UR32][R16.64], R12 ;  /* 0x0000000c10005986 */ /* 0x0003e8000c101120 */
[----:B-1----:R-:W4:Y:S04]  /*3f120*/  LDL.LU R12, [R1+0x10] ;  /* 0x00001000010c7983 */ /* 0x002f280000300800 */
[----:B------:R-:W3:Y:S04]  /*3f130*/  LDL.LU R13, [R1+0x14] ;  /* 0x00001400010d7983 */ /* 0x000ee80000300800 */
[----:B------:R-:W3:Y:S01]  /*3f140*/  LDL.LU R14, [R1+0x18] ;  /* 0x00001800010e7983 */ /* 0x000ee20000300800 */
[----:B------:R-:W-:Y:S01]  /*3f150*/  ISETP.LT.AND P4, PT, R15, UR4, !P1 ;  /* 0x000000040f007c0c */ /* 0x000fe2000cf81270 */
[----:B------:R-:W-:Y:S01]  /*3f160*/  VIADD R16, R7, 0x10 ;  /* 0x0000001007107836 */ /* 0x000fe20000000000 */
[C---:B------:R-:W-:Y:S01]  /*3f170*/  IADD3 R20, P1, R22.reuse, R3, RZ ;  /* 0x0000000316147210 */ /* 0x040fe20007f3e0ff */
[----:B------:R-:W-:Y:S01]  /*3f180*/  VIADD R22, R22, UR22 ;  /* 0x0000001616167c36 */ /* 0x000fe20008000000 */
[----:B------:R-:W-:Y:S01]  /*3f190*/  ULDC UR4, c[0x0][0x22c] ;  /* 0x00008b0000047ab9 */ /* 0x000fe20000000800 */
[----:B------:R-:W-:Y:S01]  /*3f1a0*/  ISETP.LT.AND P5, PT, R11, UR6, !P2 ;  /* 0x000000060b007c0c */ /* 0x000fe2000d7a1270 */
[----:B------:R-:W-:Y:S01]  /*3f1b0*/  ULDC UR6, c[0x0][0x228] ;  /* 0x00008a0000067ab9 */ /* 0x000fe20000000800 */
[----:B------:R-:W-:Y:S01]  /*3f1c0*/  IMAD.X R21, R23, 0x1, R28, P1 ;  /* 0x0000000117157824 */ /* 0x000fe200008e061c */
[----:B------:R-:W-:-:S02]  /*3f1d0*/  PRMT R17, R18, 0x7773, RZ ;  /* 0x0000777312117816 */ /* 0x000fc400000000ff */
[----:B------:R-:W-:Y:S01]  /*3f1e0*/  ISETP.GE.AND P1, PT, R16, UR4, PT ;  /* 0x0000000410007c0c */ /* 0x000fe2000bf26270 */
[----:B------:R-:W-:Y:S01]  /*3f1f0*/  ULDC UR4, c[0x0][0x22c] ;  /* 0x00008b0000047ab9 */ /* 0x000fe20000000800 */
[----:B------:R-:W-:Y:S02]  /*3f200*/  SHF.R.S32.HI R18, RZ, 0x1f, R22 ;  /* 0x0000001fff127819 */ /* 0x000fe40000011416 */
[----:B------:R-:W-:Y:S01]  /*3f210*/  IADD3 R16, P6, R22, R0, RZ ;  /* 0x0000000016107210 */ /* 0x000fe20007fde0ff */
[----:B------:R1:W-:Y:S01]  /*3f220*/  @P4 STG.E.U8 desc[UR32][R20.64], R17 ;  /* 0x0000001114004986 */ /* 0x0003e2000c101120 */
[----:B------:R-:W-:Y:S01]  /*3f230*/  ISETP.LT.AND P2, PT, R15, UR6, !P2 ;  /* 0x000000060f007c0c */ /* 0x000fe2000d741270 */
[----:B------:R-:W-:Y:S02]  /*3f240*/  ULDC UR6, c[0x0][0x228] ;  /* 0x00008a0000067ab9 */ /* 0x000fe40000000800 */
[----:B-1----:R-:W-:Y:S02]  /*3f250*/  IMAD.X R17, R18, 0x1, R2, P6 ;  /* 0x0000000112117824 */ /* 0x002fe400030e0602 */
[----:B------:R-:W-:-:S05]  /*3f260*/  VIADD R20, R7, 0x11 ;  /* 0x0000001107147836 */ /* 0x000fca0000000000 */
[----:B------:R-:W-:Y:S01]  /*3f270*/  ISETP.GE.AND P4, PT, R20, UR4, PT ;  /* 0x0000000414007c0c */ /* 0x000fe2000bf86270 */
[----:B------:R-:W-:Y:S01]  /*3f280*/  ULDC UR4, c[0x0][0x228] ;  /* 0x00008a0000047ab9 */ /* 0x000fe20000000800 */
[----:B--2---:R-:W-:-:S05]  /*3f290*/  PRMT R21, R19, 0x7770, RZ ;  /* 0x0000777013157816 */ /* 0x004fca00000000ff */
[----:B------:R1:W-:Y:S01]  /*3f2a0*/  @P5 STG.E.U8 desc[UR32][R16.64], R21 ;  /* 0x0000001510005986 */ /* 0x0003e2000c101120 */
[----:B------:R-:W-:Y:S01]  /*3f2b0*/  ISETP.LT.AND P5, PT, R11, UR4, !P3 ;  /* 0x000000040b007c0c */ /* 0x000fe2000dfa1270 */
[----:B------:R-:W-:Y:S01]  /*3f2c0*/  ULDC UR4, c[0x0][0x228] ;  /* 0x00008a0000047ab9 */ /* 0x000fe20000000800 */
[----:B------:R-:W-:Y:S02]  /*3f2d0*/  PRMT R20, R19, 0x7771, RZ ;  /* 0x0000777113147816 */ /* 0x000fe400000000ff */
[C---:B-1----:R-:W-:Y:S01]  /*3f2e0*/  IADD3 R16, P6, R22.reuse, R3, RZ ;  /* 0x0000000316107210 */ /* 0x042fe20007fde0ff */
[----:B------:R-:W-:-:S04]  /*3f2f0*/  VIADD R22, R22, UR22 ;  /* 0x0000001616167c36 */ /* 0x000fc80008000000 */
[----:B------:R-:W-:Y:S01]  /*3f300*/  IMAD.X R17, R18, 0x1, R28, P6 ;  /* 0x0000000112117824 */ /* 0x000fe200030e061c */
[----:B------:R-:W-:Y:S02]  /*3f310*/  SHF.R.S32.HI R21, RZ, 0x1f, R22 ;  /* 0x0000001fff157819 */ /* 0x000fe40000011416 */
[C---:B------:R-:W-:Y:S02]  /*3f320*/  IADD3 R18, P6, R22.reuse, R0, RZ ;  /* 0x0000000016127210 */ /* 0x040fe40007fde0ff */
[C---:B------:R-:W-:Y:S01]  /*3f330*/  PRMT R29, R19.reuse, 0x7773, RZ ;  /* 0x00007773131d7816 */ /* 0x040fe200000000ff */
[----:B------:R1:W-:Y:S01]  /*3f340*/  @P2 STG.E.U8 desc[UR32][R16.64], R20 ;  /* 0x0000001410002986 */ /* 0x0003e2000c101120 */
[----:B------:R-:W-:Y:S01]  /*3f350*/  PRMT R23, R19, 0x7772, RZ ;  /* 0x0000777213177816 */ /* 0x000fe200000000ff */
[----:B------:R-:W-:Y:S01]  /*3f360*/  IMAD.X R19, R21, 0x1, R2, P6 ;  /* 0x0000000115137824 */ /* 0x000fe200030e0602 */
[----:B------:R-:W-:Y:S01]  /*3f370*/  ISETP.LT.AND P3, PT, R15, UR4, !P3 ;  /* 0x000000040f007c0c */ /* 0x000fe2000df61270 */
[----:B------:R-:W-:Y:S01]  /*3f380*/  ULDC UR4, c[0x0][0x22c] ;  /* 0x00008b0000047ab9 */ /* 0x000fe20000000800 */
[----:B------:R-:W-:Y:S01]  /*3f390*/  ISETP.LT.AND P6, PT, R11, UR6, !P1 ;  /* 0x000000060b007c0c */ /* 0x000fe2000cfc1270 */
[----:B------:R-:W-:Y:S01]  /*3f3a0*/  ULDC UR6, c[0x0][0x228] ;  /* 0x00008a0000067ab9 */ /* 0x000fe20000000800 */
[----:B------:R2:W-:Y:S01]  /*3f3b0*/  @P5 STG.E.U8 desc[UR32][R18.64], R23 ;  /* 0x0000001712005986 */ /* 0x0005e2000c101120 */
[C---:B-1----:R-:W-:Y:S01]  /*3f3c0*/  VIADD R20, R22.reuse, UR22 ;  /* 0x0000001616147c36 */ /* 0x042fe20008000000 */
[----:B------:R-:W-:Y:S01]  /*3f3d0*/  IADD3 R16, P2, R22, R3, RZ ;  /* 0x0000000316107210 */ /* 0x000fe20007f5e0ff */
[----:B------:R-:W-:-:S03]  /*3f3e0*/  VIADD R22, R7, 0x12 ;  /* 0x0000001207167836 */ /* 0x000fc60000000000 */
[----:B--2---:R-:W-:Y:S02]  /*3f3f0*/  SHF.R.S32.HI R23, RZ, 0x1f, R20 ;  /* 0x0000001fff177819 */ /* 0x004fe40000011414 */
[----:B------:R-:W-:Y:S01]  /*3f400*/  IADD3 R18, P5, R20, R0, RZ ;  /* 0x0000000014127210 */ /* 0x000fe20007fbe0ff */
[----:B------:R-:W-:Y:S01]  /*3f410*/  IMAD.X R17, R21, 0x1, R28, P2 ;  /* 0x0000000115117824 */ /* 0x000fe200010e061c */
[----:B------:R-:W-:Y:S01]  /*3f420*/  ISETP.GE.AND P2, PT, R22, UR4, PT ;  /* 0x0000000416007c0c */ /* 0x000fe2000bf46270 */
[----:B------:R-:W-:Y:S02]  /*3f430*/  ULDC UR4, c[0x0][0x228] ;  /* 0x00008a0000047ab9 */ /* 0x000fe40000000800 */
[----:B------:R-:W-:Y:S01]  /*3f440*/  IMAD.X R19, R23, 0x1, R2, P5 ;  /* 0x0000000117137824 */ /* 0x000fe200028e0602 */
[----:B------:R1:W-:Y:S01]  /*3f450*/  @P3 STG.E.U8 desc[UR32][R16.64], R29 ;  /* 0x0000001d10003986 */ /* 0x0003e2000c101120 */
[----:B------:R-:W-:Y:S01]  /*3f460*/  ISETP.LT.AND P3, PT, R15, UR4, !P1 ;  /* 0x000000040f007c0c */ /* 0x000fe2000cf61270 */
[----:B------:R-:W-:Y:S01]  /*3f470*/  ULDC UR4, c[0x0][0x22c] ;  /* 0x00008b0000047ab9 */ /* 0x000fe20000000800 */
[----:B------:R-:W-:Y:S01]  /*3f480*/  ISETP.LT.AND P5, PT, R11, UR6, !P4 ;  /* 0x000000060b007c0c */ /* 0x000fe2000e7a1270 */
[----:B------:R-:W-:Y:S01]  /*3f490*/  ULDC UR6, c[0x0][0x228] ;  /* 0x00008a0000067ab9 */ /* 0x000fe20000000800 */
[----:B-1----:R-:W-:Y:S01]  /*3f4a0*/  IADD3 R16, P1, R20, R3, RZ ;  /* 0x0000000314107210 */ /* 0x002fe20007f3e0ff */
[----:B------:R-:W-:-:S04]  /*3f4b0*/  VIADD R29, R7, 0x13 ;  /* 0x00000013071d7836 */ /* 0x000fc80000000000 */
[----:B------:R-:W-:Y:S01]  /*3f4c0*/  IMAD.X R17, R23, 0x1, R28, P1 ;  /* 0x0000000117117824 */ /* 0x000fe200008e061c */
[----:B------:R-:W-:Y:S01]  /*3f4d0*/  ISETP.GE.AND P1, PT, R29, UR4, PT ;  /* 0x000000041d007c0c */ /* 0x000fe2000bf26270 */
[----:B------:R-:W-:Y:S02]  /*3f4e0*/  ULDC UR4, c[0x0][0x228] ;  /* 0x00008a0000047ab9 */ /* 0x000fe40000000800 */
[----:B------:R-:W-:Y:S01]  /*3f4f0*/  ISETP.LT.AND P4, PT, R15, UR4, !P4 ;  /* 0x000000040f007c0c */ /* 0x000fe2000e781270 */
[----:B------:R-:W-:Y:S01]  /*3f500*/  VIADD R29, R7, 0x14 ;  /* 0x00000014071d7836 */ /* 0x000fe20000000000 */
[----:B------:R-:W-:Y:S01]  /*3f510*/  ULDC UR4, c[0x0][0x22c] ;  /* 0x00008b0000047ab9 */ /* 0x000fe20000000800 */
[----:B----4-:R-:W-:-:S05]  /*3f520*/  PRMT R21, R12, 0x7770, RZ ;  /* 0x000077700c157816 */ /* 0x010fca00000000ff */
[----:B------:R1:W-:Y:S01]  /*3f530*/  @P6 STG.E.U8 desc[UR32][R18.64], R21 ;  /* 0x0000001512006986 */ /* 0x0003e2000c101120 */
[----:B------:R-:W-:Y:S01]  /*3f540*/  PRMT R23, R12, 0x7772, RZ ;  /* 0x000077720c177816 */ /* 0x000fe200000000ff */
[----:B-1----:R-:W-:Y:S01]  /*3f550*/  VIADD R21, R20, UR22 ;  /* 0x0000001614157c36 */ /* 0x002fe20008000000 */
[----:B------:R-:W-:-:S04]  /*3f560*/  PRMT R20, R12, 0x7771, RZ ;  /* 0x000077710c147816 */ /* 0x000fc800000000ff */
[----:B------:R-:W-:Y:S02]  /*3f570*/  SHF.R.S32.HI R22, RZ, 0x1f, R21 ;  /* 0x0000001fff167819 */ /* 0x000fe40000011415 */
[----:B------:R-:W-:Y:S01]  /*3f580*/  IADD3 R18, P6, R21, R0, RZ ;  /* 0x0000000015127210 */ /* 0x000fe20007fde0ff */
[----:B------:R1:W-:Y:S04]  /*3f590*/  @P3 STG.E.U8 desc[UR32][R16.64], R20 ;  /* 0x0000001410003986 */ /* 0x0003e8000c101120 */
[----:B------:R-:W-:-:S05]  /*3f5a0*/  IMAD.X R19, R22, 0x1, R2, P6 ;  /* 0x0000000116137824 */ /* 0x000fca00030e0602 */
[----:B------:R2:W-:Y:S01]  /*3f5b0*/  @P5 STG.E.U8 desc[UR32][R18.64], R23 ;  /* 0x0000001712005986 */ /* 0x0005e2000c101120 */
[----:B------:R-:W-:Y:S01]  /*3f5c0*/  ISETP.LT.AND P5, PT, R11, UR6, !P2 ;  /* 0x000000060b007c0c */ /* 0x000fe2000d7a1270 */
[----:B------:R-:W-:Y:S01]  /*3f5d0*/  ULDC UR6, c[0x0][0x228] ;  /* 0x00008a0000067ab9 */ /* 0x000fe20000000800 */
[C---:B-1----:R-:W-:Y:S01]  /*3f5e0*/  VIADD R20, R21.reuse, UR22 ;  /* 0x0000001615147c36 */ /* 0x042fe20008000000 */
[----:B------:R-:W-:-:S04]  /*3f5f0*/  IADD3 R16, P3, R21, R3, RZ ;  /* 0x0000000315107210 */ /* 0x000fc80007f7e0ff */
[----:B------:R-:W-:Y:S01]  /*3f600*/  SHF.R.S32.HI R21, RZ, 0x1f, R20 ;  /* 0x0000001fff157819 */ /* 0x000fe20000011414 */
[----:B------:R-:W-:Y:S01]  /*3f610*/  IMAD.X R17, R22, 0x1, R28, P3 ;  /* 0x0000000116117824 */ /* 0x000fe200018e061c */
[----:B--2---:R-:W-:Y:S02]  /*3f620*/  IADD3 R18, P6, R20, R0, RZ ;  /* 0x0000000014127210 */ /* 0x004fe40007fde0ff */
[----:B------:R-:W-:Y:S02]  /*3f630*/  PRMT R22, R12, 0x7773, RZ ;  /* 0x000077730c167816 */ /* 0x000fe400000000ff */
[----:B---3--:R-:W-:Y:S01]  /*3f640*/  PRMT R23, R13, 0x7770, RZ ;  /* 0x000077700d177816 */ /* 0x008fe200000000ff */
[----:B------:R-:W-:Y:S01]  /*3f650*/  IMAD.X R19, R21, 0x1, R2, P6 ;  /* 0x0000000115137824 */ /* 0x000fe200030e0602 */
[----:B------:R-:W-:Y:S01]  /*3f660*/  ISETP.GE.AND P3, PT, R29, UR4, PT ;  /* 0x000000041d007c0c */ /* 0x000fe2000bf66270 */
[----:B------:R-:W-:Y:S01]  /*3f670*/  @P4 STG.E.U8 desc[UR32][R16.64], R22 ;  /* 0x0000001610004986 */ /* 0x000fe2000c101120 */
[----:B------:R-:W-:-:S02]  /*3f680*/  ULDC UR4, c[0x0][0x228] ;  /* 0x00008a0000047ab9 */ /* 0x000fc40000000800 */
[----:B------:R-:W-:Y:S01]  /*3f690*/  ISETP.LT.AND P4, PT, R15, UR4, !P2 ;  /* 0x000000040f007c0c */ /* 0x000fe2000d781270 */
[----:B------:R1:W-:Y:S01]  /*3f6a0*/  @P5 STG.E.U8 desc[UR32][R18.64], R23 ;  /* 0x0000001712005986 */ /* 0x0003e2000c101120 */
[----:B------:R-:W-:Y:S01]  /*3f6b0*/  ISETP.LT.AND P5, PT, R11, UR6, !P1 ;  /* 0x000000060b007c0c */ /* 0x000fe2000cfa1270 */
[----:B------:R-:W-:Y:S01]  /*3f6c0*/  VIADD R29, R7, 0x15 ;  /* 0x00000015071d7836 */ /* 0x000fe20000000000 */
[----:B------:R-:W-:Y:S01]  /*3f6d0*/  ULDC UR4, c[0x0][0x22c] ;  /* 0x00008b0000047ab9 */ /* 0x000fe20000000800 */
[----:B------:R-:W-:Y:S01]  /*3f6e0*/  ULDC UR6, c[0x0][0x228] ;  /* 0x00008a0000067ab9 */ /* 0x000fe20000000800 */
[----:B------:R-:W2:Y:S01]  /*3f6f0*/  LDL.LU R12, [R1+0x1484] ;  /* 0x00148400010c7983 */ /* 0x000ea20000300800 */
[C---:B-1----:R-:W-:Y:S01]  /*3f700*/  VIADD R18, R20.reuse, UR22 ;  /* 0x0000001614127c36 */ /* 0x042fe20008000000 */
[----:B------:R-:W-:-:S04]  /*3f710*/  IADD3 R20, P2, R20, R3, RZ ;  /* 0x0000000314147210 */ /* 0x000fc80007f5e0ff */
[----:B------:R-:W-:Y:S02]  /*3f720*/  SHF.R.S32.HI R19, RZ, 0x1f, R18 ;  /* 0x0000001fff137819 */ /* 0x000fe40000011412 */
[----:B------:R-:W-:Y:S01]  /*3f730*/  IADD3 R16, P6, R18, R0, RZ ;  /* 0x0000000012107210 */ /* 0x000fe20007fde0ff */
[----:B------:R-:W-:Y:S01]  /*3f740*/  IMAD.X R21, R21, 0x1, R28, P2 ;  /* 0x0000000115157824 */ /* 0x000fe200010e061c */
[C---:B------:R-:W-:Y:S02]  /*3f750*/  PRMT R22, R13.reuse, 0x7771, RZ ;  /* 0x000077710d167816 */ /* 0x040fe400000000ff */
[----:B------:R-:W-:Y:S01]  /*3f760*/  PRMT R23, R13, 0x7772, RZ ;  /* 0x000077720d177816 */ /* 0x000fe200000000ff */
[----:B------:R-:W-:Y:S01]  /*3f770*/  IMAD.X R17, R19, 0x1, R2, P6 ;  /* 0x0000000113117824 */ /* 0x000fe200030e0602 */
[----:B------:R-:W-:Y:S01]  /*3f780*/  ISETP.GE.AND P2, PT, R29, UR4, PT ;  /* 0x000000041d007c0c */ /* 0x000fe2000bf46270 */
[----:B------:R1:W-:Y:S01]  /*3f790*/  @P4 STG.E.U8 desc[UR32][R20.64], R22 ;  /* 0x0000001614004986 */ /* 0x0003e2000c101120 */
[----:B------:R-:W-:-:S02]  /*3f7a0*/  ULDC UR4, c[0x0][0x228] ;  /* 0x00008a0000047ab9 */ /* 0x000fc40000000800 */
[----:B------:R-:W-:Y:S01]  /*3f7b0*/  ISETP.LT.AND P4, PT, R15, UR4, !P1 ;  /* 0x000000040f007c0c */ /* 0x000fe2000cf81270 */
[----:B------:R3:W-:Y:S01]  /*3f7c0*/  @P5 STG.E.U8 desc[UR32][R16.64], R23 ;  /* 0x0000001710005986 */ /* 0x0007e2000c101120 */
[----:B------:R-:W-:Y:S01]  /*3f7d0*/  ISETP.LT.AND P5, PT, R11, UR6, !P3 ;  /* 0x000000060b007c0c */ /* 0x000fe2000dfa1270 */
[----:B------:R-:W-:Y:S01]  /*3f7e0*/  VIADD R29, R7, 0x16 ;  /* 0x00000016071d7836 */ /* 0x000fe20000000000 */
[----:B------:R-:W-:Y:S01]  /*3f7f0*/  ULDC UR4, c[0x0][0x22c] ;  /* 0x00008b0000047ab9 */ /* 0x000fe20000000800 */
[----:B------:R-:W-:Y:S01]  /*3f800*/  ULDC UR6, c[0x0][0x228] ;  /* 0x00008a0000067ab9 */ /* 0x000fe20000000800 */
[C---:B-1----:R-:W-:Y:S01]  /*3f810*/  VIADD R20, R18.reuse, UR22 ;  /* 0x0000001612147c36 */ /* 0x042fe20008000000 */
[----:B------:R-:W-:-:S04]  /*3f820*/  IADD3 R18, P1, R18, R3, RZ ;  /* 0x0000000312127210 */ /* 0x000fc80007f3e0ff */
[----:B------:R-:W-:Y:S02]  /*3f830*/  SHF.R.S32.HI R21, RZ, 0x1f, R20 ;  /* 0x0000001fff157819 */ /* 0x000fe40000011414 */
[----:B---3--:R-:W-:Y:S01]  /*3f840*/  IADD3 R16, P6, R20, R0, RZ ;  /* 0x0000000014107210 */ /* 0x008fe20007fde0ff */
[----:B------:R-:W-:Y:S01]  /*3f850*/  IMAD.X R19, R19, 0x1, R28, P1 ;  /* 0x0000000113137824 */ /* 0x000fe200008e061c */
[----:B------:R-:W-:Y:S02]  /*3f860*/  PRMT R22, R13, 0x7773, RZ ;  /* 0x000077730d167816 */ /* 0x000fe400000000ff */
[----:B------:R-:W-:Y:S01]  /*3f870*/  PRMT R23, R14, 0x7770, RZ ;  /* 0x000077700e177816 */ /* 0x000fe200000000ff */
[----:B------:R-:W-:Y:S01]  /*3f880*/  IMAD.X R17, R21, 0x1, R2, P6 ;  /* 0x0000000115117824 */ /* 0x000fe200030e0602 */
[----:B------:R-:W-:Y:S01]  /*3f890*/  ISETP.GE.AND P1, PT, R29, UR4, PT ;  /* 0x000000041d007c0c */ /* 0x000fe2000bf26270 */
[----:B------:R-:W-:Y:S01]  /*3f8a0*/  ULDC UR4, c[0x0][0x228] ;  /* 0x00008a0000047ab9 */ /* 0x000fe20000000800 */
[----:B------:R-:W-:Y:S01]  /*3f8b0*/  @P4 STG.E.U8 desc[UR32][R18.64], R22 ;  /* 0x0000001612004986 */ /* 0x000fe2000c101120 */
[----:B------:R-:W-:Y:S01]  /*3f8c0*/  ISETP.LT.AND P4, PT, R15, UR4, !P3 ;  /* 0x000000040f007c0c */ /* 0x000fe2000df81270 */
[----:B------:R-:W-:-:S02]  /*3f8d0*/  ULDC UR4, c[0x0][0x22c] ;  /* 0x00008b0000047ab9 */ /* 0x000fc40000000800 */
[----:B------:R1:W-:Y:S01]  /*3f8e0*/  @P5 STG.E.U8 desc[UR32][R16.64], R23 ;  /* 0x0000001710005986 */ /* 0x0003e2000c101120 */
[----:B------:R-:W-:Y:S01]  /*3f8f0*/  ISETP.LT.AND P5, PT, R11, UR6, !P2 ;  /* 0x000000060b007c0c */ /* 0x000fe2000d7a1270 */
[----:B------:R-:W-:Y:S02]  /*3f900*/  ULDC UR6, c[0x0][0x228] ;  /* 0x00008a0000067ab9 */ /* 0x000fe40000000800 */
[----:B------:R-:W3:Y:S01]  /*3f910*/  LDL.LU R13, [R1+0x1480] ;  /* 0x00148000010d7983 */ /* 0x000ee20000300800 */
[C---:B-1----:R-:W-:Y:S01]  /*3f920*/  IADD3 R16, P3, R20.reuse, R3, RZ ;  /* 0x0000000314107210 */ /* 0x042fe20007f7e0ff */
[----:B------:R-:W-:Y:S02]  /*3f930*/  VIADD R20, R20, UR22 ;  /* 0x0000001614147c36 */ /* 0x000fe40008000000 */
[----:B------:R-:W-:Y:S02]  /*3f940*/  VIADD R19, R7, 0x17 ;  /* 0x0000001707137836 */ /* 0x000fe40000000000 */
[----:B------:R-:W-:Y:S01]  /*3f950*/  IMAD.X R17, R21, 0x1, R28, P3 ;  /* 0x0000000115117824 */ /* 0x000fe200018e061c */
[----:B------:R-:W-:-:S02]  /*3f960*/  SHF.R.S32.HI R21, RZ, 0x1f, R20 ;  /* 0x0000001fff157819 */ /* 0x000fc40000011414 */
[----:B------:R-:W-:Y:S02]  /*3f970*/  IADD3 R18, P6, R20, R0, RZ ;  /* 0x0000000014127210 */ /* 0x000fe40007fde0ff */
[----:B------:R-:W-:Y:S01]  /*3f980*/  ISETP.GE.AND P3, PT, R19, UR4, PT ;  /* 0x0000000413007c0c */ /* 0x000fe2000bf66270 */
[----:B------:R-:W-:Y:S01]  /*3f990*/  ULDC UR4, c[0x0][0x228] ;  /* 0x00008a0000047ab9 */ /* 0x000fe20000000800 */
[C---:B------:R-:W-:Y:S01]  /*3f9a0*/  PRMT R22, R14.reuse, 0x7771, RZ ;  /* 0x000077710e167816 */ /* 0x040fe200000000ff */
[----:B------:R-:W-:Y:S01]  /*3f9b0*/  IMAD.X R19, R21, 0x1, R2, P6 ;  /* 0x0000000115137824 */ /* 0x000fe200030e0602 */
[----:B------:R-:W-:-:S03]  /*3f9c0*/  PRMT R23, R14, 0x7772, RZ ;  /* 0x000077720e177816 */ /* 0x000fc600000000ff */
[----:B------:R-:W-:Y:S04]  /*3f9d0*/  @P4 STG.E.U8 desc[UR32][R16.64], R22 ;  /* 0x0000001610004986 */ /* 0x000fe8000c101120 */
[----:B------:R1:W-:Y:S04]  /*3f9e0*/  @P5 STG.E.U8 desc[UR32][R18.64], R23 ;  /* 0x0000001712005986 */ /* 0x0003e8000c101120 */
[----:B-1----:R-:W4:Y:S01]  /*3f9f0*/  LDL.LU R23, [R1+0x1c] ;  /* 0x00001c0001177983 */ /* 0x002f220000300800 */
[----:B------:R-:W-:-:S03]  /*3fa00*/  PRMT R17, R14, 0x7773, RZ ;  /* 0x000077730e117816 */ /* 0x000fc600000000ff */
        /* <DEDUP_REMOVED lines=9> */
[----:B------:R-:W-:Y:S01]  /*3faa0*/  ISETP.GE.AND P2, PT, R16, UR4, PT ;  /* 0x0000000410007c0c */ /* 0x000fe2000bf46270 */
[----:B------:R-:W-:Y:S01]  /*3fab0*/  ULDC UR4, c[0x0][0x22c] ;  /* 0x00008b0000047ab9 */ /* 0x000fe20000000800 */
[----:B------:R-:W-:-:S02]  /*3fac0*/  SHF.R.S32.HI R21, RZ, 0x1f, R20 ;  /* 0x0000001fff157819 */ /* 0x000fc40000011414 */
[C---:B------:R-:W-:Y:S01]  /*3fad0*/  IADD3 R16, P6, R20.reuse, R0, RZ ;  /* 0x0000000014107210 */ /* 0x040fe20007fde0ff */
[----:B------:R1:W-:Y:S01]  /*3fae0*/  @P4 STG.E.U8 desc[UR32][R18.64], R17 ;  /* 0x0000001112004986 */ /* 0x0003e2000c101120 */
[----:B------:R-:W-:Y:S01]  /*3faf0*/  ISETP.LT.AND P1, PT, R15, UR6, !P1 ;  /* 0x000000060f007c0c */ /* 0x000fe2000cf21270 */
[----:B------:R-:W-:Y:S01]  /*3fb00*/  VIADD R22, R20, UR22 ;  /* 0x0000001614167c36 */ /* 0x000fe20008000000 */
[----:B------:R-:W-:Y:S01]  /*3fb10*/  ULDC UR6, c[0x0][0x228] ;  /* 0x00008a0000067ab9 */ /* 0x000fe20000000800 */
[----:B-1----:R-:W-:Y:S02]  /*3fb20*/  IMAD.X R17, R21, 0x1, R2, P6 ;  /* 0x0000000115117824 */ /* 0x002fe400030e0602 */
[----:B------:R-:W-:-:S05]  /*3fb30*/  VIADD R18, R7, 0x19 ;  /* 0x0000001907127836 */ /* 0x000fca0000000000 */
[----:B------:R-:W-:Y:S01]  /*3fb40*/  ISETP.GE.AND P4, PT, R18, UR4, PT ;  /* 0x0000000412007c0c */ /* 0x000fe2000bf86270 */
[----:B------:R-:W-:Y:S01]  /*3fb50*/  ULDC UR4, c[0x0][0x228] ;  /* 0x00008a0000047ab9 */ /* 0x000fe20000000800 */
[----:B----4-:R-:W-:-:S05]  /*3fb60*/  PRMT R19, R23, 0x7770, RZ ;  /* 0x0000777017137816 */ /* 0x010fca00000000ff */
[----:B------:R1:W-:Y:S01]  /*3fb70*/  @P5 STG.E.U8 desc[UR32][R16.64], R19 ;  /* 0x0000001310005986 */ /* 0x0003e2000c101120 */
[----:B------:R-:W-:Y:S01]  /*3fb80*/  ISETP.LT.AND P5, PT, R11, UR4, !P3 ;  /* 0x000000040b007c0c */ /* 0x000fe2000dfa1270 */
[----:B------:R-:W-:Y:S01]  /*3fb90*/  ULDC UR4, c[0x0][0x228] ;  /* 0x00008a0000047ab9 */ /* 0x000fe20000000800 */
[----:B-1----:R-:W-:Y:S02]  /*3fba0*/  IADD3 R16, P6, R20, R3, RZ ;  /* 0x0000000314107210 */ /* 0x002fe40007fde0ff */
[----:B------:R-:W-:Y:S02]  /*3fbb0*/  PRMT R19, R23, 0x7771, RZ ;  /* 0x0000777117137816 */ /* 0x000fe400000000ff */
[----:B------:R-:W-:Y:S01]  /*3fbc0*/  SHF.R.S32.HI R20, RZ, 0x1f, R22 ;  /* 0x0000001fff147819 */ /* 0x000fe20000011416 */
[----:B------:R-:W-:Y:S01]  /*3fbd0*/  IMAD.X R17, R21, 0x1, R28, P6 ;  /* 0x0000000115117824 */ /* 0x000fe200030e061c */
[----:B------:R-:W-:Y:S02]  /*3fbe0*/  IADD3 R18, P6, R22, R0, RZ ;  /* 0x0000000016127210 */ /* 0x000fe40007fde0ff */
[----:B------:R-:W-:-:S02]  /*3fbf0*/  PRMT R29, R23, 0x7773, RZ ;  /* 0x00007773171d7816 */ /* 0x000fc400000000ff */
[----:B------:R1:W-:Y:S01]  /*3fc00*/  @P1 STG.E.U8 desc[UR32][R16.64], R19 ;  /* 0x0000001310001986 */ /* 0x0003e2000c101120 */
[----:B------:R-:W-:Y:S01]  /*3fc10*/  PRMT R23, R23, 0x7772, RZ ;  /* 0x0000777217177816 */ /* 0x000fe200000000ff */
[----:B------:R-:W-:Y:S01]  /*3fc20*/  VIADD R21, R22, UR22 ;  /* 0x0000001616157c36 */ /* 0x000fe20008000000 */
[----:B------:R-:W-:Y:S01]  /*3fc30*/  ISETP.LT.AND P3, PT, R15, UR4, !P3 ;  /* 0x000000040f007c0c */ /* 0x000fe2000df61270 */
[----:B------:R-:W-:Y:S01]  /*3fc40*/  ULDC UR4, c[0x0][0x22c] ;  /* 0x00008b0000047ab9 */ /* 0x000fe20000000800 */
[----:B-1----:R-:W-:Y:S01]  /*3fc50*/  IMAD.X R19, R20, 0x1, R2, P6 ;  /* 0x0000000114137824 */ /* 0x002fe200030e0602 */
[----:B------:R-:W-:Y:S01]  /*3fc60*/  ISETP.LT.AND P6, PT, R11, UR6, !P2 ;  /* 0x000000060b007c0c */ /* 0x000fe2000d7c1270 */
[----:B------:R-:W-:Y:S01]  /*3fc70*/  ULDC UR6, c[0x0][0x228] ;  /* 0x00008a0000067ab9 */ /* 0x000fe20000000800 */
[----:B------:R-:W-:Y:S02]  /*3fc80*/  IADD3 R16, P1, R22, R3, RZ ;  /* 0x0000000316107210 */ /* 0x000fe40007f3e0ff */
[----:B------:R1:W-:Y:S01]  /*3fc90*/  @P5 STG.E.U8 desc[UR32][R18.64], R23 ;  /* 0x0000001712005986 */ /* 0x0003e2000c101120 */
[----:B------:R-:W-:-:S02]  /*3fca0*/  SHF.R.S32.HI R22, RZ, 0x1f, R21 ;  /* 0x0000001fff167819 */ /* 0x000fc40000011415 */
[----:B------:R-:W-:Y:S01]  /*3fcb0*/  IMAD.X R17, R20, 0x1, R28, P1 ;  /* 0x0000000114117824 */ /* 0x000fe200008e061c */
[----:B--2---:R-:W-:Y:S02]  /*3fcc0*/  PRMT R20, R12, 0x7770, RZ ;  /* 0x000077700c147816 */ /* 0x004fe400000000ff */
[----:B-1----:R-:W-:Y:S01]  /*3fcd0*/  IADD3 R18, P5, R21, R0, RZ ;  /* 0x0000000015127210 */ /* 0x002fe20007fbe0ff */
[----:B------:R-:W-:-:S04]  /*3fce0*/  VIADD R23, R7, 0x1a ;  /* 0x0000001a07177836 */ /* 0x000fc80000000000 */
[----:B------:R-:W-:Y:S01]  /*3fcf0*/  IMAD.X R19, R22, 0x1, R2, P5 ;  /* 0x0000000116137824 */ /* 0x000fe200028e0602 */
[----:B------:R-:W-:Y:S01]  /*3fd00*/  ISETP.GE.AND P1, PT, R23, UR4, PT ;  /* 0x0000000417007c0c */ /* 0x000fe2000bf26270 */
[----:B------:R1:W-:Y:S01]  /*3fd10*/  @P3 STG.E.U8 desc[UR32][R16.64], R29 ;  /* 0x0000001d10003986 */ /* 0x0003e2000c101120 */
[----:B------:R-:W-:Y:S02]  /*3fd20*/  ULDC UR4, c[0x0][0x228] ;  /* 0x00008a0000047ab9 */ /* 0x000fe40000000800 */
[----:B------:R-:W-:Y:S01]  /*3fd30*/  ISETP.LT.AND P3, PT, R15, UR4, !P2 ;  /* 0x000000040f007c0c */ /* 0x000fe2000d761270 */
[----:B------:R2:W-:Y:S01]  /*3fd40*/  @P6 STG.E.U8 desc[UR32][R18.64], R20 ;  /* 0x0000001412006986 */ /* 0x0005e2000c101120 */
[----:B------:R-:W-:Y:S01]  /*3fd50*/  ISETP.LT.AND P5, PT, R11, UR6, !P4 ;  /* 0x000000060b007c0c */ /* 0x000fe2000e7a1270 */
[----:B------:R-:W-:Y:S01]  /*3fd60*/  VIADD R23, R7, 0x1b ;  /* 0x0000001b07177836 */ /* 0x000fe20000000000 */
[----:B------:R-:W-:Y:S01]  /*3fd70*/  ULDC UR4, c[0x0][0x22c] ;  /* 0x00008b0000047ab9 */ /* 0x000fe20000000800 */
[----:B------:R-:W-:Y:S01]  /*3fd80*/  ULDC UR6, c[0x0][0x228] ;  /* 0x00008a0000067ab9 */ /* 0x000fe20000000800 */
[C---:B-1----:R-:W-:Y:S01]  /*3fd90*/  IADD3 R16, P2, R21.reuse, R3, RZ ;  /* 0x0000000315107210 */ /* 0x042fe20007f5e0ff */
[----:B--2---:R-:W-:-:S04]  /*3fda0*/  VIADD R20, R21, UR22 ;  /* 0x0000001615147c36 */ /* 0x004fc80008000000 */
[----:B------:R-:W-:Y:S01]  /*3fdb0*/  IMAD.X R17, R22, 0x1, R28, P2 ;  /* 0x0000000116117824 */ /* 0x000fe200010e061c */
[----:B------:R-:W-:Y:S02]  /*3fdc0*/  SHF.R.S32.HI R21, RZ, 0x1f, R20 ;  /* 0x0000001fff157819 */ /* 0x000fe40000011414 */
[----:B------:R-:W-:Y:S02]  /*3fdd0*/  IADD3 R18, P6, R20, R0, RZ ;  /* 0x0000000014127210 */ /* 0x000fe40007fde0ff */
[C---:B------:R-:W-:Y:S02]  /*3fde0*/  PRMT R22, R12.reuse, 0x7771, RZ ;  /* 0x000077710c167816 */ /* 0x040fe400000000ff */
[C---:B------:R-:W-:Y:S01]  /*3fdf0*/  PRMT R29, R12.reuse, 0x7772, RZ ;  /* 0x000077720c1d7816 */ /* 0x040fe200000000ff */
        /* <DEDUP_REMOVED lines=13> */
[----:B------:R-:W-:Y:S02]  /*3fed0*/  SHF.R.S32.HI R20, RZ, 0x1f, R22 ;  /* 0x0000001fff147819 */ /* 0x000fe40000011416 */
[----:B--2---:R-:W-:Y:S01]  /*3fee0*/  IADD3 R18, P6, R22, R0, RZ ;  /* 0x0000000016127210 */ /* 0x004fe20007fde0ff */
[----:B------:R-:W-:Y:S01]  /*3fef0*/  IMAD.X R17, R21, 0x1, R28, P3 ;  /* 0x0000000115117824 */ /* 0x000fe200018e061c */
[----:B---3--:R-:W-:-:S03]  /*3ff00*/  PRMT R21, R13, 0x7770, RZ ;  /* 0x000077700d157816 */ /* 0x008fc600000000ff */
        /* <DEDUP_REMOVED lines=12> */
[----:B--2---:R-:W-:Y:S02]  /*3ffd0*/  SHF.R.S32.HI R21, RZ, 0x1f, R12 ;  /* 0x0000001fff157819 */ /* 0x004fe4000001140c */
        /* <DEDUP_REMOVED lines=14> */
[----:B--2---:R-:W-:Y:S02]  /*400c0*/  VIADD R18, R12, UR22 ;  /* 0x000000160c127c36 */ /* 0x004fe40008000000 */
[----:B------:R-:W-:Y:S02]  /*400d0*/  VIADD R20, R7, 0x1e ;  /* 0x0000001e07147836 */ /* 0x000fe40000000000 */
[----:B------:R-:W-:Y:S01]  /*400e0*/  IMAD.X R17, R21, 0x1, R28, P2 ;  /* 0x0000000115117824 */ /* 0x000fe200010e061c */
[----:B------:R-:W-:Y:S02]  /*400f0*/  SHF.R.S32.HI R19, RZ, 0x1f, R18 ;  /* 0x0000001fff137819 */ /* 0x000fe40000011412 */
[----:B------:R-:W-:-:S02]  /*40100*/  IADD3 R12, P6, R18, R0, RZ ;  /* 0x00000000120c7210 */ /* 0x000fc40007fde0ff */
[----:B------:R-:W-:Y:S02]  /*40110*/  PRMT R21, R13, 0x7773, RZ ;  /* 0x000077730d157816 */ /* 0x000fe400000000ff */
[----:B------:R-:W-:Y:S01]  /*40120*/  PRMT R22, R14, 0x7770, RZ ;  /* 0x000077700e167816 */ /* 0x000fe200000000ff */
[----:B------:R-:W-:Y:S01]  /*40130*/  IMAD.X R13, R19, 0x1, R2, P6 ;  /* 0x00000001130d7824 */ /* 0x000fe200030e0602 */
[----:B------:R-:W-:Y:S01]  /*40140*/  ISETP.GE.AND P2, PT, R20, UR4, PT ;  /* 0x0000000414007c0c */ /* 0x000fe2000bf46270 */
[----:B------:R-:W-:Y:S01]  /*40150*/  ULDC UR4, c[0x0][0x228] ;  /* 0x00008a0000047ab9 */ /* 0x000fe20000000800 */
[----:B------:R1:W-:Y:S01]  /*40160*/  @P4 STG.E.U8 desc[UR32][R16.64], R21 ;  /* 0x0000001510004986 */ /* 0x0003e2000c101120 */
[----:B------:R-:W-:Y:S01]  /*40170*/  ISETP.LT.AND P4, PT, R15, UR4, !P3 ;  /* 0x000000040f007c0c */ /* 0x000fe2000df81270 */
[----:B------:R-:W-:Y:S02]  /*40180*/  ULDC UR4, c[0x0][0x22c] ;  /* 0x00008b0000047ab9 */ /* 0x000fe40000000800 */
[----:B------:R2:W-:Y:S01]  /*40190*/  @P5 STG.E.U8 desc[UR32][R12.64], R22 ;  /* 0x000000160c005986 */ /* 0x0005e2000c101120 */
[----:B------:R-:W-:Y:S01]  /*401a0*/  PRMT R20, R14, 0x7771, RZ ;  /* 0x000077710e147816 */ /* 0x000fe200000000ff */
[----:B-1----:R-:W-:Y:S01]  /*401b0*/  VIADD R17, R7, 0x1f ;  /* 0x0000001f07117836 */ /* 0x002fe20000000000 */
[C---:B--2---:R-:W-:Y:S01]  /*401c0*/  IADD3 R12, P3, R18.reuse, R3, RZ ;  /* 0x00000003120c7210 */ /* 0x044fe20007f7e0ff */
[----:B------:R-:W-:-:S04]  /*401d0*/  VIADD R18, R18, UR22 ;  /* 0x0000001612127c36 */ /* 0x000fc80008000000 */
[----:B------:R-:W-:Y:S01]  /*401e0*/  IMAD.X R13, R19, 0x1, R28, P3 ;  /* 0x00000001130d7824 */ /* 0x000fe200018e061c */
[----:B------:R-:W-:Y:S01]  /*401f0*/  ISETP.GE.AND P3, PT, R17, UR4, PT ;  /* 0x0000000411007c0c */ /* 0x000fe2000bf66270 */
[----:B------:R-:W-:Y:S01]  /*40200*/  ULDC UR4, c[0x0][0x228] ;  /* 0x00008a0000047ab9 */ /* 0x000fe20000000800 */
[----:B------:R-:W-:Y:S01]  /*40210*/  ISETP.LT.AND P5, PT, R11, UR6, !P1 ;  /* 0x000000060b007c0c */ /* 0x000fe2000cfa1270 */
[----:B------:R-:W-:Y:S01]  /*40220*/  VIADD R22, R7, 0x20 ;  /* 0x0000002007167836 */ /* 0x000fe20000000000 */
[----:B------:R1:W-:Y:S01]  /*40230*/  @P4 STG.E.U8 desc[UR32][R12.64], R20 ;  /* 0x000000140c004986 */ /* 0x0003e2000c101120 */
[----:B------:R-:W-:Y:S01]  /*40240*/  ISETP.LT.AND P4, PT, R15, UR4, !P1 ;  /* 0x000000040f007c0c */ /* 0x000fe2000cf81270 */
[----:B------:R-:W-:Y:S01]  /*40250*/  ULDC UR4, c[0x0][0x22c] ;  /* 0x00008b0000047ab9 */ /* 0x000fe20000000800 */
[----:B------:R-:W-:Y:S01]  /*40260*/  SHF.R.S32.HI R19, RZ, 0x1f, R18 ;  /* 0x0000001fff137819 */ /* 0x000fe20000011412 */
[----:B------:R-:W2:Y:S01]  /*40270*/  LDL.LU R15, [R1+0x1478] ;  /* 0x00147800010f7983 */ /* 0x000ea20000300800 */
[C---:B------:R-:W-:Y:S01]  /*40280*/  IADD3 R16, P6, R18.reuse, R0, RZ ;  /* 0x0000000012107210 */ /* 0x040fe20007fde0ff */
[----:B------:R-:W-:Y:S01]  /*40290*/  ULDC UR6, c[0x0][0x228] ;  /* 0x00008a0000067ab9 */ /* 0x000fe20000000800 */
[----:B-1----:R-:W-:-:S05]  /*402a0*/  IADD3 R12, P1, R18, R3, RZ ;  /* 0x00000003120c7210 */ /* 0x002fca0007f3e0ff */
[C---:B------:R-:W-:Y:S01]  /*402b0*/  IMAD.X R13, R19.reuse, 0x1, R28, P1 ;  /* 0x00000001130d7824 */ /* 0x040fe200008e061c */
[----:B------:R-:W-:Y:S01]  /*402c0*/  ISETP.GE.AND P1, PT, R22, UR4, PT ;  /* 0x0000000416007c0c */ /* 0x000fe2000bf26270 */
[----:B------:R-:W-:Y:S01]  /*402d0*/  IMAD.X R17, R19, 0x1, R2, P6 ;  /* 0x0000000113117824 */ /* 0x000fe200030e0602 */
[----:B------:R-:W3:Y:S01]  /*402e0*/  LDL.LU R22, [R1+0x768] ;  /* 0x0007680001167983 */ /* 0x000ee20000300800 */
[----:B------:R-:W-:Y:S01]  /*402f0*/  PRMT R21, R14, 0x7772, RZ ;  /* 0x000077720e157816 */ /* 0x000fe200000000ff */
[----:B------:R-:W-:Y:S01]  /*40300*/  VIADD R18, R18, UR22 ;  /* 0x0000001612127c36 */ /* 0x000fe20008000000 */
[----:B------:R-:W-:Y:S01]  /*40310*/  PRMT R19, R14, 0x7773, RZ ;  /* 0x000077730e137816 */ /* 0x000fe200000000ff */
[----:B------:R-:W-:Y:S01]  /*40320*/  VIADD R20, R7, 0x21 ;  /* 0x0000002107147836 */ /* 0x000fe20000000000 */
[----:B------:R-:W-:Y:S01]  /*40330*/  ULDC UR4, c[0x0][0x22c] ;  /* 0x00008b0000047ab9 */ /* 0x000fe20000000800 */
[----:B------:R1:W-:Y:S01]  /*40340*/  @P5 STG.E.U8 desc[UR32][R16.64], R21 ;  /* 0x0000001510005986 */ /* 0x0003e2000c101120 */
[----:B------:R-:W-:Y:S01]  /*40350*/  ISETP.LT.AND P5, PT, R11, UR6, !P2 ;  /* 0x000000060b007c0c */ /* 0x000fe2000d7a1270 */
[----:B------:R-:W-:Y:S01]  /*40360*/  ULDC UR6, c[0x0][0x228] ;  /* 0x00008a0000067ab9 */ /* 0x000fe20000000800 */
[----:B------:R-:W-:Y:S01]  /*40370*/  SHF.R.S32.HI R14, RZ, 0x1f, R18 ;  /* 0x0000001fff0e7819 */ /* 0x000fe20000011412 */
[----:B------:R4:W-:Y:S01]  /*40380*/  @P4 STG.E.U8 desc[UR32][R12.64], R19 ;  /* 0x000000130c004986 */ /* 0x0009e2000c101120 */
[----:B-1----:R-:W-:-:S02]  /*40390*/  IADD3 R16, P6, R18, R0, RZ ;  /* 0x0000000012107210 */ /* 0x002fc40007fde0ff */
[----:B------:R-:W-:Y:S01]  /*403a0*/  ISETP.GE.AND P4, PT, R20, UR4, PT ;  /* 0x0000000414007c0c */ /* 0x000fe2000bf86270 */
[----:B------:R-:W-:Y:S02]  /*403b0*/  ULDC UR4, c[0x0][0x228] ;  /* 0x00008a0000047ab9 */ /* 0x000fe40000000800 */
[----:B------:R-:W-:Y:S01]  /*403c0*/  IMAD.X R17, R14, 0x1, R2, P6 ;  /* 0x000000010e117824 */ /* 0x000fe200030e0602 */
[C---:B----4-:R-:W-:Y:S01]  /*403d0*/  IADD3 R12, P6, R18.reuse, R3, RZ ;  /* 0x00000003120c7210 */ /* 0x050fe20007fde0ff */
[----:B------:R-:W-:-:S04]  /*403e0*/  VIADD R18, R18, UR22 ;  /* 0x0000001612127c36 */ /* 0x000fc80008000000 */
[----:B------:R-:W-:Y:S01]  /*403f0*/  IMAD.X R13, R14, 0x1, R28, P6 ;  /* 0x000000010e0d7824 */ /* 0x000fe200030e061c */
[----:B------:R-:W-:Y:S02]  /*40400*/  IADD3 R14, P6, R18, R0, RZ ;  /* 0x00000000120e7210 */ /* 0x000fe40007fde0ff */
[----:B------:R-:W-:Y:S02]  /*40410*/  PRMT R23, R8, 0x7770, RZ ;  /* 0x0000777008177816 */ /* 0x000fe400000000ff */
[----:B--2---:R-:W-:-:S05]  /*40420*/  PRMT R21, R15, 0x7770, RZ ;  /* 0x000077700f157816 */ /* 0x004fca00000000ff */
[----:B------:R1:W-:Y:S01]  /*40430*/  @P5 STG.E.U8 desc[UR32][R16.64], R21 ;  /* 0x0000001510005986 */ /* 0x0003e2000c101120 */
[----:B------:R-:W-:Y:S01]  /*40440*/  ISETP.LT.AND P5, PT, R11, UR4, !P3 ;  /* 0x000000040b007c0c */ /* 0x000fe2000dfa1270 */
[----:B------:R-:W-:Y:S01]  /*40450*/  ULDC UR4, c[0x0][0x228] ;  /* 0x00008a0000047ab9 */ /* 0x000fe20000000800 */
[C---:B------:R-:W-:Y:S02]  /*40460*/  PRMT R19, R15.reuse, 0x7771, RZ ;  /* 0x000077710f137816 */ /* 0x040fe400000000ff */
[C---:B---3--:R-:W-:Y:S01]  /*40470*/  ISETP.LT.AND P2, PT, R22.reuse, UR6, !P2 ;  /* 0x0000000616007c0c */ /* 0x048fe2000d741270 */
[----:B------:R-:W-:Y:S01]  /*40480*/  ULDC UR6, c[0x0][0x228] ;  /* 0x00008a0000067ab9 */ /* 0x000fe20000000800 */
[----:B-1----:R-:W-:Y:S02]  /*40490*/  SHF.R.S32.HI R17, RZ, 0x1f, R18 ;  /* 0x0000001fff117819 */ /* 0x002fe40000011412 */
[C---:B------:R-:W-:Y:S02]  /*404a0*/  PRMT R16, R15.reuse, 0x7773, RZ ;  /* 0x000077730f107816 */ /* 0x040fe400000000ff */
[----:B------:R-:W-:Y:S01]  /*404b0*/  PRMT R20, R15, 0x7772, RZ ;  /* 0x000077720f147816 */ /* 0x000fe200000000ff */
[----:B------:R-:W-:Y:S01]  /*404c0*/  IMAD.X R15, R17, 0x1, R2, P6 ;  /* 0x00000001110f7824 */ /* 0x000fe200030e0602 */
[----:B------:R-:W-:Y:S01]  /*404d0*/  ISETP.LT.AND P3, PT, R22, UR4, !P3 ;  /* 0x0000000416007c0c */ /* 0x000fe2000df61270 */
[----:B------:R-:W-:Y:S01]  /*404e0*/  VIADD R21, R7, 0x22 ;  /* 0x0000002207157836 */ /* 0x000fe20000000000 */
[----:B------:R-:W-:Y:S01]  /*404f0*/  ISETP.LT.AND P6, PT, R11, UR6, !P1 ;  /* 0x000000060b007c0c */ /* 0x000fe2000cfc1270 */
[----:B------:R-:W-:Y:S01]  /*40500*/  ULDC UR4, c[0x0][0x22c] ;  /* 0x00008b0000047ab9 */ /* 0x000fe20000000800 */
[----:B------:R-:W-:Y:S01]  /*40510*/  ULDC UR6, c[0x0][0x228] ;  /* 0x00008a0000067ab9 */ /* 0x000fe20000000800 */
[----:B------:R1:W-:Y:S04]  /*40520*/  @P2 STG.E.U8 desc[UR32][R12.64], R19 ;  /* 0x000000130c002986 */ /* 0x0003e8000c101120 */
[----:B------:R2:W-:Y:S01]  /*40530*/  @P5 STG.E.U8 desc[UR32][R14.64], R20 ;  /* 0x000000140e005986 */ /* 0x0005e2000c101120 */
[C---:B-1----:R-:W-:Y:S01]  /*40540*/  VIADD R19, R18.reuse, UR22 ;  /* 0x0000001612137c36 */ /* 0x042fe20008000000 */
[----:B------:R-:W-:-:S04]  /*40550*/  IADD3 R12, P2, R18, R3, RZ ;  /* 0x00000003120c7210 */ /* 0x000fc80007f5e0ff */
[----:B------:R-:W-:Y:S01]  /*40560*/  SHF.R.S32.HI R18, RZ, 0x1f, R19 ;  /* 0x0000001fff127819 */ /* 0x000fe20000011413 */
[----:B------:R-:W-:Y:S01]  /*40570*/  IMAD.X R13, R17, 0x1, R28, P2 ;  /* 0x00000001110d7824 */ /* 0x000fe200010e061c */
[----:B--2---:R-:W-:Y:S02]  /*40580*/  IADD3 R14, P5, R19, R0, RZ ;  /* 0x00000000130e7210 */ /* 0x004fe40007fbe0ff */
[----:B------:R-:W-:Y:S01]  /*40590*/  ISETP.GE.AND P2, PT, R21, UR4, PT ;  /* 0x0000000415007c0c */ /* 0x000fe2000bf46270 */
[----:B------:R-:W-:Y:S01]  /*405a0*/  ULDC UR4, c[0x0][0x228] ;  /* 0x00008a0000047ab9 */ /* 0x000fe20000000800 */
[----:B------:R1:W-:Y:S01]  /*405b0*/  @P3 STG.E.U8 desc[UR32][R12.64], R16 ;  /* 0x000000100c003986 */ /* 0x0003e2000c101120 */
[----:B------:R-:W-:Y:S01]  /*405c0*/  IMAD.X R15, R18, 0x1, R2, P5 ;  /* 0x00000001120f7824 */ /* 0x000fe200028e0602 */
[----:B------:R-:W-:Y:S01]  /*405d0*/  ISETP.LT.AND P3, PT, R22, UR4, !P1 ;  /* 0x0000000416007c0c */ /* 0x000fe2000cf61270 */
[----:B------:R-:W-:Y:S01]  /*405e0*/  VIADD R17, R19, UR22 ;  /* 0x0000001613117c36 */ /* 0x000fe20008000000 */
[----:B------:R-:W-:Y:S01]  /*405f0*/  ISETP.LT.AND P5, PT, R11, UR6, !P4 ;  /* 0x000000060b007c0c */ /* 0x000fe2000e7a1270 */
[----:B------:R-:W-:Y:S01]  /*40600*/  VIADD R20, R7, 0x23 ;  /* 0x0000002307147836 */ /* 0x000fe20000000000 */
[----:B------:R2:W-:Y:S01]  /*40610*/  @P6 STG.E.U8 desc[UR32][R14.64], R23 ;  /* 0x000000170e006986 */ /* 0x0005e2000c101120 */
[----:B------:R-:W-:Y:S01]  /*40620*/  ULDC UR4, c[0x0][0x22c] ;  /* 0x00008b0000047ab9 */ /* 0x000fe20000000800 */
[----:B------:R-:W-:Y:S01]  /*40630*/  PRMT R21, R8, 0x7772, RZ ;  /* 0x0000777208157816 */ /* 0x000fe200000000ff */
[----:B------:R-:W-:Y:S01]  /*40640*/  ULDC UR6, c[0x0][0x228] ;  /* 0x00008a0000067ab9 */ /* 0x000fe20000000800 */
[----:B-1----:R-:W-:-:S02]  /*40650*/  IADD3 R12, P1, R19, R3, RZ ;  /* 0x00000003130c7210 */ /* 0x002fc40007f3e0ff */
[----:B------:R-:W-:Y:S02]  /*40660*/  SHF.R.S32.HI R16, RZ, 0x1f, R17 ;  /* 0x0000001fff107819 */ /* 0x000fe40000011411 */
[----:B--2---:R-:W-:Y:S01]  /*40670*/  IADD3 R14, P6, R17, R0, RZ ;  /* 0x00000000110e7210 */ /* 0x004fe20007fde0ff */
[----:B------:R-:W-:Y:S01]  /*40680*/  IMAD.X R13, R18, 0x1, R28, P1 ;  /* 0x00000001120d7824 */ /* 0x000fe200008e061c */
[----:B------:R-:W-:-:S03]  /*40690*/  PRMT R23, R8, 0x7771, RZ ;  /* 0x0000777108177816 */ /* 0x000fc600000000ff */
[----:B------:R-:W-:Y:S01]  /*406a0*/  IMAD.X R15, R16, 0x1, R2, P6 ;  /* 0x00000001100f7824 */ /* 0x000fe200030e0602 */
[----:B------:R-:W-:Y:S01]  /*406b0*/  ISETP.GE.AND P1, PT, R20, UR4, PT ;  /* 0x0000000414007c0c */ /* 0x000fe2000bf26270 */
[----:B------:R-:W-:Y:S01]  /*406c0*/  ULDC UR4, c[0x0][0x228] ;  /* 0x00008a0000047ab9 */ /* 0x000fe20000000800 */
[----:B------:R1:W-:Y:S01]  /*406d0*/  @P3 STG.E.U8 desc[UR32][R12.64], R23 ;  /* 0x000000170c003986 */ /* 0x0003e2000c101120 */
[----:B------:R-:W-:Y:S01]  /*406e0*/  VIADD R18, R17, UR22 ;  /* 0x0000001611127c36 */ /* 0x000fe20008000000 */
[----:B------:R-:W-:Y:S01]  /*406f0*/  ISETP.LT.AND P4, PT, R22, UR4, !P4 ;  /* 0x0000000416007c0c */ /* 0x000fe2000e781270 */
[----:B------:R-:W-:Y:S01]  /*40700*/  VIADD R19, R7, 0x24 ;  /* 0x0000002407137836 */ /* 0x000fe20000000000 */
[----:B------:R2:W-:Y:S01]  /*40710*/  @P5 STG.E.U8 desc[UR32][R14.64], R21 ;  /* 0x000000150e005986 */ /* 0x0005e2000c101120 */
[----:B------:R-:W-:Y:S01]  /*40720*/  ISETP.LT.AND P5, PT, R11, UR6, !P2 ;  /* 0x000000060b007c0c */ /* 0x000fe2000d7a1270 */
[----:B------:R-:W-:Y:S01]  /*40730*/  ULDC UR4, c[0x0][0x22c] ;  /* 0x00008b0000047ab9 */ /* 0x000fe20000000800 */
[----:B------:R-:W-:Y:S01]  /*40740*/  ULDC UR6, c[0x0][0x228] ;  /* 0x00008a0000067ab9 */ /* 0x000fe20000000800 */
[----:B-1----:R-:W-:-:S02]  /*40750*/  IADD3 R12, P3, R17, R3, RZ ;  /* 0x00000003110c7210 */ /* 0x002fc40007f7e0ff */
[----:B------:R-:W-:Y:S02]  /*40760*/  SHF.R.S32.HI R17, RZ, 0x1f, R18 ;  /* 0x0000001fff117819 */ /* 0x000fe40000011412 */
[----:B--2---:R-:W-:Y:S01]  /*40770*/  IADD3 R14, P6, R18, R0, RZ ;  /* 0x00000000120e7210 */ /* 0x004fe20007fde0ff */
[----:B------:R-:W-:Y:S01]  /*40780*/  IMAD.X R13, R16, 0x1, R28, P3 ;  /* 0x00000001100d7824 */ /* 0x000fe200018e061c */
[----:B------:R-:W-:Y:S02]  /*40790*/  PRMT R23, R8, 0x7773, RZ ;  /* 0x0000777308177816 */ /* 0x000fe400000000ff */
[----:B------:R-:W-:Y:S01]  /*407a0*/  PRMT R21, R9, 0x7770, RZ ;  /* 0x0000777009157816 */ /* 0x000fe200000000ff */
        /* <DEDUP_REMOVED lines=10> */
[----:B------:R-:W-:Y:S01]  /*40850*/  SHF.R.S32.HI R19, RZ, 0x1f, R8 ;  /* 0x0000001fff137819 */ /* 0x000fe20000011408 */
[----:B------:R-:W-:Y:S01]  /*40860*/  ULDC UR6, c[0x0][0x228] ;  /* 0x00008a0000067ab9 */ /* 0x000fe20000000800 */
[----:B-1----:R-:W-:-:S02]  /*40870*/  IADD3 R12, P2, R18, R3, RZ ;  /* 0x00000003120c7210 */ /* 0x002fc40007f5e0ff */
[----:B--2---:R-:W-:-:S03]  /*40880*/  IADD3 R14, P6, R8, R0, RZ ;  /* 0x00000000080e7210 */ /* 0x004fc60007fde0ff */
[----:B------:R-:W-:Y:S01]  /*40890*/  IMAD.X R13, R17, 0x1, R28, P2 ;  /* 0x00000001110d7824 */ /* 0x000fe200010e061c */
[C---:B------:R-:W-:Y:S02]  /*408a0*/  PRMT R23, R9.reuse, 0x7771, RZ ;  /* 0x0000777109177816 */ /* 0x040fe400000000ff */
        /* <DEDUP_REMOVED lines=14> */
[----:B------:R-:W-:Y:S02]  /*40990*/  IADD3 R8, P6, R16, R0, RZ ;  /* 0x0000000010087210 */ /* 0x000fe40007fde0ff */
[----:B--2---:R-:W-:Y:S01]  /*409a0*/  PRMT R21, R9, 0x7773, RZ ;  /* 0x0000777309157816 */ /* 0x004fe200000000ff */
[----:B------:R-:W-:Y:S01]  /*409b0*/  IMAD.X R13, R19, 0x1, R28, P1 ;  /* 0x00000001130d7824 */ /* 0x000fe200008e061c */
[----:B------:R-:W-:Y:S01]  /*409c0*/  PRMT R19, R10, 0x7770, RZ ;  /* 0x000077700a137816 */ /* 0x000fe200000000ff */
[----:B------:R-:W-:Y:S01]  /*409d0*/  IMAD.X R9, R17, 0x1, R2, P6 ;  /* 0x0000000111097824 */ /* 0x000fe200030e0602 */
[----:B------:R-:W-:Y:S01]  /*409e0*/  ISETP.GE.AND P1, PT, R18, UR4, PT ;  /* 0x0000000412007c0c */ /* 0x000fe2000bf26270 */
[----:B------:R-:W-:Y:S01]  /*409f0*/  ULDC UR4, c[0x0][0x228] ;  /* 0x00008a0000047ab9 */ /* 0x000fe20000000800 */
[----:B------:R-:W-:Y:S01]  /*40a00*/  @P4 STG.E.U8 desc[UR32][R12.64], R21 ;  /* 0x000000150c004986 */ /* 0x000fe2000c101120 */
[----:B------:R-:W-:Y:S01]  /*40a10*/  ISETP.LT.AND P4, PT, R22, UR4, !P3 ;  /* 0x0000000416007c0c */ /* 0x000fe2000df81270 */
[C---:B------:R-:W-:Y:S01]  /*40a20*/  VIADD R15, R16.reuse, UR22 ;  /* 0x00000016100f7c36 */ /* 0x040fe20008000000 */
[----:B------:R-:W-:Y:S01]  /*40a30*/  ULDC UR4, c[0x0][0x22c] ;  /* 0x00008b0000047ab9 */ /* 0x000fe20000000800 */
[----:B------:R1:W-:Y:S01]  /*40a40*/  @P5 STG.E.U8 desc[UR32][R8.64], R19 ;  /* 0x0000001308005986 */ /* 0x0003e2000c101120 */
[----:B------:R-:W-:Y:S01]  /*40a50*/  ISETP.LT.AND P5, PT, R11, UR6, !P2 ;  /* 0x000000060b007c0c */ /* 0x000fe2000d7a1270 */
[----:B------:R-:W-:Y:S01]  /*40a60*/  ULDC UR6, c[0x0][0x228] ;  /* 0x00008a0000067ab9 */ /* 0x000fe20000000800 */
[----:B-1----:R-:W-:-:S02]  /*40a70*/  IADD3 R8, P3, R16, R3, RZ ;  /* 0x0000000310087210 */ /* 0x002fc40007f7e0ff */
[----:B------:R-:W-:-:S03]  /*40a80*/  IADD3 R12, P6, R15, R0, RZ ;  /* 0x000000000f0c7210 */ /* 0x000fc60007fde0ff */
[----:B------:R-:W-:Y:S01]  /*40a90*/  IMAD.X R9, R17, 0x1, R28, P3 ;  /* 0x0000000111097824 */ /* 0x000fe200018e061c */
[----:B------:R-:W-:Y:S02]  /*40aa0*/  SHF.R.S32.HI R17, RZ, 0x1f, R15 ;  /* 0x0000001fff117819 */ /* 0x000fe4000001140f */
[C---:B------:R-:W-:Y:S02]  /*40ab0*/  PRMT R19, R10.reuse, 0x7771, RZ ;  /* 0x000077710a137816 */ /* 0x040fe400000000ff */
[----:B------:R-:W-:Y:S01]  /*40ac0*/  PRMT R21, R10, 0x7772, RZ ;  /* 0x000077720a157816 */ /* 0x000fe200000000ff */
[----:B------:R-:W-:Y:S02]  /*40ad0*/  IMAD.X R13, R17, 0x1, R2, P6 ;  /* 0x00000001110d7824 */ /* 0x000fe400030e0602 */
[----:B------:R1:W-:Y:S04]  /*40ae0*/  @P4 STG.E.U8 desc[UR32][R8.64], R19 ;  /* 0x0000001308004986 */ /* 0x0003e8000c101120 */
[----:B------:R2:W-:Y:S01]  /*40af0*/  @P5 STG.E.U8 desc[UR32][R12.64], R21 ;  /* 0x000000150c005986 */ /* 0x0005e2000c101120 */
[----:B------:R-:W-:Y:S01]  /*40b00*/  ISETP.LT.AND P5, PT, R11, UR6, !P1 ;  /* 0x000000060b007c0c */ /* 0x000fe2000cfa1270 */
[----:B------:R-:W-:Y:S01]  /*40b10*/  VIADD R14, R7, 0x27 ;  /* 0x00000027070e7836 */ /* 0x000fe20000000000 */
[----:B------:R-:W-:Y:S01]  /*40b20*/  ULDC UR6, c[0x0][0x228] ;  /* 0x00008a0000067ab9 */ /* 0x000fe20000000800 */
[----:B------:R-:W3:Y:S03]  /*40b30*/  LDL.LU R11, [R1+0x1474] ;  /* 0x00147400010b7983 */ /* 0x000ee60000300800 */
[----:B------:R-:W-:Y:S01]  /*40b40*/  ISETP.GE.AND P3, PT, R14, UR4, PT ;  /* 0x000000040e007c0c */ /* 0x000fe2000bf66270 */
[----:B------:R-:W-:-:S02]  /*40b50*/  ULDC UR4, c[0x0][0x228] ;  /* 0x00008a0000047ab9 */ /* 0x000fc40000000800 */
[----:B------:R-:W-:Y:S02]  /*40b60*/  ISETP.LT.AND P4, PT, R22, UR4, !P2 ;  /* 0x0000000416007c0c */ /* 0x000fe4000d781270 */
[----:B---3--:R-:W-:Y:S01]  /*40b70*/  PRMT R29, R11, 0x7770, RZ ;  /* 0x000077700b1d7816 */ /* 0x008fe200000000ff */
[----:B------:R-:W-:Y:S01]  /*40b80*/  VIADD R14, R7, 0x28 ;  /* 0x00000028070e7836 */ /* 0x000fe20000000000 */
[C---:B-1----:R-:W-:Y:S01]  /*40b90*/  IADD3 R8, P2, R15.reuse, R3, RZ ;  /* 0x000000030f087210 */ /* 0x042fe20007f5e0ff */
[----:B------:R-:W-:Y:S01]  /*40ba0*/  VIADD R15, R15, UR22 ;  /* 0x000000160f0f7c36 */ /* 0x000fe20008000000 */
[----:B------:R-:W-:-:S04]  /*40bb0*/  ULDC UR4, c[0x0][0x22c] ;  /* 0x00008b0000047ab9 */ /* 0x000fc80000000800 */
[----:B------:R-:W-:Y:S02]  /*40bc0*/  SHF.R.S32.HI R19, RZ, 0x1f, R15 ;  /* 0x0000001fff137819 */ /* 0x000fe4000001140f */
[----:B--2---:R-:W-:Y:S01]  /*40bd0*/  IADD3 R12, P6, R15, R0, RZ ;  /* 0x000000000f0c7210 */ /* 0x004fe20007fde0ff */
[----:B------:R-:W-:Y:S01]  /*40be0*/  IMAD.X R9, R17, 0x1, R28, P2 ;  /* 0x0000000111097824 */ /* 0x000fe200010e061c */
[----:B------:R-:W-:-:S03]  /*40bf0*/  PRMT R17, R10, 0x7773, RZ ;  /* 0x000077730a117816 */ /* 0x000fc600000000ff */
[----:B------:R-:W-:Y:S02]  /*40c00*/  IMAD.X R13, R19, 0x1, R2, P6 ;  /* 0x00000001130d7824 */ /* 0x000fe400030e0602 */
[----:B------:R-:W-:Y:S04]  /*40c10*/  @P4 STG.E.U8 desc[UR32][R8.64], R17 ;  /* 0x0000001108004986 */ /* 0x000fe8000c101120 */
[----:B------:R1:W-:Y:S04]  /*40c20*/  @P5 STG.E.U8 desc[UR32][R12.64], R29 ;  /* 0x0000001d0c005986 */ /* 0x0003e8000c101120 */
[----:B-1----:R-:W2:Y:S01]  /*40c30*/  LDL.LU R29, [R1+0x764] ;  /* 0x00076400011d7983 */ /* 0x002ea20000300800 */
[----:B------:R-:W-:Y:S01]  /*40c40*/  VIADD R10, R7, 0x29 ;  /* 0x00000029070a7836 */ /* 0x000fe20000000000 */
[----:B------:R-:W-:Y:S01]  /*40c50*/  ISETP.LT.AND P1, PT, R22, UR6, !P1 ;  /* 0x0000000616007c0c */ /* 0x000fe2000cf21270 */
[----:B------:R-:W-:Y:S01]  /*40c60*/  ULDC UR6, c[0x0][0x228] ;  /* 0x00008a0000067ab9 */ /* 0x000fe20000000800 */
[----:B------:R-:W-:Y:S01]  /*40c70*/  ISETP.GE.AND P2, PT, R14, UR4, PT ;  /* 0x000000040e007c0c */ /* 0x000fe2000bf46270 */
[----:B------:R-:W-:Y:S01]  /*40c80*/  ULDC UR4, c[0x0][0x22c] ;  /* 0x00008b0000047ab9 */ /* 0x000fe20000000800 */
[----:B------:R-:W-:-:S02]  /*40c90*/  IADD3 R14, P6, R15, R3, RZ ;  /* 0x000000030f0e7210 */ /* 0x000fc40007fde0ff */
[----:B------:R-:W-:Y:S01]  /*40ca0*/  ISETP.GE.AND P4, PT, R10, UR4, PT ;  /* 0x000000040a007c0c */ /* 0x000fe2000bf86270 */
[----:B------:R-:W-:Y:S01]  /*40cb0*/  ULDC UR4, c[0x0][0x228] ;  /* 0x00008a0000047ab9 */ /* 0x000fe20000000800 */
[----:B------:R-:W-:Y:S01]  /*40cc0*/  VIADD R10, R15, UR22 ;  /* 0x000000160f0a7c36 */ /* 0x000fe20008000000 */
[----:B------:R-:W-:Y:S01]  /*40cd0*/  PRMT R23, R11, 0x7771, RZ ;  /* 0x000077710b177816 */ /* 0x000fe200000000ff */
[----:B------:R-:W-:Y:S01]  /*40ce0*/  IMAD.X R15, R19, 0x1, R28, P6 ;  /* 0x00000001130f7824 */ /* 0x000fe200030e061c */
[C---:B------:R-:W-:Y:S02]  /*40cf0*/  PRMT R17, R11.reuse, 0x7773, RZ ;  /* 0x000077730b117816 */ /* 0x040fe400000000ff */
[----:B------:R-:W-:Y:S02]  /*40d00*/  PRMT R21, R11, 0x7772, RZ ;  /* 0x000077720b157816 */ /* 0x000fe400000000ff */
[----:B------:R-:W-:Y:S02]  /*40d10*/  SHF.R.S32.HI R11, RZ, 0x1f, R10 ;  /* 0x0000001fff0b7819 */ /* 0x000fe4000001140a */
[C---:B------:R-:W-:Y:S01]  /*40d20*/  IADD3 R8, P6, R10.reuse, R0, RZ ;  /* 0x000000000a087210 */ /* 0x040fe20007fde0ff */
[----:B------:R1:W-:Y:S01]  /*40d30*/  @P1 STG.E.U8 desc[UR32][R14.64], R23 ;  /* 0x000000170e001986 */ /* 0x0003e2000c101120 */
[C---:B------:R-:W-:Y:S01]  /*40d40*/  VIADD R16, R10.reuse, UR22 ;  /* 0x000000160a107c36 */ /* 0x040fe20008000000 */
[----:B------:R-:W-:-:S02]  /*40d50*/  IADD3 R10, P1, R10, R3, RZ ;  /* 0x000000030a0a7210 */ /* 0x000fc40007f3e0ff */
[----:B------:R-:W-:-:S03]  /*40d60*/  IMAD.X R9, R11, 0x1, R2, P6 ;  /* 0x000000010b097824 */ /* 0x000fc600030e0602 */
[----:B------:R-:W-:Y:S02]  /*40d70*/  IMAD.X R11, R11, 0x1, R28, P1 ;  /* 0x000000010b0b7824 */ /* 0x000fe400008e061c */
[C---:B-1----:R-:W-:Y:S01]  /*40d80*/  VIADD R14, R7.reuse, 0x2a ;  /* 0x0000002a070e7836 */ /* 0x042fe20000000000 */
[----:B------:R-:W-:Y:S02]  /*40d90*/  SHF.R.S32.HI R19, RZ, 0x1f, R16 ;  /* 0x0000001fff137819 */ /* 0x000fe40000011410 */
[----:B------:R-:W-:Y:S01]  /*40da0*/  PRMT R23, R4, 0x7770, RZ ;  /* 0x0000777004177816 */ /* 0x000fe200000000ff */
[----:B------:R-:W-:Y:S02]  /*40db0*/  VIADD R18, R16, UR22 ;  /* 0x0000001610127c36 */ /* 0x000fe40008000000 */
[----:B------:R-:W-:Y:S01]  /*40dc0*/  VIADD R20, R7, 0x2b ;  /* 0x0000002b07147836 */ /* 0x000fe20000000000 */
[----:B--2---:R-:W-:Y:S01]  /*40dd0*/  ISETP.LT.AND P5, PT, R29, UR4, !P3 ;  /* 0x000000041d007c0c */ /* 0x004fe2000dfa1270 */
[----:B------:R-:W-:-:S02]  /*40de0*/  ULDC UR4, c[0x0][0x228] ;  /* 0x00008a0000047ab9 */ /* 0x000fc40000000800 */
[----:B------:R-:W-:Y:S01]  /*40df0*/  ISETP.LT.AND P3, PT, R22, UR4, !P3 ;  /* 0x0000000416007c0c */ /* 0x000fe2000df61270 */
[----:B------:R-:W-:Y:S01]  /*40e00*/  ULDC UR4, c[0x0][0x22c] ;  /* 0x00008b0000047ab9 */ /* 0x000fe20000000800 */
[----:B------:R-:W-:Y:S01]  /*40e10*/  ISETP.LT.AND P6, PT, R29, UR6, !P2 ;  /* 0x000000061d007c0c */ /* 0x000fe2000d7c1270 */
[----:B------:R-:W-:Y:S01]  /*40e20*/  ULDC UR6, c[0x0][0x228] ;  /* 0x00008a0000067ab9 */ /* 0x000fe20000000800 */
[----:B------:R-:W-:Y:S01]  /*40e30*/  ISETP.GE.AND P1, PT, R14, UR4, PT ;  /* 0x000000040e007c0c */ /* 0x000fe2000bf26270 */
[----:B------:R-:W-:-:S05]  /*40e40*/  ULDC UR4, c[0x0][0x228] ;  /* 0x00008a0000047ab9 */ /* 0x000fca0000000800 */
[----:B------:R1:W-:Y:S01]  /*40e50*/  @P5 STG.E.U8 desc[UR32][R8.64], R21 ;  /* 0x0000001508005986 */ /* 0x0003e2000c101120 */
[----:B------:R-:W-:-:S03]  /*40e60*/  IADD3 R12, P5, R16, R0, RZ ;  /* 0x00000000100c7210 */ /* 0x000fc60007fbe0ff */
[----:B------:R-:W-:Y:S01]  /*40e70*/  @P3 STG.E.U8 desc[UR32][R10.64], R17 ;  /* 0x000000110a003986 */ /* 0x000fe2000c101120 */
[----:B------:R-:W-:Y:S01]  /*40e80*/  ISETP.LT.AND P3, PT, R22, UR4, !P2 ;  /* 0x0000000416007c0c */ /* 0x000fe2000d761270 */
[----:B------:R-:W-:Y:S01]  /*40e90*/  IMAD.X R13, R19, 0x1, R2, P5 ;  /* 0x00000001130d7824 */ /* 0x000fe200028e0602 */
[----:B------:R-:W-:Y:S01]  /*40ea0*/  ULDC UR4, c[0x0][0x22c] ;  /* 0x00008b0000047ab9 */ /* 0x000fe20000000800 */
[----:B-1----:R-:W-:-:S03]  /*40eb0*/  IADD3 R8, P2, R16, R3, RZ ;  /* 0x0000000310087210 */ /* 0x002fc60007f5e0ff */
[----:B------:R1:W-:Y:S02]  /*40ec0*/  @P6 STG.E.U8 desc[UR32][R12.64], R23 ;  /* 0x000000170c006986 */ /* 0x0003e4000c101120 */
[----:B------:R-:W-:Y:S01]  /*40ed0*/  IMAD.X R9, R19, 0x1, R28, P2 ;  /* 0x0000000113097824 */ /* 0x000fe200010e061c */
[----:B------:R-:W-:Y:S02]  /*40ee0*/  SHF.R.S32.HI R21, RZ, 0x1f, R18 ;  /* 0x0000001fff157819 */ /* 0x000fe40000011412 */
[----:B-1----:R-:W-:Y:S02]  /*40ef0*/  PRMT R23, R4, 0x7771, RZ ;  /* 0x0000777104177816 */ /* 0x002fe400000000ff */
[----:B------:R-:W-:Y:S01]  /*40f00*/  ISETP.GE.AND P2, PT, R20, UR4, PT ;  /* 0x0000000414007c0c */ /* 0x000fe2000bf46270 */
[----:B------:R-:W-:Y:S02]  /*40f10*/  ULDC UR4, c[0x0][0x228] ;  /* 0x00008a0000047ab9 */ /* 0x000fe40000000800 */
[----:B------:R1:W-:Y:S01]  /*40f20*/  @P3 STG.E.U8 desc[UR32][R8.64], R23 ;  /* 0x0000001708003986 */ /* 0x0003e2000c101120 */
[----:B------:R-:W-:Y:S01]  /*40f30*/  IADD3 R10, P3, R18, R3, RZ ;  /* 0x00000003120a7210 */ /* 0x000fe20007f7e0ff */
[----:B------:R-:W-:Y:S01]  /*40f40*/  VIADD R20, R7, 0x2c ;  /* 0x0000002c07147836 */ /* 0x000fe20000000000 */
[----:B------:R-:W-:Y:S01]  /*40f50*/  ISETP.LT.AND P5, PT, R29, UR6, !P4 ;  /* 0x000000061d007c0c */ /* 0x000fe2000e7a1270 */
[----:B------:R-:W2:Y:S01]  /*40f60*/  LDL.LU R7, [R1+0x1470] ;  /* 0x0014700001077983 */ /* 0x000ea20000300800 */
[----:B------:R-:W-:Y:S01]  /*40f70*/  ISETP.LT.AND P4, PT, R22, UR4, !P4 ;  /* 0x0000000416007c0c */ /* 0x000fe2000e781270 */
[----:B------:R-:W-:Y:S01]  /*40f80*/  ULDC UR4, c[0x0][0x22c] ;  /* 0x00008b0000047ab9 */ /* 0x000fe20000000800 */
[C---:B------:R-:W-:Y:S01]  /*40f90*/  IMAD.X R11, R21.reuse, 0x1, R28, P3 ;  /* 0x00000001150b7824 */ /* 0x040fe200018e061c */
[----:B------:R-:W-:Y:S01]  /*40fa0*/  ISETP.GE.AND P3, PT, R20, UR4, PT ;  /* 0x0000000414007c0c */ /* 0x000fe2000bf66270 */
[----:B------:R-:W-:Y:S01]  /*40fb0*/  ULDC UR6, c[0x0][0x228] ;  /* 0x00008a0000067ab9 */ /* 0x000fe20000000800 */
[----:B------:R-:W3:Y:S01]  /*40fc0*/  LDL.LU R20, [R1+0x5b8] ;  /* 0x0005b80001147983 */ /* 0x000ee20000300800 */
[C---:B------:R-:W-:Y:S01]  /*40fd0*/  IADD3 R14, P6, R18.reuse, R0, RZ ;  /* 0x00000000120e7210 */ /* 0x040fe20007fde0ff */
[----:B------:R-:W-:Y:S01]  /*40fe0*/  VIADD R16, R18, UR22 ;  /* 0x0000001612107c36 */ /* 0x000fe20008000000 */
[C---:B------:R-:W-:Y:S01]  /*40ff0*/  PRMT R19, R4.reuse, 0x7772, RZ ;  /* 0x0000777204137816 */ /* 0x040fe200000000ff */
[----:B------:R-:W-:Y:S01]  /*41000*/  ULDC UR4, c[0x0][0x228] ;  /* 0x00008a0000047ab9 */ /* 0x000fe20000000800 */
[----:B-1----:R-:W-:Y:S01]  /*41010*/  PRMT R23, R4, 0x7773, RZ ;  /* 0x0000777304177816 */ /* 0x002fe200000000ff */
[----:B------:R-:W-:-:S05]  /*41020*/  IMAD.X R15, R21, 0x1, R2, P6 ;  /* 0x00000001150f7824 */ /* 0x000fca00030e0602 */
[----:B------:R-:W-:Y:S04]  /*41030*/  @P5 STG.E.U8 desc[UR32][R14.64], R19 ;  /* 0x000000130e005986 */ /* 0x000fe8000c101120 */
[----:B------:R1:W-:Y:S04]  /*41040*/  @P4 STG.E.U8 desc[UR32][R10.64], R23 ;  /* 0x000000170a004986 */ /* 0x0003e8000c101120 */
[----:B-1----:R-:W4:Y:S01]  /*41050*/  LDL.LU R23, [R1+0x34] ;  /* 0x0000340001177983 */ /* 0x002f220000300800 */
[----:B------:R-:W-:Y:S01]  /*41060*/  ISETP.LT.AND P5, PT, R29, UR6, !P1 ;  /* 0x000000061d007c0c */ /* 0x000fe2000cfa1270 */
[----:B------:R-:W-:Y:S01]  /*41070*/  ULDC UR6, c[0x0][0x228] ;  /* 0x00008a0000067ab9 */ /* 0x000fe20000000800 */
[----:B------:R-:W-:-:S02]  /*41080*/  SHF.R.S32.HI R17, RZ, 0x1f, R16 ;  /* 0x0000001fff117819 */ /* 0x000fc40000011410 */
[----:B------:R-:W-:Y:S02]  /*41090*/  IADD3 R12, P6, R16, R0, RZ ;  /* 0x00000000100c7210 */ /* 0x000fe40007fde0ff */
[----:B------:R-:W-:-:S03]  /*410a0*/  PRMT R21, R5, 0x7770, RZ ;  /* 0x0000777005157816 */ /* 0x000fc600000000ff */
[----:B------:R-:W-:Y:S01]  /*410b0*/  IMAD.X R13, R17, 0x1, R2, P6 ;  /* 0x00000001110d7824 */ /* 0x000fe200030e0602 */
[----:B------:R-:W-:Y:S01]  /*410c0*/  ISETP.LT.AND P4, PT, R22, UR4, !P1 ;  /* 0x0000000416007c0c */ /* 0x000fe2000cf81270 */
[C---:B------:R-:W-:Y:S01]  /*410d0*/  VIADD R4, R16.reuse, UR22 ;  /* 0x0000001610047c36 */ /* 0x040fe20008000000 */
[----:B------:R-:W-:Y:S01]  /*410e0*/  IADD3 R8, P1, R16, R3, RZ ;  /* 0x0000000310087210 */ /* 0x000fe20007f3e0ff */
[----:B------:R-:W-:Y:S01]  /*410f0*/  ULDC UR4, c[0x0][0x22c] ;  /* 0x00008b0000047ab9 */ /* 0x000fe20000000800 */
[----:B------:R1:W-:Y:S01]  /*41100*/  @P5 STG.E.U8 desc[UR32][R12.64], R21 ;  /* 0x000000150c005986 */ /* 0x0003e2000c101120 */
[----:B------:R-:W-:Y:S01]  /*41110*/  ISETP.LT.AND P5, PT, R29, UR6, !P2 ;  /* 0x000000061d007c0c */ /* 0x000fe2000d7a1270 */
[----:B------:R-:W-:Y:S01]  /*41120*/  ULDC UR6, c[0x0][0x228] ;  /* 0x00008a0000067ab9 */ /* 0x000fe20000000800 */
[----:B------:R-:W-:Y:S01]  /*41130*/  SHF.R.S32.HI R19, RZ, 0x1f, R4 ;  /* 0x0000001fff137819 */ /* 0x000fe20000011404 */
[----:B------:R-:W-:Y:S01]  /*41140*/  IMAD.X R9, R17, 0x1, R28, P1 ;  /* 0x0000000111097824 */ /* 0x000fe200008e061c */
[----:B------:R-:W-:-:S02]  /*41150*/  IADD3 R14, P6, R4, R0, RZ ;  /* 0x00000000040e7210 */ /* 0x000fc40007fde0ff */
[----:B------:R-:W-:-:S03]  /*41160*/  PRMT R17, R5, 0x7771, RZ ;  /* 0x0000777105117816 */ /* 0x000fc600000000ff */
[----:B------:R-:W-:Y:S01]  /*41170*/  IMAD.X R15, R19, 0x1, R2, P6 ;  /* 0x00000001130f7824 */ /* 0x000fe200030e0602 */
[----:B-1----:R-:W-:Y:S01]  /*41180*/  PRMT R13, R5, 0x7772, RZ ;  /* 0x00007772050d7816 */ /* 0x002fe200000000ff */
[----:B------:R-:W-:Y:S01]  /*41190*/  @P4 STG.E.U8 desc[UR32][R8.64], R17 ;  /* 0x0000001108004986 */ /* 0x000fe2000c101120 */
[----:B------:R-:W-:-:S03]  /*411a0*/  VIADD R12, R4, UR22 ;  /* 0x00000016040c7c36 */ /* 0x000fc60008000000 */
[----:B------:R1:W-:Y:S01]  /*411b0*/  @P5 STG.E.U8 desc[UR32][R14.64], R13 ;  /* 0x0000000d0e005986 */ /* 0x0003e2000c101120 */
[----:B------:R-:W-:Y:S01]  /*411c0*/  ISETP.LT.AND P5, PT, R29, UR6, !P3 ;  /* 0x000000061d007c0c */ /* 0x000fe2000dfa1270 */
[----:B------:R-:W-:Y:S01]  /*411d0*/  ULDC UR6, c[0x0][0x228] ;  /* 0x00008a0000067ab9 */ /* 0x000fe20000000800 */
[----:B------:R-:W-:Y:S02]  /*411e0*/  SHF.R.S32.HI R21, RZ, 0x1f, R12 ;  /* 0x0000001fff157819 */ /* 0x000fe4000001140c */
[----:B-1----:R-:W-:Y:S02]  /*411f0*/  PRMT R15, R5, 0x7773, RZ ;  /* 0x00007773050f7816 */ /* 0x002fe400000000ff */
[C---:B------:R-:W-:Y:S02]  /*41200*/  PRMT R13, R6.reuse, 0x7770, RZ ;  /* 0x00007770060d7816 */ /* 0x040fe400000000ff */
[----:B------:R-:W-:Y:S01]  /*41210*/  PRMT R17, R6, 0x7771, RZ ;  /* 0x0000777106117816 */ /* 0x000fe200000000ff */
[----:B---3--:R-:W-:-:S05]  /*41220*/  VIADD R18, R20, 0x2d ;  /* 0x0000002d14127836 */ /* 0x008fca0000000000 */
[----:B------:R-:W-:Y:S01]  /*41230*/  ISETP.GE.AND P1, PT, R18, UR4, PT ;  /* 0x0000000412007c0c */ /* 0x000fe2000bf26270 */
[----:B------:R-:W-:Y:S02]  /*41240*/  ULDC UR4, c[0x0][0x228] ;  /* 0x00008a0000047ab9 */ /* 0x000fe40000000800 */
[----:B------:R-:W-:Y:S01]  /*41250*/  ISETP.LT.AND P4, PT, R22, UR4, !P2 ;  /* 0x0000000416007c0c */ /* 0x000fe2000d781270 */
[----:B------:R-:W-:Y:S01]  /*41260*/  VIADD R16, R20, 0x2e ;  /* 0x0000002e14107836 */ /* 0x000fe20000000000 */
[----:B------:R-:W-:Y:S01]  /*41270*/  IADD3 R10, P2, R4, R3, RZ ;  /* 0x00000003040a7210 */ /* 0x000fe20007f5e0ff */
[----:B------:R-:W-:Y:S01]  /*41280*/  ULDC UR4, c[0x0][0x22c] ;  /* 0x00008b0000047ab9 */ /* 0x000fe20000000800 */
[----:B------:R-:W-:-:S03]  /*41290*/  IADD3 R4, P6, R12, R0, RZ ;  /* 0x000000000c047210 */ /* 0x000fc60007fde0ff */
[----:B------:R-:W-:Y:S01]  /*412a0*/  IMAD.X R11, R19, 0x1, R28, P2 ;  /* 0x00000001130b7824 */ /* 0x000fe200010e061c */
[----:B------:R-:W-:Y:S01]  /*412b0*/  ISETP.GE.AND P2, PT, R16, UR4, PT ;  /* 0x0000000410007c0c */ /* 0x000fe2000bf46270 */
[----:B------:R-:W-:Y:S01]  /*412c0*/  IMAD.X R5, R21, 0x1, R2, P6 ;  /* 0x0000000115057824 */ /* 0x000fe200030e0602 */
[----:B------:R-:W-:-:S03]  /*412d0*/  ULDC UR4, c[0x0][0x228] ;  /* 0x00008a0000047ab9 */ /* 0x000fc60000000800 */
[----:B------:R1:W-:Y:S01]  /*412e0*/  @P4 STG.E.U8 desc[UR32][R10.64], R15 ;  /* 0x0000000f0a004986 */ /* 0x0003e2000c101120 */
[----:B------:R-:W-:Y:S01]  /*412f0*/  ISETP.LT.AND P4, PT, R22, UR4, !P3 ;  /* 0x0000000416007c0c */ /* 0x000fe2000df81270 */
[----:B------:R-:W-:Y:S01]  /*41300*/  VIADD R14, R20, 0x2f ;  /* 0x0000002f140e7836 */ /* 0x000fe20000000000 */
[C---:B------:R-:W-:Y:S01]  /*41310*/  IADD3 R8, P3, R12.reuse, R3, RZ ;  /* 0x000000030c087210 */ /* 0x040fe20007f7e0ff */
[----:B------:R-:W-:Y:S01]  /*41320*/  VIADD R12, R12, UR22 ;  /* 0x000000160c0c7c36 */ /* 0x000fe20008000000 */
[----:B------:R3:W-:Y:S01]  /*41330*/  @P5 STG.E.U8 desc[UR32][R4.64], R13 ;  /* 0x0000000d04005986 */ /* 0x0007e2000c101120 */
[----:B------:R-:W-:Y:S01]  /*41340*/  ISETP.LT.AND P5, PT, R29, UR6, !P1 ;  /* 0x000000061d007c0c */ /* 0x000fe2000cfa1270 */
[----:B------:R-:W-:Y:S01]  /*41350*/  ULDC UR4, c[0x0][0x22c] ;  /* 0x00008b0000047ab9 */ /* 0x000fe20000000800 */
[----:B------:R-:W-:Y:S01]  /*41360*/  IMAD.X R9, R21, 0x1, R28, P3 ;  /* 0x0000000115097824 */ /* 0x000fe200018e061c */
[----:B-1----:R-:W-:Y:S01]  /*41370*/  SHF.R.S32.HI R15, RZ, 0x1f, R12 ;  /* 0x0000001fff0f7819 */ /* 0x002fe2000001140c */
[----:B------:R-:W-:Y:S01]  /*41380*/  ULDC UR6, c[0x0][0x228] ;  /* 0x00008a0000067ab9 */ /* 0x000fe20000000800 */
[----:B------:R-:W-:-:S02]  /*41390*/  IADD3 R10, P6, R12, R0, RZ ;  /* 0x000000000c0a7210 */ /* 0x000fc40007fde0ff */
[----:B------:R-:W-:Y:S01]  /*413a0*/  ISETP.GE.AND P3, PT, R14, UR4, PT ;  /* 0x000000040e007c0c */ /* 0x000fe2000bf66270 */
[----:B------:R-:W-:Y:S01]  /*413b0*/  ULDC UR4, c[0x0][0x228] ;  /* 0x00008a0000047ab9 */ /* 0x000fe20000000800 */
[----:B---3--:R-:W-:Y:S01]  /*413c0*/  PRMT R13, R6, 0x7772, RZ ;  /* 0x00007772060d7816 */ /* 0x008fe200000000ff */
[----:B------:R-:W-:Y:S01]  /*413d0*/  IMAD.X R11, R15, 0x1, R2, P6 ;  /* 0x000000010f0b7824 */ /* 0x000fe200030e0602 */
        /* <DEDUP_REMOVED lines=9> */
[----:B------:R-:W-:Y:S01]  /*41470*/  PRMT R15, R6, 0x7773, RZ ;  /* 0x00007773060f7816 */ /* 0x000fe200000000ff */
[----:B------:R-:W-:Y:S01]  /*41480*/  ULDC UR4, c[0x0][0x22c] ;  /* 0x00008b0000047ab9 */ /* 0x000fe20000000800 */
[----:B-1----:R-:W-:Y:S01]  /*41490*/  SHF.R.S32.HI R9, RZ, 0x1f, R12 ;  /* 0x0000001fff097819 */ /* 0x002fe2000001140c */
[----:B------:R-:W-:Y:S01]  /*414a0*/  VIADD R6, R20, 0x31 ;  /* 0x0000003114067836 */ /* 0x000fe20000000000 */
[----:B------:R-:W-:-:S02]  /*414b0*/  ISETP.LT.AND P2, PT, R22, UR6, !P2 ;  /* 0x0000000616007c0c */ /* 0x000fc4000d741270 */
[-C--:B---3--:R-:W-:Y:S02]  /*414c0*/  IADD3 R10, P6, R12, R0.reuse, RZ ;  /* 0x000000000c0a7210 */ /* 0x088fe40007fde0ff */
[----:B--2---:R-:W-:Y:S01]  /*414d0*/  PRMT R13, R7, 0x7770, RZ ;  /* 0x00007770070d7816 */ /* 0x004fe200000000ff */
[----:B------:R1:W-:Y:S01]  /*414e0*/  @P4 STG.E.U8 desc[UR32][R4.64], R15 ;  /* 0x0000000f04004986 */ /* 0x0003e2000c101120 */
[----:B------:R-:W-:Y:S01]  /*414f0*/  ISETP.GE.AND P1, PT, R14, UR4, PT ;  /* 0x000000040e007c0c */ /* 0x000fe2000bf26270 */
[----:B------:R-:W-:Y:S01]  /*41500*/  IMAD.X R11, R9, 0x1, R2, P6 ;  /* 0x00000001090b7824 */ /* 0x000fe200030e0602 */
[----:B------:R-:W-:Y:S01]  /*41510*/  ULDC UR4, c[0x0][0x22c] ;  /* 0x00008b0000047ab9 */ /* 0x000fe20000000800 */
[C---:B------:R-:W-:Y:S01]  /*41520*/  IADD3 R8, P6, R12.reuse, R3, RZ ;  /* 0x000000030c087210 */ /* 0x040fe20007fde0ff */
[----:B------:R-:W-:Y:S01]  /*41530*/  VIADD R12, R12, UR22 ;  /* 0x000000160c0c7c36 */ /* 0x000fe20008000000 */
[----:B------:R-:W-:Y:S01]  /*41540*/  ISETP.GE.AND P4, PT, R6, UR4, PT ;  /* 0x0000000406007c0c */ /* 0x000fe2000bf86270 */
[----:B------:R-:W-:Y:S01]  /*41550*/  ULDC UR4, c[0x0][0x228] ;  /* 0x00008a0000047ab9 */ /* 0x000fe20000000800 */
[----:B------:R2:W-:Y:S01]  /*41560*/  @P5 STG.E.U8 desc[UR32][R10.64], R13 ;  /* 0x0000000d0a005986 */ /* 0x0005e2000c101120 */
[----:B------:R-:W-:Y:S01]  /*41570*/  ISETP.LT.AND P5, PT, R29, UR4, !P3 ;  /* 0x000000041d007c0c */ /* 0x000fe2000dfa1270 */
[----:B------:R-:W-:Y:S01]  /*41580*/  IMAD.X R9, R9, 0x1, R28, P6 ;  /* 0x0000000109097824 */ /* 0x000fe200030e061c */
[----:B------:R-:W-:Y:S01]  /*41590*/  PRMT R19, R7, 0x7771, RZ ;  /* 0x0000777107137816 */ /* 0x000fe200000000ff */
[----:B------:R-:W-:Y:S01]  /*415a0*/  ULDC UR4, c[0x0][0x228] ;  /* 0x00008a0000047ab9 */ /* 0x000fe20000000800 */
[----:B-1----:R-:W-:Y:S01]  /*415b0*/  SHF.R.S32.HI R15, RZ, 0x1f, R12 ;  /* 0x0000001fff0f7819 */ /* 0x002fe2000001140c */
[----:B------:R-:W-:Y:S01]  /*415c0*/  ULDC UR6, c[0x0][0x228] ;  /* 0x00008a0000067ab9 */ /* 0x000fe20000000800 */
[----:B------:R-:W-:-:S02]  /*415d0*/  IADD3 R4, P6, R12, R0, RZ ;  /* 0x000000000c047210 */ /* 0x000fc40007fde0ff */
[----:B------:R-:W-:Y:S01]  /*415e0*/  ISETP.LT.AND P3, PT, R22, UR4, !P3 ;  /* 0x0000000416007c0c */ /* 0x000fe2000df61270 */
[----:B------:R1:W-:Y:S01]  /*415f0*/  @P2 STG.E.U8 desc[UR32][R8.64], R19 ;  /* 0x0000001308002986 */ /* 0x0003e2000c101120 */
[CC--:B------:R-:W-:Y:S01]  /*41600*/  IADD3 R14, P2, R12.reuse, R3.reuse, RZ ;  /* 0x000000030c0e7210 */ /* 0x0c0fe20007f5e0ff */
[----:B------:R-:W-:Y:S01]  /*41610*/  IMAD.X R5, R15, 0x1, R2, P6 ;  /* 0x000000010f057824 */ /* 0x000fe200030e0602 */
[C---:B------:R-:W-:Y:S01]  /*41620*/  PRMT R17, R7.reuse, 0x7773, RZ ;  /* 0x0000777307117816 */ /* 0x040fe200000000ff */
[----:B--2---:R-:W-:Y:S01]  /*41630*/  VIADD R10, R12, UR22 ;  /* 0x000000160c0a7c36 */ /* 0x004fe20008000000 */
[----:B------:R-:W-:Y:S01]  /*41640*/  PRMT R7, R7, 0x7772, RZ ;  /* 0x0000777207077816 */ /* 0x000fe200000000ff */
[----:B------:R-:W-:Y:S01]  /*41650*/  VIADD R6, R20, 0x32 ;  /* 0x0000003214067836 */ /* 0x000fe20000000000 */
[----:B------:R-:W-:Y:S01]  /*41660*/  ISETP.LT.AND P6, PT, R29, UR6, !P1 ;  /* 0x000000061d007c0c */ /* 0x000fe2000cfc1270 */
[----:B------:R-:W-:Y:S01]  /*41670*/  IMAD.X R15, R15, 0x1, R28, P2 ;  /* 0x000000010f0f7824 */ /* 0x000fe200010e061c */
[----:B------:R-:W-:Y:S01]  /*41680*/  ULDC UR4, c[0x0][0x22c] ;  /* 0x00008b0000047ab9 */ /* 0x000fe20000000800 */
[----:B------:R2:W-:Y:S01]  /*41690*/  @P5 STG.E.U8 desc[UR32][R4.64], R7 ;  /* 0x0000000704005986 */ /* 0x0005e2000c101120 */
[----:B------:R-:W-:Y:S01]  /*416a0*/  SHF.R.S32.HI R11, RZ, 0x1f, R10 ;  /* 0x0000001fff0b7819 */ /* 0x000fe2000001140a */
[C---:B-1----:R-:W-:Y:S01]  /*416b0*/  VIADD R8, R10.reuse, UR22 ;  /* 0x000000160a087c36 */ /* 0x042fe20008000000 */
[-C--:B------:R-:W-:Y:S01]  /*416c0*/  IADD3 R12, P5, R10, R0.reuse, RZ ;  /* 0x000000000a0c7210 */ /* 0x080fe20007fbe0ff */
[----:B------:R-:W-:Y:S01]  /*416d0*/  ULDC UR6, c[0x0][0x228] ;  /* 0x00008a0000067ab9 */ /* 0x000fe20000000800 */
[----:B------:R-:W-:Y:S01]  /*416e0*/  ISETP.GE.AND P2, PT, R6, UR4, PT ;  /* 0x0000000406007c0c */ /* 0x000fe2000bf46270 */
[----:B------:R-:W-:Y:S01]  /*416f0*/  ULDC UR4, c[0x0][0x228] ;  /* 0x00008a0000047ab9 */ /* 0x000fe20000000800 */
[----:B------:R1:W-:Y:S01]  /*41700*/  @P3 STG.E.U8 desc[UR32][R14.64], R17 ;  /* 0x000000110e003986 */ /* 0x0003e2000c101120 */
[----:B------:R-:W-:Y:S01]  /*41710*/  ISETP.LT.AND P3, PT, R22, UR4, !P1 ;  /* 0x0000000416007c0c */ /* 0x000fe2000cf61270 */
[----:B------:R-:W-:Y:S01]  /*41720*/  IMAD.X R13, R11, 0x1, R2, P5 ;  /* 0x000000010b0d7824 */ /* 0x000fe200028e0602 */
[----:B0-----:R-:W-:Y:S01]  /*41730*/  PRMT R9, R24, 0x7770, RZ ;  /* 0x0000777018097816 */ /* 0x001fe200000000ff */
[----:B------:R-:W-:Y:S01]  /*41740*/  ULDC UR4, c[0x0][0x22c] ;  /* 0x00008b0000047ab9 */ /* 0x000fe20000000800 */
[----:B------:R-:W-:Y:S01]  /*41750*/  IADD3 R10, P1, R10, R3, RZ ;  /* 0x000000030a0a7210 */ /* 0x000fe20007f3e0ff */
[----:B--2---:R-:W-:Y:S01]  /*41760*/  VIADD R4, R20, 0x33 ;  /* 0x0000003314047836 */ /* 0x004fe20000000000 */
[----:B------:R-:W-:Y:S01]  /*41770*/  ISETP.LT.AND P5, PT, R29, UR6, !P4 ;  /* 0x000000061d007c0c */ /* 0x000fe2000e7a1270 */
[----:B------:R0:W-:Y:S01]  /*41780*/  @P6 STG.E.U8 desc[UR32][R12.64], R9 ;  /* 0x000000090c006986 */ /* 0x0001e2000c101120 */
[----:B------:R-:W-:Y:S01]  /*41790*/  SHF.R.S32.HI R5, RZ, 0x1f, R8 ;  /* 0x0000001fff057819 */ /* 0x000fe20000011408 */
[----:B------:R-:W-:Y:S01]  /*417a0*/  IMAD.X R11, R11, 0x1, R28, P1 ;  /* 0x000000010b0b7824 */ /* 0x000fe200008e061c */
[----:B------:R-:W-:-:S02]  /*417b0*/  IADD3 R6, P6, R8, R0, RZ ;  /* 0x0000000008067210 */ /* 0x000fc40007fde0ff */
[----:B-1----:R-:W-:Y:S01]  /*417c0*/  PRMT R15, R24, 0x7771, RZ ;  /* 0x00007771180f7816 */ /* 0x002fe200000000ff */
[----:B------:R-:W-:Y:S01]  /*417d0*/  VIADD R14, R20, 0x34 ;  /* 0x00000034140e7836 */ /* 0x000fe20000000000 */
[----:B------:R-:W-:Y:S01]  /*417e0*/  ISETP.GE.AND P1, PT, R4, UR4, PT ;  /* 0x0000000404007c0c */ /* 0x000fe2000bf26270 */
[----:B------:R-:W-:Y:S01]  /*417f0*/  ULDC UR4, c[0x0][0x228] ;  /* 0x00008a0000047ab9 */ /* 0x000fe20000000800 */
[----:B------:R-:W-:Y:S01]  /*41800*/  ULDC UR6, c[0x0][0x228] ;  /* 0x00008a0000067ab9 */ /* 0x000fe20000000800 */
[----:B------:R-:W-:Y:S01]  /*41810*/  ISETP.LT.AND P4, PT, R22, UR4, !P4 ;  /* 0x0000000416007c0c */ /* 0x000fe2000e781270 */
[C---:B------:R-:W-:Y:S01]  /*41820*/  IMAD.X R7, R5.reuse, 0x1, R2, P6 ;  /* 0x0000000105077824 */ /* 0x040fe200030e0602 */
[----:B0-----:R-:W-:Y:S01]  /*41830*/  PRMT R13, R24, 0x7772, RZ ;  /* 0x00007772180d7816 */ /* 0x001fe200000000ff */
[----:B------:R-:W-:Y:S01]  /*41840*/  @P3 STG.E.U8 desc[UR32][R10.64], R15 ;  /* 0x0000000f0a003986 */ /* 0x000fe2000c101120 */
[C---:B------:R-:W-:Y:S01]  /*41850*/  VIADD R12, R8.reuse, UR22 ;  /* 0x00000016080c7c36 */ /* 0x040fe20008000000 */
[----:B------:R-:W-:Y:S01]  /*41860*/  IADD3 R8, P3, R8, R3, RZ ;  /* 0x0000000308087210 */ /* 0x000fe20007f7e0ff */
[----:B------:R-:W-:Y:S01]  /*41870*/  ULDC UR4, c[0x0][0x22c] ;  /* 0x00008b0000047ab9 */ /* 0x000fe20000000800 */
[----:B------:R0:W-:Y:S03]  /*41880*/  @P5 STG.E.U8 desc[UR32][R6.64], R13 ;  /* 0x0000000d06005986 */ /* 0x0001e6000c101120 */
[----:B------:R-:W-:Y:S01]  /*41890*/  IMAD.X R9, R5, 0x1, R28, P3 ;  /* 0x0000000105097824 */ /* 0x000fe200018e061c */
[----:B------:R-:W-:Y:S01]  /*418a0*/  ISETP.LT.AND P5, PT, R29, UR6, !P2 ;  /* 0x000000061d007c0c */ /* 0x000fe2000d7a1270 */
[----:B------:R-:W-:Y:S01]  /*418b0*/  ULDC UR6, c[0x0][0x228] ;  /* 0x00008a0000067ab9 */ /* 0x000fe20000000800 */
[----:B------:R-:W-:Y:S01]  /*418c0*/  ISETP.GE.AND P3, PT, R14, UR4, PT ;  /* 0x000000040e007c0c */ /* 0x000fe2000bf66270 */
[----:B------:R-:W-:Y:S01]  /*418d0*/  ULDC UR4, c[0x0][0x228] ;  /* 0x00008a0000047ab9 */ /* 0x000fe20000000800 */
[----:B0-----:R-:W-:-:S02]  /*418e0*/  PRMT R13, R24, 0x7773, RZ ;  /* 0x00007773180d7816 */ /* 0x001fc400000000ff */
[----:B------:R-:W-:Y:S02]  /*418f0*/  SHF.R.S32.HI R17, RZ, 0x1f, R12 ;  /* 0x0000001fff117819 */ /* 0x000fe4000001140c */
[----:B------:R-:W-:Y:S01]  /*41900*/  IADD3 R4, P6, R12, R0, RZ ;  /* 0x000000000c047210 */ /* 0x000fe20007fde0ff */
[----:B------:R0:W-:Y:S01]  /*41910*/  @P4 STG.E.U8 desc[UR32][R8.64], R13 ;  /* 0x0000000d08004986 */ /* 0x0001e2000c101120 */
[----:B------:R-:W-:Y:S01]  /*41920*/  ISETP.LT.AND P4, PT, R22, UR4, !P2 ;  /* 0x0000000416007c0c */ /* 0x000fe2000d781270 */
[----:B------:R-:W-:Y:S01]  /*41930*/  VIADD R10, R20, 0x35 ;  /* 0x00000035140a7836 */ /* 0x000fe20000000000 */
[C---:B------:R-:W-:Y:S01]  /*41940*/  IADD3 R6, P2, R12.reuse, R3, RZ ;  /* 0x000000030c067210 */ /* 0x040fe20007f5e0ff */
[----:B------:R-:W-:Y:S01]  /*41950*/  IMAD.X R5, R17, 0x1, R2, P6 ;  /* 0x0000000111057824 */ /* 0x000fe200030e0602 */
[----:B------:R-:W-:Y:S01]  /*41960*/  PRMT R11, R25, 0x7770, RZ ;  /* 0x00007770190b7816 */ /* 0x000fe200000000ff */
[----:B------:R-:W-:Y:S01]  /*41970*/  VIADD R12, R12, UR22 ;  /* 0x000000160c0c7c36 */ /* 0x000fe20008000000 */
[----:B------:R-:W-:Y:S01]  /*41980*/  ULDC UR4, c[0x0][0x22c] ;  /* 0x00008b0000047ab9 */ /* 0x000fe20000000800 */
[----:B------:R-:W-:Y:S01]  /*41990*/  IMAD.X R7, R17, 0x1, R28, P2 ;  /* 0x0000000111077824 */ /* 0x000fe200010e061c */
[----:B------:R-:W-:Y:S01]  /*419a0*/  ISETP.GE.AND P2, PT, R10, UR4, PT ;  /* 0x000000040a007c0c */ /* 0x000fe2000bf46270 */
[----:B------:R1:W-:Y:S01]  /*419b0*/  @P5 STG.E.U8 desc[UR32][R4.64], R11 ;  /* 0x0000000b04005986 */ /* 0x0003e2000c101120 */
[----:B0-----:R-:W-:Y:S01]  /*419c0*/  PRMT R13, R25, 0x7771, RZ ;  /* 0x00007771190d7816 */ /* 0x001fe200000000ff */
[----:B------:R-:W-:Y:S01]  /*419d0*/  ULDC UR4, c[0x0][0x228] ;  /* 0x00008a0000047ab9 */ /* 0x000fe20000000800 */
[----:B------:R-:W-:-:S02]  /*419e0*/  ISETP.LT.AND P5, PT, R29, UR6, !P1 ;  /* 0x000000061d007c0c */ /* 0x000fc4000cfa1270 */
[----:B------:R-:W-:Y:S01]  /*419f0*/  SHF.R.S32.HI R15, RZ, 0x1f, R12 ;  /* 0x0000001fff0f7819 */ /* 0x000fe2000001140c */
[----:B------:R0:W-:Y:S01]  /*41a00*/  @P4 STG.E.U8 desc[UR32][R6.64], R13 ;  /* 0x0000000d06004986 */ /* 0x0001e2000c101120 */
[CC--:B------:R-:W-:Y:S01]  /*41a10*/  IADD3 R8, P6, R12.reuse, R0.reuse, RZ ;  /* 0x000000000c087210 */ /* 0x0c0fe20007fde0ff */
[----:B------:R-:W-:Y:S01]  /*41a20*/  VIADD R10, R12, UR22 ;  /* 0x000000160c0a7c36 */ /* 0x000fe20008000000 */
[----:B------:R-:W-:Y:S01]  /*41a30*/  ISETP.LT.AND P4, PT, R22, UR4, !P1 ;  /* 0x0000000416007c0c */ /* 0x000fe2000cf81270 */
[----:B------:R-:W-:Y:S01]  /*41a40*/  ULDC UR4, c[0x0][0x228] ;  /* 0x00008a0000047ab9 */ /* 0x000fe20000000800 */
[-C--:B-1----:R-:W-:Y:S01]  /*41a50*/  IADD3 R4, P1, R12, R3.reuse, RZ ;  /* 0x000000030c047210 */ /* 0x082fe20007f3e0ff */
[----:B------:R-:W-:Y:S01]  /*41a60*/  IMAD.X R9, R15, 0x1, R2, P6 ;  /* 0x000000010f097824 */ /* 0x000fe200030e0602 */
[C---:B------:R-:W-:Y:S01]  /*41a70*/  PRMT R11, R25.reuse, 0x7772, RZ ;  /* 0x00007772190b7816 */ /* 0x040fe200000000ff */
[----:B------:R-:W-:Y:S01]  /*41a80*/  VIADD R14, R20, 0x36 ;  /* 0x00000036140e7836 */ /* 0x000fe20000000000 */
[----:B------:R-:W-:Y:S01]  /*41a90*/  PRMT R25, R25, 0x7773, RZ ;  /* 0x0000777319197816 */ /* 0x000fe200000000ff */
[----:B------:R-:W-:Y:S01]  /*41aa0*/  IMAD.X R5, R15, 0x1, R28, P1 ;  /* 0x000000010f057824 */ /* 0x000fe200008e061c */
[C---:B------:R-:W-:Y:S01]  /*41ab0*/  PRMT R19, R26.reuse, 0x7770, RZ ;  /* 0x000077701a137816 */ /* 0x040fe200000000ff */
[----:B------:R1:W-:Y:S01]  /*41ac0*/  @P5 STG.E.U8 desc[UR32][R8.64], R11 ;  /* 0x0000000b08005986 */ /* 0x0003e2000c101120 */
[----:B------:R-:W-:Y:S01]  /*41ad0*/  ISETP.LT.AND P5, PT, R29, UR4, !P3 ;  /* 0x000000041d007c0c */ /* 0x000fe2000dfa1270 */
[----:B------:R-:W-:Y:S01]  /*41ae0*/  ULDC UR4, c[0x0][0x228] ;  /* 0x00008a0000047ab9 */ /* 0x000fe20000000800 */
[----:B------:R-:W-:Y:S01]  /*41af0*/  PRMT R17, R26, 0x7771, RZ ;  /* 0x000077711a117816 */ /* 0x000fe200000000ff */
[----:B------:R2:W-:Y:S01]  /*41b00*/  @P4 STG.E.U8 desc[UR32][R4.64], R25 ;  /* 0x0000001904004986 */ /* 0x0005e2000c101120 */
[----:B------:R-:W-:Y:S01]  /*41b10*/  ISETP.LT.AND P4, PT, R22, UR4, !P3 ;  /* 0x0000000416007c0c */ /* 0x000fe2000df81270 */
[----:B------:R-:W-:Y:S01]  /*41b20*/  ULDC UR4, c[0x0][0x228] ;  /* 0x00008a0000047ab9 */ /* 0x000fe20000000800 */
[----:B0-----:R-:W-:Y:S01]  /*41b30*/  SHF.R.S32.HI R13, RZ, 0x1f, R10 ;  /* 0x0000001fff0d7819 */ /* 0x001fe2000001140a */
[----:B------:R-:W-:Y:S01]  /*41b40*/  VIADD R16, R20, 0x38 ;  /* 0x0000003814107836 */ /* 0x000fe20000000000 */
[C---:B------:R-:W-:Y:S01]  /*41b50*/  IADD3 R6, P6, R10.reuse, R0, RZ ;  /* 0x000000000a067210 */ /* 0x040fe20007fde0ff */
[----:B------:R-:W-:Y:S01]  /*41b60*/  ULDC UR6, c[0x0][0x228] ;  /* 0x00008a0000067ab9 */ /* 0x000fe20000000800 */
[C---:B-1----:R-:W-:Y:S01]  /*41b70*/  VIADD R9, R10.reuse, UR22 ;  /* 0x000000160a097c36 */ /* 0x042fe20008000000 */
[----:B------:R-:W-:-:S02]  /*41b80*/  IADD3 R10, P3, R10, R3, RZ ;  /* 0x000000030a0a7210 */ /* 0x000fc40007f7e0ff */
[C---:B------:R-:W-:Y:S01]  /*41b90*/  IMAD.X R7, R13.reuse, 0x1, R2, P6 ;  /* 0x000000010d077824 */ /* 0x040fe200030e0602 */
[----:B------:R-:W-:Y:S01]  /*41ba0*/  ISETP.GE.AND P1, PT, R14, UR5, PT ;  /* 0x000000050e007c0c */ /* 0x000fe2000bf26270 */
[----:B------:R-:W-:Y:S01]  /*41bb0*/  ULDC UR5, c[0x0][0x228] ;  /* 0x00008a0000057ab9 */ /* 0x000fe20000000800 */
[----:B--2---:R-:W-:Y:S02]  /*41bc0*/  VIADD R4, R20, 0x37 ;  /* 0x0000003714047836 */ /* 0x004fe40000000000 */
[----:B------:R-:W-:Y:S01]  /*41bd0*/  IMAD.X R11, R13, 0x1, R28, P3 ;  /* 0x000000010d0b7824 */ /* 0x000fe200018e061c */
[----:B------:R-:W-:Y:S01]  /*41be0*/  ISETP.LT.AND P6, PT, R29, UR5, !P2 ;  /* 0x000000051d007c0c */ /* 0x000fe2000d7c1270 */
[----:B------:R-:W-:Y:S01]  /*41bf0*/  @P5 STG.E.U8 desc[UR32][R6.64], R19 ;  /* 0x0000001306005986 */ /* 0x000fe2000c101120 */
[----:B------:R-:W-:Y:S01]  /*41c00*/  SHF.R.S32.HI R21, RZ, 0x1f, R9 ;  /* 0x0000001fff157819 */ /* 0x000fe20000011409 */
[----:B------:R-:W-:Y:S01]  /*41c10*/  ULDC UR5, c[0x0][0x228] ;  /* 0x00008a0000057ab9 */ /* 0x000fe20000000800 */
[----:B------:R-:W-:Y:S01]  /*41c20*/  IADD3 R12, P5, R9, R0, RZ ;  /* 0x00000000090c7210 */ /* 0x000fe20007fbe0ff */
[----:B------:R0:W-:Y:S01]  /*41c30*/  @P4 STG.E.U8 desc[UR32][R10.64], R17 ;  /* 0x000000110a004986 */ /* 0x0001e2000c101120 */
[----:B------:R-:W-:-:S02]  /*41c40*/  ISETP.GE.AND P3, PT, R4, UR9, PT ;  /* 0x0000000904007c0c */ /* 0x000fc4000bf66270 */
[----:B------:R-:W-:Y:S01]  /*41c50*/  ISETP.LT.AND P4, PT, R22, UR4, !P2 ;  /* 0x0000000416007c0c */ /* 0x000fe2000d781270 */
[----:B----4-:R-:W1:Y:S01]  /*41c60*/  LDS.128 R4, [R23] ;  /* 0x0000000017047984 */ /* 0x010e620000000c00 */
[----:B------:R-:W-:Y:S01]  /*41c70*/  IADD3 R8, P2, R9, R3, RZ ;  /* 0x0000000309087210 */ /* 0x000fe20007f5e0ff */
[----:B------:R-:W-:Y:S01]  /*41c80*/  IMAD.X R13, R21, 0x1, R2, P5 ;  /* 0x00000001150d7824 */ /* 0x000fe200028e0602 */
[C---:B------:R-:W-:Y:S01]  /*41c90*/  PRMT R15, R26.reuse, 0x7772, RZ ;  /* 0x000077721a0f7816 */ /* 0x040fe200000000ff */
[----:B------:R-:W-:Y:S01]  /*41ca0*/  VIADD R14, R9, UR22 ;  /* 0x00000016090e7c36 */ /* 0x000fe20008000000 */
[----:B------:R-:W-:Y:S01]  /*41cb0*/  ISETP.LT.AND P5, PT, R29, UR5, !P1 ;  /* 0x000000051d007c0c */ /* 0x000fe2000cfa1270 */
[----:B------:R-:W-:Y:S01]  /*41cc0*/  IMAD.X R9, R21, 0x1, R28, P2 ;  /* 0x0000000115097824 */ /* 0x000fe200010e061c */
[----:B------:R-:W-:Y:S01]  /*41cd0*/  ULDC UR4, c[0x0][0x228] ;  /* 0x00008a0000047ab9 */ /* 0x000fe20000000800 */
[----:B0-----:R-:W-:Y:S01]  /*41ce0*/  PRMT R17, R26, 0x7773, RZ ;  /* 0x000077731a117816 */ /* 0x001fe200000000ff */
[----:B------:R0:W-:Y:S01]  /*41cf0*/  @P6 STG.E.U8 desc[UR32][R12.64], R15 ;  /* 0x0000000f0c006986 */ /* 0x0001e2000c101120 */
[----:B------:R-:W-:Y:S01]  /*41d00*/  SHF.R.S32.HI R11, RZ, 0x1f, R14 ;  /* 0x0000001fff0b7819 */ /* 0x000fe2000001140e */
[----:B------:R-:W-:-:S02]  /*41d10*/  ULDC UR5, c[0x0][0x228] ;  /* 0x00008a0000057ab9 */ /* 0x000fc40000000800 */
[----:B------:R2:W-:Y:S01]  /*41d20*/  @P4 STG.E.U8 desc[UR32][R8.64], R17 ;  /* 0x0000001108004986 */ /* 0x0005e2000c101120 */
[----:B------:R-:W-:Y:S01]  /*41d30*/  ISETP.LT.AND P4, PT, R22, UR4, !P1 ;  /* 0x0000000416007c0c */ /* 0x000fe2000cf81270 */
[----:B------:R-:W-:Y:S01]  /*41d40*/  ULDC UR4, c[0x0][0x228] ;  /* 0x00008a0000047ab9 */ /* 0x000fe20000000800 */
[----:B0-----:R-:W-:Y:S02]  /*41d50*/  IADD3 R12, P6, R14, R0, RZ ;  /* 0x000000000e0c7210 */ /* 0x001fe40007fde0ff */
[----:B------:R-:W-:-:S03]  /*41d60*/  PRMT R15, R27, 0x7770, RZ ;  /* 0x000077701b0f7816 */ /* 0x000fc600000000ff */
[----:B------:R-:W-:Y:S01]  /*41d70*/  IMAD.X R13, R11, 0x1, R2, P6 ;  /* 0x000000010b0d7824 */ /* 0x000fe200030e0602 */
[C---:B------:R-:W-:Y:S01]  /*41d80*/  IADD3 R10, P1, R14.reuse, R3, RZ ;  /* 0x000000030e0a7210 */ /* 0x040fe20007f3e0ff */
[----:B------:R-:W-:Y:S01]  /*41d90*/  VIADD R14, R14, UR22 ;  /* 0x000000160e0e7c36 */ /* 0x000fe20008000000 */
[----:B------:R-:W-:Y:S02]  /*41da0*/  PRMT R19, R27, 0x7771, RZ ;  /* 0x000077711b137816 */ /* 0x000fe400000000ff */
[----:B------:R0:W-:Y:S01]  /*41db0*/  @P5 STG.E.U8 desc[UR32][R12.64], R15 ;  /* 0x0000000f0c005986 */ /* 0x0001e2000c101120 */
[----:B------:R-:W-:Y:S01]  /*41dc0*/  ISETP.LT.AND P5, PT, R29, UR4, !P3 ;  /* 0x000000041d007c0c */ /* 0x000fe2000dfa1270 */
[----:B------:R-:W-:Y:S01]  /*41dd0*/  IMAD.X R11, R11, 0x1, R28, P1 ;  /* 0x000000010b0b7824 */ /* 0x000fe200008e061c */
[----:B------:R-:W-:Y:S01]  /*41de0*/  ULDC UR4, c[0x0][0x228] ;  /* 0x00008a0000047ab9 */ /* 0x000fe20000000800 */
[----:B------:R-:W-:Y:S02]  /*41df0*/  SHF.R.S32.HI R21, RZ, 0x1f, R14 ;  /* 0x0000001fff157819 */ /* 0x000fe4000001140e */
[----:B--2---:R-:W-:-:S02]  /*41e00*/  IADD3 R8, P6, R14, R0, RZ ;  /* 0x000000000e087210 */ /* 0x004fc40007fde0ff */
[----:B------:R-:W-:Y:S01]  /*41e10*/  ISETP.LT.AND P3, PT, R22, UR4, !P3 ;  /* 0x0000000416007c0c */ /* 0x000fe2000df61270 */
[----:B------:R2:W-:Y:S01]  /*41e20*/  @P4 STG.E.U8 desc[UR32][R10.64], R19 ;  /* 0x000000130a004986 */ /* 0x0005e2000c101120 */
[----:B------:R-:W-:Y:S01]  /*41e30*/  ISETP.GE.AND P2, PT, R16, UR7, PT ;  /* 0x0000000710007c0c */ /* 0x000fe2000bf46270 */
[----:B------:R-:W-:Y:S01]  /*41e40*/  IMAD.X R9, R21, 0x1, R2, P6 ;  /* 0x0000000115097824 */ /* 0x000fe200030e0602 */
[C---:B0-----:R-:W-:Y:S01]  /*41e50*/  IADD3 R12, P4, R14.reuse, R3, RZ ;  /* 0x000000030e0c7210 */ /* 0x041fe20007f9e0ff */
[----:B------:R-:W-:Y:S01]  /*41e60*/  VIADD R15, R14, UR22 ;  /* 0x000000160e0f7c36 */ /* 0x000fe20008000000 */
[----:B------:R-:W-:Y:S01]  /*41e70*/  PRMT R17, R27, 0x7772, RZ ;  /* 0x000077721b117816 */ /* 0x000fe200000000ff */
[----:B------:R-:W-:Y:S01]  /*41e80*/  ULDC UR4, c[0x0][0x228] ;  /* 0x00008a0000047ab9 */ /* 0x000fe20000000800 */
[----:B------:R-:W-:Y:S01]  /*41e90*/  ISETP.LT.AND P6, PT, R29, UR5, !P2 ;  /* 0x000000051d007c0c */ /* 0x000fe2000d7c1270 */
[----:B------:R-:W-:Y:S01]  /*41ea0*/  IMAD.X R13, R21, 0x1, R28, P4 ;  /* 0x00000001150d7824 */ /* 0x000fe200020e061c */
[----:B------:R-:W-:Y:S01]  /*41eb0*/  PRMT R27, R27, 0x7773, RZ ;  /* 0x000077731b1b7816 */ /* 0x000fe200000000ff */
[----:B------:R-:W-:Y:S01]  /*41ec0*/  VIADD R16, R20, 0x39 ;  /* 0x0000003914107836 */ /* 0x000fe20000000000 */
[----:B------:R0:W-:Y:S01]  /*41ed0*/  @P5 STG.E.U8 desc[UR32][R8.64], R17 ;  /* 0x0000001108005986 */ /* 0x0001e2000c101120 */
[----:B------:R-:W-:Y:S01]  /*41ee0*/  SHF.R.S32.HI R23, RZ, 0x1f, R15 ;  /* 0x0000001fff177819 */ /* 0x000fe2000001140f */
[----:B------:R-:W-:Y:S01]  /*41ef0*/  ULDC UR5, c[0x0][0x228] ;  /* 0x00008a0000057ab9 */ /* 0x000fe20000000800 */
[----:B--2---:R-:W-:Y:S01]  /*41f00*/  IADD3 R10, P5, R15, R0, RZ ;  /* 0x000000000f0a7210 */ /* 0x004fe20007fbe0ff */
[----:B------:R2:W-:Y:S01]  /*41f10*/  @P3 STG.E.U8 desc[UR32][R12.64], R27 ;  /* 0x0000001b0c003986 */ /* 0x0005e2000c101120 */
[----:B------:R-:W-:-:S02]  /*41f20*/  ISETP.GE.AND P1, PT, R16, UR13, PT ;  /* 0x0000000d10007c0c */ /* 0x000fc4000bf26270 */
[----:B------:R-:W-:Y:S01]  /*41f30*/  ISETP.LT.AND P3, PT, R22, UR4, !P2 ;  /* 0x0000000416007c0c */ /* 0x000fe2000d761270 */
[----:B------:R-:W-:Y:S01]  /*41f40*/  IMAD.X R11, R23, 0x1, R2, P5 ;  /* 0x00000001170b7824 */ /* 0x000fe200028e0602 */
[----:B-1----:R-:W-:Y:S01]  /*41f50*/  PRMT R19, R4, 0x7770, RZ ;  /* 0x0000777004137816 */ /* 0x002fe200000000ff */
[----:B------:R-:W-:Y:S01]  /*41f60*/  VIADD R14, R20, 0x3a ;  /* 0x0000003a140e7836 */ /* 0x000fe20000000000 */
[----:B------:R-:W-:Y:S01]  /*41f70*/  PRMT R21, R4, 0x7771, RZ ;  /* 0x0000777104157816 */ /* 0x000fe200000000ff */
[----:B------:R-:W-:Y:S01]  /*41f80*/  ULDC UR4, c[0x0][0x228] ;  /* 0x00008a0000047ab9 */ /* 0x000fe20000000800 */
[C---:B0-----:R-:W-:Y:S01]  /*41f90*/  IADD3 R8, P2, R15.reuse, R3, RZ ;  /* 0x000000030f087210 */ /* 0x041fe20007f5e0ff */
[----:B------:R-:W-:Y:S01]  /*41fa0*/  VIADD R15, R15, UR22 ;  /* 0x000000160f0f7c36 */ /* 0x000fe20008000000 */
[----:B------:R-:W-:Y:S01]  /*41fb0*/  ISETP.LT.AND P5, PT, R29, UR5, !P1 ;  /* 0x000000051d007c0c */ /* 0x000fe2000cfa1270 */
[----:B------:R0:W-:Y:S01]  /*41fc0*/  @P6 STG.E.U8 desc[UR32][R10.64], R19 ;  /* 0x000000130a006986 */ /* 0x0001e2000c101120 */
[----:B------:R-:W-:Y:S01]  /*41fd0*/  ISETP.GE.AND P4, PT, R14, UR11, PT ;  /* 0x0000000b0e007c0c */ /* 0x000fe2000bf86270 */
[----:B------:R-:W-:Y:S01]  /*41fe0*/  IMAD.X R9, R23, 0x1, R28, P2 ;  /* 0x0000000117097824 */ /* 0x000fe200010e061c */
[----:B------:R-:W-:Y:S01]  /*41ff0*/  SHF.R.S32.HI R17, RZ, 0x1f, R15 ;  /* 0x0000001fff117819 */ /* 0x000fe2000001140f */
[----:B------:R-:W-:Y:S01]  /*42000*/  ULDC UR5, c[0x0][0x228] ;  /* 0x00008a0000057ab9 */ /* 0x000fe20000000800 */
[----:B--2---:R-:W-:-:S02]  /*42010*/  IADD3 R12, P6, R15, R0, RZ ;  /* 0x000000000f0c7210 */ /* 0x004fc40007fde0ff */
[----:B------:R1:W-:Y:S03]  /*42020*/  @P3 STG.E.U8 desc[UR32][R8.64], R21 ;  /* 0x0000001508003986 */ /* 0x0003e6000c101120 */
[----:B------:R-:W-:Y:S01]  /*42030*/  IMAD.X R13, R17, 0x1, R2, P6 ;  /* 0x00000001110d7824 */ /* 0x000fe200030e0602 */
[----:B0-----:R-:W-:Y:S02]  /*42040*/  PRMT R19, R4, 0x7772, RZ ;  /* 0x0000777204137816 */ /* 0x001fe400000000ff */
[----:B------:R-:W-:Y:S01]  /*42050*/  ISETP.LT.AND P1, PT, R22, UR4, !P1 ;  /* 0x0000000416007c0c */ /* 0x000fe2000cf21270 */
[----:B------:R-:W-:Y:S01]  /*42060*/  ULDC UR4, c[0x0][0x228] ;  /* 0x00008a0000047ab9 */ /* 0x000fe20000000800 */
[C---:B------:R-:W-:Y:S01]  /*42070*/  IADD3 R10, P3, R15.reuse, R3, RZ ;  /* 0x000000030f0a7210 */ /* 0x040fe20007f7e0ff */
[----:B------:R-:W-:Y:S01]  /*42080*/  VIADD R15, R15, UR22 ;  /* 0x000000160f0f7c36 */ /* 0x000fe20008000000 */
[----:B------:R0:W-:Y:S01]  /*42090*/  @P5 STG.E.U8 desc[UR32][R12.64], R19 ;  /* 0x000000130c005986 */ /* 0x0001e2000c101120 */
[----:B------:R-:W-:Y:S01]  /*420a0*/  ISETP.LT.AND P5, PT, R29, UR4, !P4 ;  /* 0x000000041d007c0c */ /* 0x000fe2000e7a1270 */
[----:B------:R-:W-:Y:S01]  /*420b0*/  VIADD R14, R20, 0x3b ;  /* 0x0000003b140e7836 */ /* 0x000fe20000000000 */
[----:B------:R-:W-:Y:S01]  /*420c0*/  ULDC UR4, c[0x0][0x228] ;  /* 0x00008a0000047ab9 */ /* 0x000fe20000000800 */
[----:B-1----:R-:W-:-:S02]  /*420d0*/  SHF.R.S32.HI R21, RZ, 0x1f, R15 ;  /* 0x0000001fff157819 */ /* 0x002fc4000001140f */
[-C--:B------:R-:W-:Y:S01]  /*420e0*/  IADD3 R8, P6, R15, R0.reuse, RZ ;  /* 0x000000000f087210 */ /* 0x080fe20007fde0ff */
[----:B------:R-:W-:Y:S01]  /*420f0*/  IMAD.X R11, R17, 0x1, R28, P3 ;  /* 0x00000001110b7824 */ /* 0x000fe200018e061c */
[----:B------:R-:W-:Y:S01]  /*42100*/  ISETP.GE.AND P2, PT, R14, UR17, PT ;  /* 0x000000110e007c0c */ /* 0x000fe2000bf46270 */
[----:B------:R-:W-:Y:S01]  /*42110*/  VIADD R14, R20, 0x3c ;  /* 0x0000003c140e7836 */ /* 0x000fe20000000000 */
[----:B------:R-:W-:Y:S01]  /*42120*/  PRMT R17, R4, 0x7773, RZ ;  /* 0x0000777304117816 */ /* 0x000fe200000000ff */
[----:B------:R-:W-:Y:S01]  /*42130*/  IMAD.X R9, R21, 0x1, R2, P6 ;  /* 0x0000000115097824 */ /* 0x000fe200030e0602 */
[----:B0-----:R-:W-:Y:S01]  /*42140*/  PRMT R19, R5, 0x7770, RZ ;  /* 0x0000777005137816 */ /* 0x001fe200000000ff */
[----:B------:R-:W-:Y:S01]  /*42150*/  VIADD R4, R15, UR22 ;  /* 0x000000160f047c36 */ /* 0x000fe20008000000 */
[----:B------:R-:W-:Y:S01]  /*42160*/  ISETP.LT.AND P4, PT, R22, UR4, !P4 ;  /* 0x0000000416007c0c */ /* 0x000fe2000e781270 */
[----:B------:R0:W-:Y:S01]  /*42170*/  @P1 STG.E.U8 desc[UR32][R10.64], R17 ;  /* 0x000000110a001986 */ /* 0x0001e2000c101120 */
[----:B------:R-:W-:Y:S01]  /*42180*/  ISETP.LT.AND P6, PT, R29, UR5, !P2 ;  /* 0x000000051d007c0c */ /* 0x000fe2000d7c1270 */
[----:B------:R-:W-:Y:S01]  /*42190*/  ULDC UR4, c[0x0][0x228] ;  /* 0x00008a0000047ab9 */ /* 0x000fe20000000800 */
[----:B------:R-:W-:Y:S01]  /*421a0*/  ISETP.GE.AND P3, PT, R14, UR15, PT ;  /* 0x0000000f0e007c0c */ /* 0x000fe2000bf66270 */
[----:B------:R1:W-:Y:S01]  /*421b0*/  @P5 STG.E.U8 desc[UR32][R8.64], R19 ;  /* 0x0000001308005986 */ /* 0x0003e2000c101120 */
[----:B------:R-:W-:Y:S01]  /*421c0*/  IADD3 R12, P1, R15, R3, RZ ;  /* 0x000000030f0c7210 */ /* 0x000fe20007f3e0ff */
[----:B------:R-:W-:Y:S01]  /*421d0*/  VIADD R14, R20, 0x3d ;  /* 0x0000003d140e7836 */ /* 0x000fe20000000000 */
[----:B------:R-:W-:Y:S01]  /*421e0*/  SHF.R.S32.HI R23, RZ, 0x1f, R4 ;  /* 0x0000001fff177819 */ /* 0x000fe20000011404 */
[----:B------:R-:W-:Y:S01]  /*421f0*/  ULDC UR5, c[0x0][0x228] ;  /* 0x00008a0000057ab9 */ /* 0x000fe20000000800 */
[----:B0-----:R-:W-:Y:S01]  /*42200*/  IADD3 R10, P5, R4, R0, RZ ;  /* 0x00000000040a7210 */ /* 0x001fe20007fbe0ff */
[----:B------:R-:W-:Y:S01]  /*42210*/  IMAD.X R13, R21, 0x1, R28, P1 ;  /* 0x00000001150d7824 */ /* 0x000fe200008e061c */
[----:B------:R-:W-:-:S02]  /*42220*/  PRMT R17, R5, 0x7771, RZ ;  /* 0x0000777105117816 */ /* 0x000fc400000000ff */
[----:B------:R-:W-:Y:S01]  /*42230*/  PRMT R15, R5, 0x7772, RZ ;  /* 0x00007772050f7816 */ /* 0x000fe200000000ff */
[----:B------:R-:W-:Y:S01]  /*42240*/  IMAD.X R11, R23, 0x1, R2, P5 ;  /* 0x00000001170b7824 */ /* 0x000fe200028e0602 */
[----:B------:R-:W-:Y:S01]  /*42250*/  ISETP.GE.AND P1, PT, R14, UR21, PT ;  /* 0x000000150e007c0c */ /* 0x000fe2000bf26270 */
[----:B------:R-:W-:Y:S01]  /*42260*/  VIADD R14, R4, UR22 ;  /* 0x00000016040e7c36 */ /* 0x000fe20008000000 */
[----:B------:R0:W-:Y:S01]  /*42270*/  @P4 STG.E.U8 desc[UR32][R12.64], R17 ;  /* 0x000000110c004986 */ /* 0x0001e2000c101120 */
[----:B------:R-:W-:Y:S01]  /*42280*/  ISETP.LT.AND P2, PT, R22, UR4, !P2 ;  /* 0x0000000416007c0c */ /* 0x000fe2000d741270 */
[----:B------:R-:W-:Y:S02]  /*42290*/  VIADD R16, R20, 0x3e ;  /* 0x0000003e14107836 */ /* 0x000fe40000000000 */
[----:B------:R-:W-:Y:S01]  /*422a0*/  SHF.R.S32.HI R25, RZ, 0x1f, R14 ;  /* 0x0000001fff197819 */ /* 0x000fe2000001140e */
[----:B------:R2:W-:Y:S01]  /*422b0*/  @P6 STG.E.U8 desc[UR32][R10.64], R15 ;  /* 0x0000000f0a006986 */ /* 0x0005e2000c101120 */
[----:B------:R-:W-:Y:S01]  /*422c0*/  ISETP.LT.AND P5, PT, R29, UR5, !P3 ;  /* 0x000000051d007c0c */ /* 0x000fe2000dfa1270 */
[----:B------:R-:W-:Y:S01]  /*422d0*/  ULDC UR4, c[0x0][0x228] ;  /* 0x00008a0000047ab9 */ /* 0x000fe20000000800 */
[----:B------:R-:W-:Y:S01]  /*422e0*/  ISETP.LT.AND P3, PT, R22, UR6, !P3 ;  /* 0x0000000616007c0c */ /* 0x000fe2000df61270 */
[----:B------:R-:W-:Y:S01]  /*422f0*/  ULDC UR5, c[0x0][0x228] ;  /* 0x00008a0000057ab9 */ /* 0x000fe20000000800 */
[----:B-1----:R-:W-:Y:S01]  /*42300*/  IADD3 R8, P4, R4, R3, RZ ;  /* 0x0000000304087210 */ /* 0x002fe20007f9e0ff */
[----:B------:R-:W-:Y:S01]  /*42310*/  ULDC UR6, c[0x0][0x228] ;  /* 0x00008a0000067ab9 */ /* 0x000fe20000000800 */
[----:B0-----:R-:W-:-:S05]  /*42320*/  IADD3 R12, P6, R14, R0, RZ ;  /* 0x000000000e0c7210 */ /* 0x001fca0007fde0ff */
[----:B------:R-:W-:Y:S01]  /*42330*/  IMAD.X R13, R25, 0x1, R2, P6 ;  /* 0x00000001190d7824 */ /* 0x000fe200030e0602 */
[C---:B--2---:R-:W-:Y:S01]  /*42340*/  IADD3 R10, P6, R14.reuse, R3, RZ ;  /* 0x000000030e0a7210 */ /* 0x044fe20007fde0ff */
[----:B------:R-:W-:Y:S01]  /*42350*/  VIADD R14, R14, UR22 ;  /* 0x000000160e0e7c36 */ /* 0x000fe20008000000 */
[----:B------:R-:W-:Y:S01]  /*42360*/  PRMT R21, R5, 0x7773, RZ ;  /* 0x0000777305157816 */ /* 0x000fe200000000ff */
[--C-:B------:R-:W-:Y:S01]  /*42370*/  IMAD.X R9, R23, 0x1, R28.reuse, P4 ;  /* 0x0000000117097824 */ /* 0x100fe200020e061c */
[C---:B------:R-:W-:Y:S01]  /*42380*/  PRMT R19, R6.reuse, 0x7770, RZ ;  /* 0x0000777006137816 */ /* 0x040fe200000000ff */
[----:B------:R-:W-:Y:S01]  /*42390*/  IMAD.X R11, R25, 0x1, R28, P6 ;  /* 0x00000001190b7824 */ /* 0x000fe200030e061c */
[----:B------:R-:W-:Y:S01]  /*423a0*/  PRMT R17, R6, 0x7771, RZ ;  /* 0x0000777106117816 */ /* 0x000fe200000000ff */
[----:B------:R-:W-:Y:S01]  /*423b0*/  VIADD R15, R14, UR22 ;  /* 0x000000160e0f7c36 */ /* 0x000fe20008000000 */
[----:B------:R0:W-:Y:S01]  /*423c0*/  @P2 STG.E.U8 desc[UR32][R8.64], R21 ;  /* 0x0000001508002986 */ /* 0x0001e2000c101120 */
[----:B------:R-:W-:-:S03]  /*423d0*/  SHF.R.S32.HI R23, RZ, 0x1f, R14 ;  /* 0x0000001fff177819 */ /* 0x000fc6000001140e */
[----:B------:R1:W-:Y:S01]  /*423e0*/  @P5 STG.E.U8 desc[UR32][R12.64], R19 ;  /* 0x000000130c005986 */ /* 0x0003e2000c101120 */
[----:B------:R-:W-:Y:S01]  /*423f0*/  ISETP.GE.AND P4, PT, R16, UR19, PT ;  /* 0x0000001310007c0c */ /* 0x000fe2000bf86270 */
[C---:B------:R-:W-:Y:S02]  /*42400*/  VIADD R16, R15.reuse, UR22 ;  /* 0x000000160f107c36 */ /* 0x040fe40008000000 */
[----:B------:R2:W-:Y:S01]  /*42410*/  @P3 STG.E.U8 desc[UR32][R10.64], R17 ;  /* 0x000000110a003986 */ /* 0x0005e2000c101120 */
[CC--:B------:R-:W-:Y:S02]  /*42420*/  IADD3 R4, P3, R14.reuse, R0.reuse, RZ ;  /* 0x000000000e047210 */ /* 0x0c0fe40007f7e0ff */
[-C--:B0-----:R-:W-:Y:S02]  /*42430*/  IADD3 R8, P5, R14, R3.reuse, RZ ;  /* 0x000000030e087210 */ /* 0x081fe40007fbe0ff */
[----:B-1----:R-:W-:Y:S02]  /*42440*/  SHF.R.S32.HI R13, RZ, 0x1f, R15 ;  /* 0x0000001fff0d7819 */ /* 0x002fe4000001140f */
[-C--:B--2---:R-:W-:Y:S01]  /*42450*/  IADD3 R10, P6, R15, R0.reuse, RZ ;  /* 0x000000000f0a7210 */ /* 0x084fe20007fde0ff */
[----:B------:R-:W-:Y:S01]  /*42460*/  IMAD.X R9, R23, 0x1, R28, P5 ;  /* 0x0000000117097824 */ /* 0x000fe200028e061c */
[----:B------:R-:W-:Y:S01]  /*42470*/  IADD3 R12, P5, R15, R3, RZ ;  /* 0x000000030f0c7210 */ /* 0x000fe20007fbe0ff */
[--C-:B------:R-:W-:Y:S01]  /*42480*/  IMAD.X R5, R23, 0x1, R2.reuse, P3 ;  /* 0x0000000117057824 */ /* 0x100fe200018e0602 */
[----:B------:R-:W-:Y:S01]  /*42490*/  IADD3 R14, P3, R16, R0, RZ ;  /* 0x00000000100e7210 */ /* 0x000fe20007f7e0ff */
[----:B------:R-:W-:Y:S01]  /*424a0*/  IMAD.X R11, R13, 0x1, R2, P6 ;  /* 0x000000010d0b7824 */ /* 0x000fe200030e0602 */
[----:B------:R-:W-:-:S02]  /*424b0*/  SHF.R.S32.HI R17, RZ, 0x1f, R16 ;  /* 0x0000001fff117819 */ /* 0x000fc40000011410 */
[----:B------:R-:W-:Y:S01]  /*424c0*/  ISETP.LT.AND P6, PT, R29, UR4, !P1 ;  /* 0x000000041d007c0c */ /* 0x000fe2000cfc1270 */
[----:B------:R-:W-:Y:S01]  /*424d0*/  ULDC UR4, c[0x0][0x228] ;  /* 0x00008a0000047ab9 */ /* 0x000fe20000000800 */
[----:B------:R-:W-:Y:S01]  /*424e0*/  IMAD.X R13, R13, 0x1, R28, P5 ;  /* 0x000000010d0d7824 */ /* 0x000fe200028e061c */
[----:B------:R-:W-:Y:S01]  /*424f0*/  ISETP.LT.AND P1, PT, R22, UR4, !P1 ;  /* 0x0000000416007c0c */ /* 0x000fe2000cf21270 */
[----:B------:R-:W-:Y:S01]  /*42500*/  ULDC UR4, c[0x0][0x228] ;  /* 0x00008a0000047ab9 */ /* 0x000fe20000000800 */
[----:B------:R-:W-:Y:S01]  /*42510*/  ISETP.LT.AND P5, PT, R29, UR5, !P4 ;  /* 0x000000051d007c0c */ /* 0x000fe2000e7a1270 */
[----:B------:R-:W-:Y:S01]  /*42520*/  IMAD.X R15, R17, 0x1, R2, P3 ;  /* 0x00000001110f7824 */ /* 0x000fe200018e0602 */
[----:B------:R-:W-:Y:S01]  /*42530*/  IADD3 R2, P3, R16, R3, RZ ;  /* 0x0000000310027210 */ /* 0x000fe20007f7e0ff */
[----:B------:R-:W-:Y:S01]  /*42540*/  ULDC UR5, c[0x0][0x228] ;  /* 0x00008a0000057ab9 */ /* 0x000fe20000000800 */
[----:B------:R-:W-:Y:S02]  /*42550*/  ISETP.LT.AND P4, PT, R22, UR4, !P4 ;  /* 0x0000000416007c0c */ /* 0x000fe4000e781270 */
[----:B------:R-:W-:-:S02]  /*42560*/  ISETP.LT.AND P2, PT, R29, UR6, !P0 ;  /* 0x000000061d007c0c */ /* 0x000fc4000c741270 */
[----:B------:R-:W-:Y:S01]  /*42570*/  ISETP.LT.AND P0, PT, R22, UR5, !P0 ;  /* 0x0000000516007c0c */ /* 0x000fe2000c701270 */
[----:B------:R-:W-:Y:S01]  /*42580*/  IMAD.X R3, R17, 0x1, R28, P3 ;  /* 0x0000000111037824 */ /* 0x000fe200018e061c */
[C---:B------:R-:W-:Y:S02]  /*42590*/  PRMT R25, R6.reuse, 0x7772, RZ ;  /* 0x0000777206197816 */ /* 0x040fe400000000ff */
[----:B------:R-:W-:Y:S02]  /*425a0*/  PRMT R23, R6, 0x7773, RZ ;  /* 0x0000777306177816 */ /* 0x000fe400000000ff */
[C---:B------:R-:W-:Y:S02]  /*425b0*/  PRMT R17, R7.reuse, 0x7773, RZ ;  /* 0x0000777307117816 */ /* 0x040fe400000000ff */
[C---:B------:R-:W-:Y:S02]  /*425c0*/  PRMT R19, R7.reuse, 0x7772, RZ ;  /* 0x0000777207137816 */ /* 0x040fe400000000ff */
[----:B------:R-:W-:-:S02]  /*425d0*/  PRMT R21, R7, 0x7771, RZ ;  /* 0x0000777107157816 */ /* 0x000fc400000000ff */
[----:B------:R-:W-:Y:S01]  /*425e0*/  PRMT R7, R7, 0x7770, RZ ;  /* 0x0000777007077816 */ /* 0x000fe200000000ff */
[----:B------:R0:W-:Y:S04]  /*425f0*/  @P6 STG.E.U8 desc[UR32][R4.64], R25 ;  /* 0x0000001904006986 */ /* 0x0001e8000c101120 */
[----:B------:R0:W-:Y:S04]  /*42600*/  @P1 STG.E.U8 desc[UR32][R8.64], R23 ;  /* 0x0000001708001986 */ /* 0x0001e8000c101120 */
[----:B------:R0:W-:Y:S04]  /*42610*/  @P5 STG.E.U8 desc[UR32][R10.64], R7 ;  /* 0x000000070a005986 */ /* 0x0001e8000c101120 */
[----:B------:R0:W-:Y:S04]  /*42620*/  @P4 STG.E.U8 desc[UR32][R12.64], R21 ;  /* 0x000000150c004986 */ /* 0x0001e8000c101120 */
[----:B------:R0:W-:Y:S01]  /*42630*/  @P2 STG.E.U8 desc[UR32][R14.64], R19 ;  /* 0x000000130e002986 */ /* 0x0001e2000c101120 */
[----:B------:R-:W-:Y:S05]  /*42640*/  @!P0 EXIT ;  /* 0x000000000000894d */ /* 0x000fea0003800000 */
[----:B------:R-:W-:Y:S01]  /*42650*/  STG.E.U8 desc[UR32][R2.64], R17 ;  /* 0x0000001102007986 */ /* 0x000fe2000c101120 */
[----:B------:R-:W-:Y:S05]  /*42660*/  EXIT ;  /* 0x000000000000794d */ /* 0x000fea0003800000 */
.L_x_2:
[----:B------:R-:W-:-:S00]  /*42670*/  BRA `(.L_x_2) ;  /* 0xfffffffc00fc7947 */ /* 0x000fc0000383ffff */
[----:B------:R-:W-:-:S00]  /*42680*/  NOP ;  /* 0x0000000000007918 */ /* 0x000fc00000000000 */
[----:B------:R-:W-:-:S00]  /*42690*/  NOP ;  /* 0x0000000000007918 */ /* 0x000fc00000000000 */
[----:B------:R-:W-:-:S00]  /*426a0*/  NOP ;  /* 0x0000000000007918 */ /* 0x000fc00000000000 */
[----:B------:R-:W-:-:S00]  /*426b0*/  NOP ;  /* 0x0000000000007918 */ /* 0x000fc00000000000 */
[----:B------:R-:W-:-:S00]  /*426c0*/  NOP ;  /* 0x0000000000007918 */ /* 0x000fc00000000000 */
[----:B------:R-:W-:-:S00]  /*426d0*/  NOP ;  /* 0x0000000000007918 */ /* 0x000fc00000000000 */
[----:B------:R-:W-:-:S00]  /*426e0*/  NOP ;  /* 0x0000000000007918 */ /* 0x000fc00000000000 */
[----:B------:R-:W-:-:S00]  /*426f0*/  NOP ;  /* 0x0000000000007918 */ /* 0x000fc00000000000 */
.L_x_3:


//--------------------- .nv.shared.matmul_kernel  --------------------------
	.section	.nv.shared.matmul_kernel,"aw",@nobits
	.sectionflags	@""
	.align	16
	.zero		1024


//--------------------- .nv.shared.reserved.0     --------------------------
	.section	.nv.shared.reserved.0,"aw",@nobits
	.weak		__nv_reservedSMEM_offset_0_alias
	.size		__nv_reservedSMEM_offset_0_alias, 0, 0
	.other		__nv_reservedSMEM_offset_0_alias,@"STO_CUDA_RESERVED_SHARED STV_DEFAULT"
__nv_reservedSMEM_offset_0_alias:
	.zero		0


//--------------------- .nv.constant0.matmul_kernel --------------------------
	.section	.nv.constant0.matmul_kernel,"a",@progbits
	.sectionflags	@""
	.align	4
.nv.constant0.matmul_kernel:
	.zero		608


//--------------------- SYMBOLS --------------------------

	.type		.nv.reservedSmem.offset0,@object
	.size		.nv.reservedSmem.offset0,0x4
